//
// Generated by NVIDIA NVVM Compiler
//
// Compiler Build ID: CL-36424714
// Cuda compilation tools, release 13.0, V13.0.88
// Based on NVVM 20.0.0
//

.version 9.0
.target sm_100
.address_size 64

	// .globl	_Z7pi_cudaPdd
// _ZZN3cub18CUB_300001_SM_10006detail6reduce28DeviceReduceSingleTileKernelINS2_10policy_hubIdjN4cuda3std3__44plusIdEEE10Policy1000EN6thrust24THRUST_300001_SM_1000_NS6detail15normal_iteratorINSD_10device_ptrIdEEEEPdjS9_ddNS7_10__identityEEEvT0_T1_T2_T3_T4_T6_E12temp_storage has been demoted
// _ZZN3cub18CUB_300001_SM_10006detail6reduce18DeviceReduceKernelINS2_10policy_hubIdjN4cuda3std3__44plusIdEEE10Policy1000EN6thrust24THRUST_300001_SM_1000_NS6detail15normal_iteratorINSD_10device_ptrIdEEEEjS9_dNS7_10__identityEEEvT0_PT3_T1_NS0_13GridEvenShareISN_EET2_T4_E12temp_storage has been demoted
// _ZZN3cub18CUB_300001_SM_10006detail6reduce28DeviceReduceSingleTileKernelINS2_10policy_hubIdjN4cuda3std3__44plusIdEEE10Policy1000EPdSC_iS9_ddNS7_10__identityEEEvT0_T1_T2_T3_T4_T6_E12temp_storage has been demoted
// _ZZN3cub18CUB_300001_SM_10006detail6reduce28DeviceReduceSingleTileKernelINS2_10policy_hubIdyN4cuda3std3__44plusIdEEE10Policy1000EN6thrust24THRUST_300001_SM_1000_NS6detail15normal_iteratorINSD_10device_ptrIdEEEEPdyS9_ddNS7_10__identityEEEvT0_T1_T2_T3_T4_T6_E12temp_storage has been demoted
// _ZZN3cub18CUB_300001_SM_10006detail6reduce18DeviceReduceKernelINS2_10policy_hubIdyN4cuda3std3__44plusIdEEE10Policy1000EN6thrust24THRUST_300001_SM_1000_NS6detail15normal_iteratorINSD_10device_ptrIdEEEEyS9_dNS7_10__identityEEEvT0_PT3_T1_NS0_13GridEvenShareISN_EET2_T4_E12temp_storage has been demoted
// _ZZN3cub18CUB_300001_SM_10006detail6reduce28DeviceReduceSingleTileKernelINS2_10policy_hubIdyN4cuda3std3__44plusIdEEE10Policy1000EPdSC_iS9_ddNS7_10__identityEEEvT0_T1_T2_T3_T4_T6_E12temp_storage has been demoted
.global .align 1 .b8 _ZN34_INTERNAL_9bed0c73_4_k_cu_5577b58a4cuda3std3__45__cpo5beginE[1];
.global .align 1 .b8 _ZN34_INTERNAL_9bed0c73_4_k_cu_5577b58a4cuda3std3__45__cpo3endE[1];
.global .align 1 .b8 _ZN34_INTERNAL_9bed0c73_4_k_cu_5577b58a4cuda3std3__45__cpo6cbeginE[1];
.global .align 1 .b8 _ZN34_INTERNAL_9bed0c73_4_k_cu_5577b58a4cuda3std3__45__cpo4cendE[1];
.global .align 1 .b8 _ZN34_INTERNAL_9bed0c73_4_k_cu_5577b58a4cuda3std3__45__cpo6rbeginE[1];
.global .align 1 .b8 _ZN34_INTERNAL_9bed0c73_4_k_cu_5577b58a4cuda3std3__45__cpo4rendE[1];
.global .align 1 .b8 _ZN34_INTERNAL_9bed0c73_4_k_cu_5577b58a4cuda3std3__45__cpo7crbeginE[1];
.global .align 1 .b8 _ZN34_INTERNAL_9bed0c73_4_k_cu_5577b58a4cuda3std3__45__cpo5crendE[1];
.global .align 1 .b8 _ZN34_INTERNAL_9bed0c73_4_k_cu_5577b58a4cuda3std3__436_GLOBAL__N__9bed0c73_4_k_cu_5577b58a6ignoreE[1];
.global .align 1 .b8 _ZN34_INTERNAL_9bed0c73_4_k_cu_5577b58a4cuda3std3__419piecewise_constructE[1];
.global .align 1 .b8 _ZN34_INTERNAL_9bed0c73_4_k_cu_5577b58a4cuda3std3__48in_placeE[1];
.global .align 1 .b8 _ZN34_INTERNAL_9bed0c73_4_k_cu_5577b58a4cuda3std3__420unreachable_sentinelE[1];
.global .align 1 .b8 _ZN34_INTERNAL_9bed0c73_4_k_cu_5577b58a4cuda3std3__47nulloptE[1];
.global .align 1 .b8 _ZN34_INTERNAL_9bed0c73_4_k_cu_5577b58a4cuda3std3__48unexpectE[1];
.global .align 1 .b8 _ZN34_INTERNAL_9bed0c73_4_k_cu_5577b58a4cuda3std6ranges3__45__cpo4swapE[1];
.global .align 1 .b8 _ZN34_INTERNAL_9bed0c73_4_k_cu_5577b58a4cuda3std6ranges3__45__cpo9iter_moveE[1];
.global .align 1 .b8 _ZN34_INTERNAL_9bed0c73_4_k_cu_5577b58a4cuda3std6ranges3__45__cpo5beginE[1];
.global .align 1 .b8 _ZN34_INTERNAL_9bed0c73_4_k_cu_5577b58a4cuda3std6ranges3__45__cpo3endE[1];
.global .align 1 .b8 _ZN34_INTERNAL_9bed0c73_4_k_cu_5577b58a4cuda3std6ranges3__45__cpo6cbeginE[1];
.global .align 1 .b8 _ZN34_INTERNAL_9bed0c73_4_k_cu_5577b58a4cuda3std6ranges3__45__cpo4cendE[1];
.global .align 1 .b8 _ZN34_INTERNAL_9bed0c73_4_k_cu_5577b58a4cuda3std6ranges3__45__cpo7advanceE[1];
.global .align 1 .b8 _ZN34_INTERNAL_9bed0c73_4_k_cu_5577b58a4cuda3std6ranges3__45__cpo9iter_swapE[1];
.global .align 1 .b8 _ZN34_INTERNAL_9bed0c73_4_k_cu_5577b58a4cuda3std6ranges3__45__cpo4nextE[1];
.global .align 1 .b8 _ZN34_INTERNAL_9bed0c73_4_k_cu_5577b58a4cuda3std6ranges3__45__cpo4prevE[1];
.global .align 1 .b8 _ZN34_INTERNAL_9bed0c73_4_k_cu_5577b58a4cuda3std6ranges3__45__cpo4dataE[1];
.global .align 1 .b8 _ZN34_INTERNAL_9bed0c73_4_k_cu_5577b58a4cuda3std6ranges3__45__cpo5cdataE[1];
.global .align 1 .b8 _ZN34_INTERNAL_9bed0c73_4_k_cu_5577b58a4cuda3std6ranges3__45__cpo4sizeE[1];
.global .align 1 .b8 _ZN34_INTERNAL_9bed0c73_4_k_cu_5577b58a4cuda3std6ranges3__45__cpo5ssizeE[1];
.global .align 1 .b8 _ZN34_INTERNAL_9bed0c73_4_k_cu_5577b58a4cuda3std6ranges3__45__cpo8distanceE[1];
.global .align 1 .b8 _ZN34_INTERNAL_9bed0c73_4_k_cu_5577b58a6thrust24THRUST_300001_SM_1000_NS8cuda_cub3parE[1];
.global .align 1 .b8 _ZN34_INTERNAL_9bed0c73_4_k_cu_5577b58a6thrust24THRUST_300001_SM_1000_NS8cuda_cub10par_nosyncE[1];
.global .align 1 .b8 _ZN34_INTERNAL_9bed0c73_4_k_cu_5577b58a6thrust24THRUST_300001_SM_1000_NS6system6detail10sequential3seqE[1];
.global .align 1 .b8 _ZN34_INTERNAL_9bed0c73_4_k_cu_5577b58a6thrust24THRUST_300001_SM_1000_NS12placeholders2_1E[1];
.global .align 1 .b8 _ZN34_INTERNAL_9bed0c73_4_k_cu_5577b58a6thrust24THRUST_300001_SM_1000_NS12placeholders2_2E[1];
.global .align 1 .b8 _ZN34_INTERNAL_9bed0c73_4_k_cu_5577b58a6thrust24THRUST_300001_SM_1000_NS12placeholders2_3E[1];
.global .align 1 .b8 _ZN34_INTERNAL_9bed0c73_4_k_cu_5577b58a6thrust24THRUST_300001_SM_1000_NS12placeholders2_4E[1];
.global .align 1 .b8 _ZN34_INTERNAL_9bed0c73_4_k_cu_5577b58a6thrust24THRUST_300001_SM_1000_NS12placeholders2_5E[1];
.global .align 1 .b8 _ZN34_INTERNAL_9bed0c73_4_k_cu_5577b58a6thrust24THRUST_300001_SM_1000_NS12placeholders2_6E[1];
.global .align 1 .b8 _ZN34_INTERNAL_9bed0c73_4_k_cu_5577b58a6thrust24THRUST_300001_SM_1000_NS12placeholders2_7E[1];
.global .align 1 .b8 _ZN34_INTERNAL_9bed0c73_4_k_cu_5577b58a6thrust24THRUST_300001_SM_1000_NS12placeholders2_8E[1];
.global .align 1 .b8 _ZN34_INTERNAL_9bed0c73_4_k_cu_5577b58a6thrust24THRUST_300001_SM_1000_NS12placeholders2_9E[1];
.global .align 1 .b8 _ZN34_INTERNAL_9bed0c73_4_k_cu_5577b58a6thrust24THRUST_300001_SM_1000_NS12placeholders3_10E[1];
.global .align 1 .b8 _ZN34_INTERNAL_9bed0c73_4_k_cu_5577b58a6thrust24THRUST_300001_SM_1000_NS3seqE[1];

.visible .entry _Z7pi_cudaPdd(
	.param .u64 .ptr .align 1 _Z7pi_cudaPdd_param_0,
	.param .f64 _Z7pi_cudaPdd_param_1
)
{
	.reg .b32 	%r<5>;
	.reg .b64 	%rd<5>;
	.reg .b64 	%fd<8>;

	ld.param.u64 	%rd1, [_Z7pi_cudaPdd_param_0];
	ld.param.f64 	%fd1, [_Z7pi_cudaPdd_param_1];
	cvta.to.global.u64 	%rd2, %rd1;
	mov.u32 	%r1, %ctaid.x;
	mov.u32 	%r2, %ntid.x;
	mov.u32 	%r3, %tid.x;
	mad.lo.s32 	%r4, %r1, %r2, %r3;
	cvt.rn.f64.s32 	%fd2, %r4;
	add.f64 	%fd3, %fd2, 0d3FE0000000000000;
	mul.f64 	%fd4, %fd1, %fd3;
	fma.rn.f64 	%fd5, %fd4, %fd4, 0d3FF0000000000000;
	mov.f64 	%fd6, 0d4010000000000000;
	div.rn.f64 	%fd7, %fd6, %fd5;
	mul.wide.s32 	%rd3, %r4, 8;
	add.s64 	%rd4, %rd2, %rd3;
	st.global.f64 	[%rd4], %fd7;
	ret;

}
	// .globl	_ZN3cub18CUB_300001_SM_10006detail11EmptyKernelIvEEvv
.visible .entry _ZN3cub18CUB_300001_SM_10006detail11EmptyKernelIvEEvv()
{


	ret;

}
	// .globl	_ZN3cub18CUB_300001_SM_10006detail8for_each13static_kernelINS2_12policy_hub_t12policy_500_tEmN6thrust24THRUST_300001_SM_1000_NS8cuda_cub20__uninitialized_fill7functorINS7_10device_ptrIdEEdEEEEvT0_T1_
.visible .entry _ZN3cub18CUB_300001_SM_10006detail8for_each13static_kernelINS2_12policy_hub_t12policy_500_tEmN6thrust24THRUST_300001_SM_1000_NS8cuda_cub20__uninitialized_fill7functorINS7_10device_ptrIdEEdEEEEvT0_T1_(
	.param .u64 _ZN3cub18CUB_300001_SM_10006detail8for_each13static_kernelINS2_12policy_hub_t12policy_500_tEmN6thrust24THRUST_300001_SM_1000_NS8cuda_cub20__uninitialized_fill7functorINS7_10device_ptrIdEEdEEEEvT0_T1__param_0,
	.param .align 8 .b8 _ZN3cub18CUB_300001_SM_10006detail8for_each13static_kernelINS2_12policy_hub_t12policy_500_tEmN6thrust24THRUST_300001_SM_1000_NS8cuda_cub20__uninitialized_fill7functorINS7_10device_ptrIdEEdEEEEvT0_T1__param_1[16]
)
.maxntid 256
{
	.reg .pred 	%p<4>;
	.reg .b32 	%r<5>;
	.reg .b64 	%rd<16>;
	.reg .b64 	%fd<3>;

	ld.param.f64 	%fd2, [_ZN3cub18CUB_300001_SM_10006detail8for_each13static_kernelINS2_12policy_hub_t12policy_500_tEmN6thrust24THRUST_300001_SM_1000_NS8cuda_cub20__uninitialized_fill7functorINS7_10device_ptrIdEEdEEEEvT0_T1__param_1+8];
	ld.param.u64 	%rd4, [_ZN3cub18CUB_300001_SM_10006detail8for_each13static_kernelINS2_12policy_hub_t12policy_500_tEmN6thrust24THRUST_300001_SM_1000_NS8cuda_cub20__uninitialized_fill7functorINS7_10device_ptrIdEEdEEEEvT0_T1__param_1];
	ld.param.u64 	%rd5, [_ZN3cub18CUB_300001_SM_10006detail8for_each13static_kernelINS2_12policy_hub_t12policy_500_tEmN6thrust24THRUST_300001_SM_1000_NS8cuda_cub20__uninitialized_fill7functorINS7_10device_ptrIdEEdEEEEvT0_T1__param_0];
	mov.u32 	%r2, %ctaid.x;
	mul.wide.u32 	%rd1, %r2, 512;
	sub.s64 	%rd2, %rd5, %rd1;
	setp.lt.u64 	%p1, %rd2, 512;
	@%p1 bra 	$L__BB2_2;
	mov.u32 	%r4, %tid.x;
	cvta.to.global.u64 	%rd11, %rd4;
	cvt.u64.u32 	%rd12, %r4;
	add.s64 	%rd13, %rd1, %rd12;
	shl.b64 	%rd14, %rd13, 3;
	add.s64 	%rd15, %rd11, %rd14;
	st.global.f64 	[%rd15], %fd2;
	st.global.f64 	[%rd15+2048], %fd2;
	bra.uni 	$L__BB2_6;
$L__BB2_2:
	cvta.to.global.u64 	%rd6, %rd4;
	mov.u32 	%r1, %tid.x;
	cvt.u64.u32 	%rd7, %r1;
	setp.le.u64 	%p2, %rd2, %rd7;
	add.s64 	%rd8, %rd1, %rd7;
	shl.b64 	%rd9, %rd8, 3;
	add.s64 	%rd3, %rd6, %rd9;
	@%p2 bra 	$L__BB2_4;
	st.global.f64 	[%rd3], %fd2;
$L__BB2_4:
	add.s32 	%r3, %r1, 256;
	cvt.u64.u32 	%rd10, %r3;
	setp.le.u64 	%p3, %rd2, %rd10;
	@%p3 bra 	$L__BB2_6;
	st.global.f64 	[%rd3+2048], %fd2;
$L__BB2_6:
	ret;

}
	// .globl	_ZN3cub18CUB_300001_SM_10006detail6reduce28DeviceReduceSingleTileKernelINS2_10policy_hubIdjN4cuda3std3__44plusIdEEE10Policy1000EN6thrust24THRUST_300001_SM_1000_NS6detail15normal_iteratorINSD_10device_ptrIdEEEEPdjS9_ddNS7_10__identityEEEvT0_T1_T2_T3_T4_T6_
.visible .entry _ZN3cub18CUB_300001_SM_10006detail6reduce28DeviceReduceSingleTileKernelINS2_10policy_hubIdjN4cuda3std3__44plusIdEEE10Policy1000EN6thrust24THRUST_300001_SM_1000_NS6detail15normal_iteratorINSD_10device_ptrIdEEEEPdjS9_ddNS7_10__identityEEEvT0_T1_T2_T3_T4_T6_(
	.param .align 8 .b8 _ZN3cub18CUB_300001_SM_10006detail6reduce28DeviceReduceSingleTileKernelINS2_10policy_hubIdjN4cuda3std3__44plusIdEEE10Policy1000EN6thrust24THRUST_300001_SM_1000_NS6detail15normal_iteratorINSD_10device_ptrIdEEEEPdjS9_ddNS7_10__identityEEEvT0_T1_T2_T3_T4_T6__param_0[8],
	.param .u64 .ptr .align 1 _ZN3cub18CUB_300001_SM_10006detail6reduce28DeviceReduceSingleTileKernelINS2_10policy_hubIdjN4cuda3std3__44plusIdEEE10Policy1000EN6thrust24THRUST_300001_SM_1000_NS6detail15normal_iteratorINSD_10device_ptrIdEEEEPdjS9_ddNS7_10__identityEEEvT0_T1_T2_T3_T4_T6__param_1,
	.param .u32 _ZN3cub18CUB_300001_SM_10006detail6reduce28DeviceReduceSingleTileKernelINS2_10policy_hubIdjN4cuda3std3__44plusIdEEE10Policy1000EN6thrust24THRUST_300001_SM_1000_NS6detail15normal_iteratorINSD_10device_ptrIdEEEEPdjS9_ddNS7_10__identityEEEvT0_T1_T2_T3_T4_T6__param_2,
	.param .align 1 .b8 _ZN3cub18CUB_300001_SM_10006detail6reduce28DeviceReduceSingleTileKernelINS2_10policy_hubIdjN4cuda3std3__44plusIdEEE10Policy1000EN6thrust24THRUST_300001_SM_1000_NS6detail15normal_iteratorINSD_10device_ptrIdEEEEPdjS9_ddNS7_10__identityEEEvT0_T1_T2_T3_T4_T6__param_3[1],
	.param .f64 _ZN3cub18CUB_300001_SM_10006detail6reduce28DeviceReduceSingleTileKernelINS2_10policy_hubIdjN4cuda3std3__44plusIdEEE10Policy1000EN6thrust24THRUST_300001_SM_1000_NS6detail15normal_iteratorINSD_10device_ptrIdEEEEPdjS9_ddNS7_10__identityEEEvT0_T1_T2_T3_T4_T6__param_4,
	.param .align 1 .b8 _ZN3cub18CUB_300001_SM_10006detail6reduce28DeviceReduceSingleTileKernelINS2_10policy_hubIdjN4cuda3std3__44plusIdEEE10Policy1000EN6thrust24THRUST_300001_SM_1000_NS6detail15normal_iteratorINSD_10device_ptrIdEEEEPdjS9_ddNS7_10__identityEEEvT0_T1_T2_T3_T4_T6__param_5[1]
)
.maxntid 640
.minnctapersm 1
{
	.reg .pred 	%p<71>;
	.reg .b32 	%r<288>;
	.reg .b64 	%rd<114>;
	.reg .b64 	%fd<380>;
	// demoted variable
	.shared .align 8 .b8 _ZZN3cub18CUB_300001_SM_10006detail6reduce28DeviceReduceSingleTileKernelINS2_10policy_hubIdjN4cuda3std3__44plusIdEEE10Policy1000EN6thrust24THRUST_300001_SM_1000_NS6detail15normal_iteratorINSD_10device_ptrIdEEEEPdjS9_ddNS7_10__identityEEEvT0_T1_T2_T3_T4_T6_E12temp_storage[192];
	ld.param.u64 	%rd9, [_ZN3cub18CUB_300001_SM_10006detail6reduce28DeviceReduceSingleTileKernelINS2_10policy_hubIdjN4cuda3std3__44plusIdEEE10Policy1000EN6thrust24THRUST_300001_SM_1000_NS6detail15normal_iteratorINSD_10device_ptrIdEEEEPdjS9_ddNS7_10__identityEEEvT0_T1_T2_T3_T4_T6__param_0];
	ld.param.u64 	%rd10, [_ZN3cub18CUB_300001_SM_10006detail6reduce28DeviceReduceSingleTileKernelINS2_10policy_hubIdjN4cuda3std3__44plusIdEEE10Policy1000EN6thrust24THRUST_300001_SM_1000_NS6detail15normal_iteratorINSD_10device_ptrIdEEEEPdjS9_ddNS7_10__identityEEEvT0_T1_T2_T3_T4_T6__param_1];
	ld.param.u32 	%r51, [_ZN3cub18CUB_300001_SM_10006detail6reduce28DeviceReduceSingleTileKernelINS2_10policy_hubIdjN4cuda3std3__44plusIdEEE10Policy1000EN6thrust24THRUST_300001_SM_1000_NS6detail15normal_iteratorINSD_10device_ptrIdEEEEPdjS9_ddNS7_10__identityEEEvT0_T1_T2_T3_T4_T6__param_2];
	ld.param.f64 	%fd42, [_ZN3cub18CUB_300001_SM_10006detail6reduce28DeviceReduceSingleTileKernelINS2_10policy_hubIdjN4cuda3std3__44plusIdEEE10Policy1000EN6thrust24THRUST_300001_SM_1000_NS6detail15normal_iteratorINSD_10device_ptrIdEEEEPdjS9_ddNS7_10__identityEEEvT0_T1_T2_T3_T4_T6__param_4];
	cvta.to.global.u64 	%rd1, %rd10;
	setp.ne.s32 	%p1, %r51, 0;
	@%p1 bra 	$L__BB3_3;
	mov.u32 	%r270, %tid.x;
	setp.ne.s32 	%p70, %r270, 0;
	@%p70 bra 	$L__BB3_52;
	st.global.f64 	[%rd1], %fd42;
	bra.uni 	$L__BB3_52;
$L__BB3_3:
	cvta.to.global.u64 	%rd2, %rd9;
	setp.gt.u32 	%p2, %r51, 5119;
	@%p2 bra 	$L__BB3_28;
	mov.u32 	%r1, %tid.x;
	setp.ge.u32 	%p24, %r1, %r51;
	mov.f64 	%fd367, 0d0000000000000000;
	mov.u32 	%r274, %r1;
	@%p24 bra 	$L__BB3_6;
	mul.wide.u32 	%rd83, %r1, 8;
	add.s64 	%rd84, %rd2, %rd83;
	ld.global.f64 	%fd367, [%rd84];
	add.s32 	%r274, %r1, 640;
$L__BB3_6:
	setp.ge.u32 	%p25, %r274, %r51;
	@%p25 bra 	$L__BB3_19;
	not.b32 	%r146, %r274;
	add.s32 	%r147, %r51, %r146;
	mul.hi.u32 	%r148, %r147, -858993459;
	shr.u32 	%r149, %r148, 9;
	add.s32 	%r4, %r149, 1;
	and.b32  	%r5, %r4, 15;
	setp.lt.u32 	%p26, %r147, 9600;
	@%p26 bra 	$L__BB3_10;
	and.b32  	%r150, %r4, 16777200;
	neg.s32 	%r272, %r150;
	mul.wide.u32 	%rd85, %r274, 8;
	add.s64 	%rd86, %rd85, %rd2;
	add.s64 	%rd112, %rd86, 40960;
$L__BB3_9:
	.pragma "nounroll";
	ld.global.f64 	%fd181, [%rd112+-40960];
	add.f64 	%fd182, %fd367, %fd181;
	ld.global.f64 	%fd183, [%rd112+-35840];
	add.f64 	%fd184, %fd182, %fd183;
	ld.global.f64 	%fd185, [%rd112+-30720];
	add.f64 	%fd186, %fd184, %fd185;
	ld.global.f64 	%fd187, [%rd112+-25600];
	add.f64 	%fd188, %fd186, %fd187;
	ld.global.f64 	%fd189, [%rd112+-20480];
	add.f64 	%fd190, %fd188, %fd189;
	ld.global.f64 	%fd191, [%rd112+-15360];
	add.f64 	%fd192, %fd190, %fd191;
	ld.global.f64 	%fd193, [%rd112+-10240];
	add.f64 	%fd194, %fd192, %fd193;
	ld.global.f64 	%fd195, [%rd112+-5120];
	add.f64 	%fd196, %fd194, %fd195;
	ld.global.f64 	%fd197, [%rd112];
	add.f64 	%fd198, %fd196, %fd197;
	ld.global.f64 	%fd199, [%rd112+5120];
	add.f64 	%fd200, %fd198, %fd199;
	ld.global.f64 	%fd201, [%rd112+10240];
	add.f64 	%fd202, %fd200, %fd201;
	ld.global.f64 	%fd203, [%rd112+15360];
	add.f64 	%fd204, %fd202, %fd203;
	ld.global.f64 	%fd205, [%rd112+20480];
	add.f64 	%fd206, %fd204, %fd205;
	ld.global.f64 	%fd207, [%rd112+25600];
	add.f64 	%fd208, %fd206, %fd207;
	ld.global.f64 	%fd209, [%rd112+30720];
	add.f64 	%fd210, %fd208, %fd209;
	ld.global.f64 	%fd211, [%rd112+35840];
	add.f64 	%fd367, %fd210, %fd211;
	add.s32 	%r274, %r274, 10240;
	add.s32 	%r272, %r272, 16;
	add.s64 	%rd112, %rd112, 81920;
	setp.ne.s32 	%p27, %r272, 0;
	@%p27 bra 	$L__BB3_9;
$L__BB3_10:
	setp.eq.s32 	%p28, %r5, 0;
	@%p28 bra 	$L__BB3_19;
	and.b32  	%r12, %r4, 7;
	setp.lt.u32 	%p29, %r5, 8;
	@%p29 bra 	$L__BB3_13;
	mul.wide.u32 	%rd87, %r274, 8;
	add.s64 	%rd88, %rd2, %rd87;
	ld.global.f64 	%fd213, [%rd88];
	add.f64 	%fd214, %fd367, %fd213;
	ld.global.f64 	%fd215, [%rd88+5120];
	add.f64 	%fd216, %fd214, %fd215;
	ld.global.f64 	%fd217, [%rd88+10240];
	add.f64 	%fd218, %fd216, %fd217;
	ld.global.f64 	%fd219, [%rd88+15360];
	add.f64 	%fd220, %fd218, %fd219;
	ld.global.f64 	%fd221, [%rd88+20480];
	add.f64 	%fd222, %fd220, %fd221;
	ld.global.f64 	%fd223, [%rd88+25600];
	add.f64 	%fd224, %fd222, %fd223;
	ld.global.f64 	%fd225, [%rd88+30720];
	add.f64 	%fd226, %fd224, %fd225;
	ld.global.f64 	%fd227, [%rd88+35840];
	add.f64 	%fd367, %fd226, %fd227;
	add.s32 	%r274, %r274, 5120;
$L__BB3_13:
	setp.eq.s32 	%p30, %r12, 0;
	@%p30 bra 	$L__BB3_19;
	and.b32  	%r15, %r4, 3;
	setp.lt.u32 	%p31, %r12, 4;
	@%p31 bra 	$L__BB3_16;
	mul.wide.u32 	%rd89, %r274, 8;
	add.s64 	%rd90, %rd2, %rd89;
	ld.global.f64 	%fd229, [%rd90];
	add.f64 	%fd230, %fd367, %fd229;
	ld.global.f64 	%fd231, [%rd90+5120];
	add.f64 	%fd232, %fd230, %fd231;
	ld.global.f64 	%fd233, [%rd90+10240];
	add.f64 	%fd234, %fd232, %fd233;
	ld.global.f64 	%fd235, [%rd90+15360];
	add.f64 	%fd367, %fd234, %fd235;
	add.s32 	%r274, %r274, 2560;
$L__BB3_16:
	setp.eq.s32 	%p32, %r15, 0;
	@%p32 bra 	$L__BB3_19;
	mul.wide.u32 	%rd91, %r274, 8;
	add.s64 	%rd113, %rd2, %rd91;
	neg.s32 	%r277, %r15;
$L__BB3_18:
	.pragma "nounroll";
	ld.global.f64 	%fd236, [%rd113];
	add.f64 	%fd367, %fd367, %fd236;
	add.s64 	%rd113, %rd113, 5120;
	add.s32 	%r277, %r277, 1;
	setp.ne.s32 	%p33, %r277, 0;
	@%p33 bra 	$L__BB3_18;
$L__BB3_19:
	setp.lt.u32 	%p34, %r51, 640;
	@%p34 bra 	$L__BB3_24;
	// begin inline asm
	mov.u32 %r214, %laneid;
	// end inline asm
	mov.b64 	%rd102, %fd367;
	mov.b64 	{%r216, %r221}, %rd102;
	mov.b32 	%r222, 1;
	mov.b32 	%r263, 31;
	mov.b32 	%r264, -1;
	// begin inline asm
	shfl.sync.down.b32 %r215, %r216, %r222, %r263, %r264;
	// end inline asm
	// begin inline asm
	shfl.sync.down.b32 %r220, %r221, %r222, %r263, %r264;
	// end inline asm
	mov.b64 	%rd103, {%r215, %r220};
	mov.b64 	%fd307, %rd103;
	setp.gt.s32 	%p62, %r214, 30;
	add.f64 	%fd308, %fd367, %fd307;
	selp.f64 	%fd309, %fd367, %fd308, %p62;
	mov.b64 	%rd104, %fd309;
	mov.b64 	{%r226, %r231}, %rd104;
	mov.b32 	%r232, 2;
	// begin inline asm
	shfl.sync.down.b32 %r225, %r226, %r232, %r263, %r264;
	// end inline asm
	// begin inline asm
	shfl.sync.down.b32 %r230, %r231, %r232, %r263, %r264;
	// end inline asm
	mov.b64 	%rd105, {%r225, %r230};
	mov.b64 	%fd310, %rd105;
	setp.gt.s32 	%p63, %r214, 29;
	add.f64 	%fd311, %fd309, %fd310;
	selp.f64 	%fd312, %fd309, %fd311, %p63;
	mov.b64 	%rd106, %fd312;
	mov.b64 	{%r236, %r241}, %rd106;
	mov.b32 	%r242, 4;
	// begin inline asm
	shfl.sync.down.b32 %r235, %r236, %r242, %r263, %r264;
	// end inline asm
	// begin inline asm
	shfl.sync.down.b32 %r240, %r241, %r242, %r263, %r264;
	// end inline asm
	mov.b64 	%rd107, {%r235, %r240};
	mov.b64 	%fd313, %rd107;
	setp.gt.s32 	%p64, %r214, 27;
	add.f64 	%fd314, %fd312, %fd313;
	selp.f64 	%fd315, %fd312, %fd314, %p64;
	mov.b64 	%rd108, %fd315;
	mov.b64 	{%r246, %r251}, %rd108;
	mov.b32 	%r252, 8;
	// begin inline asm
	shfl.sync.down.b32 %r245, %r246, %r252, %r263, %r264;
	// end inline asm
	// begin inline asm
	shfl.sync.down.b32 %r250, %r251, %r252, %r263, %r264;
	// end inline asm
	mov.b64 	%rd109, {%r245, %r250};
	mov.b64 	%fd316, %rd109;
	setp.gt.s32 	%p65, %r214, 23;
	add.f64 	%fd317, %fd315, %fd316;
	selp.f64 	%fd318, %fd315, %fd317, %p65;
	mov.b64 	%rd110, %fd318;
	mov.b64 	{%r256, %r261}, %rd110;
	mov.b32 	%r262, 16;
	// begin inline asm
	shfl.sync.down.b32 %r255, %r256, %r262, %r263, %r264;
	// end inline asm
	// begin inline asm
	shfl.sync.down.b32 %r260, %r261, %r262, %r263, %r264;
	// end inline asm
	mov.b64 	%rd111, {%r255, %r260};
	mov.b64 	%fd319, %rd111;
	setp.gt.s32 	%p66, %r214, 15;
	add.f64 	%fd16, %fd318, %fd319;
	selp.f64 	%fd379, %fd318, %fd16, %p66;
	setp.ne.s32 	%p67, %r214, 0;
	@%p67 bra 	$L__BB3_22;
	shr.u32 	%r265, %r1, 2;
	and.b32  	%r266, %r265, 248;
	mov.u32 	%r267, _ZZN3cub18CUB_300001_SM_10006detail6reduce28DeviceReduceSingleTileKernelINS2_10policy_hubIdjN4cuda3std3__44plusIdEEE10Policy1000EN6thrust24THRUST_300001_SM_1000_NS6detail15normal_iteratorINSD_10device_ptrIdEEEEPdjS9_ddNS7_10__identityEEEvT0_T1_T2_T3_T4_T6_E12temp_storage;
	add.s32 	%r268, %r267, %r266;
	st.shared.f64 	[%r268+24], %fd16;
$L__BB3_22:
	bar.sync 	0;
	setp.ne.s32 	%p68, %r1, 0;
	@%p68 bra 	$L__BB3_50;
	ld.shared.f64 	%fd320, [_ZZN3cub18CUB_300001_SM_10006detail6reduce28DeviceReduceSingleTileKernelINS2_10policy_hubIdjN4cuda3std3__44plusIdEEE10Policy1000EN6thrust24THRUST_300001_SM_1000_NS6detail15normal_iteratorINSD_10device_ptrIdEEEEPdjS9_ddNS7_10__identityEEEvT0_T1_T2_T3_T4_T6_E12temp_storage+32];
	add.f64 	%fd321, %fd379, %fd320;
	ld.shared.f64 	%fd322, [_ZZN3cub18CUB_300001_SM_10006detail6reduce28DeviceReduceSingleTileKernelINS2_10policy_hubIdjN4cuda3std3__44plusIdEEE10Policy1000EN6thrust24THRUST_300001_SM_1000_NS6detail15normal_iteratorINSD_10device_ptrIdEEEEPdjS9_ddNS7_10__identityEEEvT0_T1_T2_T3_T4_T6_E12temp_storage+40];
	add.f64 	%fd323, %fd321, %fd322;
	ld.shared.f64 	%fd324, [_ZZN3cub18CUB_300001_SM_10006detail6reduce28DeviceReduceSingleTileKernelINS2_10policy_hubIdjN4cuda3std3__44plusIdEEE10Policy1000EN6thrust24THRUST_300001_SM_1000_NS6detail15normal_iteratorINSD_10device_ptrIdEEEEPdjS9_ddNS7_10__identityEEEvT0_T1_T2_T3_T4_T6_E12temp_storage+48];
	add.f64 	%fd325, %fd323, %fd324;
	ld.shared.f64 	%fd326, [_ZZN3cub18CUB_300001_SM_10006detail6reduce28DeviceReduceSingleTileKernelINS2_10policy_hubIdjN4cuda3std3__44plusIdEEE10Policy1000EN6thrust24THRUST_300001_SM_1000_NS6detail15normal_iteratorINSD_10device_ptrIdEEEEPdjS9_ddNS7_10__identityEEEvT0_T1_T2_T3_T4_T6_E12temp_storage+56];
	add.f64 	%fd327, %fd325, %fd326;
	ld.shared.f64 	%fd328, [_ZZN3cub18CUB_300001_SM_10006detail6reduce28DeviceReduceSingleTileKernelINS2_10policy_hubIdjN4cuda3std3__44plusIdEEE10Policy1000EN6thrust24THRUST_300001_SM_1000_NS6detail15normal_iteratorINSD_10device_ptrIdEEEEPdjS9_ddNS7_10__identityEEEvT0_T1_T2_T3_T4_T6_E12temp_storage+64];
	add.f64 	%fd329, %fd327, %fd328;
	ld.shared.f64 	%fd330, [_ZZN3cub18CUB_300001_SM_10006detail6reduce28DeviceReduceSingleTileKernelINS2_10policy_hubIdjN4cuda3std3__44plusIdEEE10Policy1000EN6thrust24THRUST_300001_SM_1000_NS6detail15normal_iteratorINSD_10device_ptrIdEEEEPdjS9_ddNS7_10__identityEEEvT0_T1_T2_T3_T4_T6_E12temp_storage+72];
	add.f64 	%fd331, %fd329, %fd330;
	ld.shared.f64 	%fd332, [_ZZN3cub18CUB_300001_SM_10006detail6reduce28DeviceReduceSingleTileKernelINS2_10policy_hubIdjN4cuda3std3__44plusIdEEE10Policy1000EN6thrust24THRUST_300001_SM_1000_NS6detail15normal_iteratorINSD_10device_ptrIdEEEEPdjS9_ddNS7_10__identityEEEvT0_T1_T2_T3_T4_T6_E12temp_storage+80];
	add.f64 	%fd333, %fd331, %fd332;
	ld.shared.f64 	%fd334, [_ZZN3cub18CUB_300001_SM_10006detail6reduce28DeviceReduceSingleTileKernelINS2_10policy_hubIdjN4cuda3std3__44plusIdEEE10Policy1000EN6thrust24THRUST_300001_SM_1000_NS6detail15normal_iteratorINSD_10device_ptrIdEEEEPdjS9_ddNS7_10__identityEEEvT0_T1_T2_T3_T4_T6_E12temp_storage+88];
	add.f64 	%fd335, %fd333, %fd334;
	ld.shared.f64 	%fd336, [_ZZN3cub18CUB_300001_SM_10006detail6reduce28DeviceReduceSingleTileKernelINS2_10policy_hubIdjN4cuda3std3__44plusIdEEE10Policy1000EN6thrust24THRUST_300001_SM_1000_NS6detail15normal_iteratorINSD_10device_ptrIdEEEEPdjS9_ddNS7_10__identityEEEvT0_T1_T2_T3_T4_T6_E12temp_storage+96];
	add.f64 	%fd337, %fd335, %fd336;
	ld.shared.f64 	%fd338, [_ZZN3cub18CUB_300001_SM_10006detail6reduce28DeviceReduceSingleTileKernelINS2_10policy_hubIdjN4cuda3std3__44plusIdEEE10Policy1000EN6thrust24THRUST_300001_SM_1000_NS6detail15normal_iteratorINSD_10device_ptrIdEEEEPdjS9_ddNS7_10__identityEEEvT0_T1_T2_T3_T4_T6_E12temp_storage+104];
	add.f64 	%fd339, %fd337, %fd338;
	ld.shared.f64 	%fd340, [_ZZN3cub18CUB_300001_SM_10006detail6reduce28DeviceReduceSingleTileKernelINS2_10policy_hubIdjN4cuda3std3__44plusIdEEE10Policy1000EN6thrust24THRUST_300001_SM_1000_NS6detail15normal_iteratorINSD_10device_ptrIdEEEEPdjS9_ddNS7_10__identityEEEvT0_T1_T2_T3_T4_T6_E12temp_storage+112];
	add.f64 	%fd341, %fd339, %fd340;
	ld.shared.f64 	%fd342, [_ZZN3cub18CUB_300001_SM_10006detail6reduce28DeviceReduceSingleTileKernelINS2_10policy_hubIdjN4cuda3std3__44plusIdEEE10Policy1000EN6thrust24THRUST_300001_SM_1000_NS6detail15normal_iteratorINSD_10device_ptrIdEEEEPdjS9_ddNS7_10__identityEEEvT0_T1_T2_T3_T4_T6_E12temp_storage+120];
	add.f64 	%fd343, %fd341, %fd342;
	ld.shared.f64 	%fd344, [_ZZN3cub18CUB_300001_SM_10006detail6reduce28DeviceReduceSingleTileKernelINS2_10policy_hubIdjN4cuda3std3__44plusIdEEE10Policy1000EN6thrust24THRUST_300001_SM_1000_NS6detail15normal_iteratorINSD_10device_ptrIdEEEEPdjS9_ddNS7_10__identityEEEvT0_T1_T2_T3_T4_T6_E12temp_storage+128];
	add.f64 	%fd345, %fd343, %fd344;
	ld.shared.f64 	%fd346, [_ZZN3cub18CUB_300001_SM_10006detail6reduce28DeviceReduceSingleTileKernelINS2_10policy_hubIdjN4cuda3std3__44plusIdEEE10Policy1000EN6thrust24THRUST_300001_SM_1000_NS6detail15normal_iteratorINSD_10device_ptrIdEEEEPdjS9_ddNS7_10__identityEEEvT0_T1_T2_T3_T4_T6_E12temp_storage+136];
	add.f64 	%fd347, %fd345, %fd346;
	ld.shared.f64 	%fd348, [_ZZN3cub18CUB_300001_SM_10006detail6reduce28DeviceReduceSingleTileKernelINS2_10policy_hubIdjN4cuda3std3__44plusIdEEE10Policy1000EN6thrust24THRUST_300001_SM_1000_NS6detail15normal_iteratorINSD_10device_ptrIdEEEEPdjS9_ddNS7_10__identityEEEvT0_T1_T2_T3_T4_T6_E12temp_storage+144];
	add.f64 	%fd349, %fd347, %fd348;
	ld.shared.f64 	%fd350, [_ZZN3cub18CUB_300001_SM_10006detail6reduce28DeviceReduceSingleTileKernelINS2_10policy_hubIdjN4cuda3std3__44plusIdEEE10Policy1000EN6thrust24THRUST_300001_SM_1000_NS6detail15normal_iteratorINSD_10device_ptrIdEEEEPdjS9_ddNS7_10__identityEEEvT0_T1_T2_T3_T4_T6_E12temp_storage+152];
	add.f64 	%fd351, %fd349, %fd350;
	ld.shared.f64 	%fd352, [_ZZN3cub18CUB_300001_SM_10006detail6reduce28DeviceReduceSingleTileKernelINS2_10policy_hubIdjN4cuda3std3__44plusIdEEE10Policy1000EN6thrust24THRUST_300001_SM_1000_NS6detail15normal_iteratorINSD_10device_ptrIdEEEEPdjS9_ddNS7_10__identityEEEvT0_T1_T2_T3_T4_T6_E12temp_storage+160];
	add.f64 	%fd353, %fd351, %fd352;
	ld.shared.f64 	%fd354, [_ZZN3cub18CUB_300001_SM_10006detail6reduce28DeviceReduceSingleTileKernelINS2_10policy_hubIdjN4cuda3std3__44plusIdEEE10Policy1000EN6thrust24THRUST_300001_SM_1000_NS6detail15normal_iteratorINSD_10device_ptrIdEEEEPdjS9_ddNS7_10__identityEEEvT0_T1_T2_T3_T4_T6_E12temp_storage+168];
	add.f64 	%fd355, %fd353, %fd354;
	ld.shared.f64 	%fd356, [_ZZN3cub18CUB_300001_SM_10006detail6reduce28DeviceReduceSingleTileKernelINS2_10policy_hubIdjN4cuda3std3__44plusIdEEE10Policy1000EN6thrust24THRUST_300001_SM_1000_NS6detail15normal_iteratorINSD_10device_ptrIdEEEEPdjS9_ddNS7_10__identityEEEvT0_T1_T2_T3_T4_T6_E12temp_storage+176];
	add.f64 	%fd379, %fd355, %fd356;
	bra.uni 	$L__BB3_50;
$L__BB3_24:
	// begin inline asm
	mov.u32 %r151, %laneid;
	// end inline asm
	and.b32  	%r202, %r1, 992;
	add.s32 	%r203, %r202, 32;
	setp.gt.u32 	%p35, %r203, %r51;
	not.b32 	%r204, %r202;
	add.s32 	%r205, %r51, %r204;
	selp.b32 	%r200, %r205, 31, %p35;
	mov.b64 	%rd92, %fd367;
	mov.b64 	{%r153, %r158}, %rd92;
	mov.b32 	%r159, 1;
	mov.b32 	%r201, -1;
	// begin inline asm
	shfl.sync.down.b32 %r152, %r153, %r159, %r200, %r201;
	// end inline asm
	// begin inline asm
	shfl.sync.down.b32 %r157, %r158, %r159, %r200, %r201;
	// end inline asm
	mov.b64 	%rd93, {%r152, %r157};
	mov.b64 	%fd237, %rd93;
	setp.lt.s32 	%p36, %r151, %r200;
	add.f64 	%fd238, %fd367, %fd237;
	selp.f64 	%fd239, %fd238, %fd367, %p36;
	mov.b64 	%rd94, %fd239;
	mov.b64 	{%r163, %r168}, %rd94;
	mov.b32 	%r169, 2;
	// begin inline asm
	shfl.sync.down.b32 %r162, %r163, %r169, %r200, %r201;
	// end inline asm
	// begin inline asm
	shfl.sync.down.b32 %r167, %r168, %r169, %r200, %r201;
	// end inline asm
	mov.b64 	%rd95, {%r162, %r167};
	mov.b64 	%fd240, %rd95;
	add.s32 	%r206, %r151, 2;
	setp.gt.s32 	%p37, %r206, %r200;
	add.f64 	%fd241, %fd239, %fd240;
	selp.f64 	%fd242, %fd239, %fd241, %p37;
	mov.b64 	%rd96, %fd242;
	mov.b64 	{%r173, %r178}, %rd96;
	mov.b32 	%r179, 4;
	// begin inline asm
	shfl.sync.down.b32 %r172, %r173, %r179, %r200, %r201;
	// end inline asm
	// begin inline asm
	shfl.sync.down.b32 %r177, %r178, %r179, %r200, %r201;
	// end inline asm
	mov.b64 	%rd97, {%r172, %r177};
	mov.b64 	%fd243, %rd97;
	add.s32 	%r207, %r151, 4;
	setp.gt.s32 	%p38, %r207, %r200;
	add.f64 	%fd244, %fd242, %fd243;
	selp.f64 	%fd245, %fd242, %fd244, %p38;
	mov.b64 	%rd98, %fd245;
	mov.b64 	{%r183, %r188}, %rd98;
	mov.b32 	%r189, 8;
	// begin inline asm
	shfl.sync.down.b32 %r182, %r183, %r189, %r200, %r201;
	// end inline asm
	// begin inline asm
	shfl.sync.down.b32 %r187, %r188, %r189, %r200, %r201;
	// end inline asm
	mov.b64 	%rd99, {%r182, %r187};
	mov.b64 	%fd246, %rd99;
	add.s32 	%r208, %r151, 8;
	setp.gt.s32 	%p39, %r208, %r200;
	add.f64 	%fd247, %fd245, %fd246;
	selp.f64 	%fd248, %fd245, %fd247, %p39;
	mov.b64 	%rd100, %fd248;
	mov.b64 	{%r193, %r198}, %rd100;
	mov.b32 	%r199, 16;
	// begin inline asm
	shfl.sync.down.b32 %r192, %r193, %r199, %r200, %r201;
	// end inline asm
	// begin inline asm
	shfl.sync.down.b32 %r197, %r198, %r199, %r200, %r201;
	// end inline asm
	mov.b64 	%rd101, {%r192, %r197};
	mov.b64 	%fd249, %rd101;
	add.s32 	%r209, %r151, 16;
	setp.gt.s32 	%p40, %r209, %r200;
	add.f64 	%fd250, %fd248, %fd249;
	selp.f64 	%fd379, %fd248, %fd250, %p40;
	setp.ne.s32 	%p41, %r151, 0;
	@%p41 bra 	$L__BB3_26;
	shr.u32 	%r210, %r1, 2;
	and.b32  	%r211, %r210, 248;
	mov.u32 	%r212, _ZZN3cub18CUB_300001_SM_10006detail6reduce28DeviceReduceSingleTileKernelINS2_10policy_hubIdjN4cuda3std3__44plusIdEEE10Policy1000EN6thrust24THRUST_300001_SM_1000_NS6detail15normal_iteratorINSD_10device_ptrIdEEEEPdjS9_ddNS7_10__identityEEEvT0_T1_T2_T3_T4_T6_E12temp_storage;
	add.s32 	%r213, %r212, %r211;
	st.shared.f64 	[%r213+24], %fd379;
$L__BB3_26:
	bar.sync 	0;
	setp.ne.s32 	%p42, %r1, 0;
	@%p42 bra 	$L__BB3_50;
	setp.gt.u32 	%p43, %r51, 32;
	ld.shared.f64 	%fd251, [_ZZN3cub18CUB_300001_SM_10006detail6reduce28DeviceReduceSingleTileKernelINS2_10policy_hubIdjN4cuda3std3__44plusIdEEE10Policy1000EN6thrust24THRUST_300001_SM_1000_NS6detail15normal_iteratorINSD_10device_ptrIdEEEEPdjS9_ddNS7_10__identityEEEvT0_T1_T2_T3_T4_T6_E12temp_storage+32];
	add.f64 	%fd252, %fd379, %fd251;
	selp.f64 	%fd253, %fd252, %fd379, %p43;
	setp.gt.u32 	%p44, %r51, 64;
	ld.shared.f64 	%fd254, [_ZZN3cub18CUB_300001_SM_10006detail6reduce28DeviceReduceSingleTileKernelINS2_10policy_hubIdjN4cuda3std3__44plusIdEEE10Policy1000EN6thrust24THRUST_300001_SM_1000_NS6detail15normal_iteratorINSD_10device_ptrIdEEEEPdjS9_ddNS7_10__identityEEEvT0_T1_T2_T3_T4_T6_E12temp_storage+40];
	add.f64 	%fd255, %fd254, %fd253;
	selp.f64 	%fd256, %fd255, %fd253, %p44;
	setp.gt.u32 	%p45, %r51, 96;
	ld.shared.f64 	%fd257, [_ZZN3cub18CUB_300001_SM_10006detail6reduce28DeviceReduceSingleTileKernelINS2_10policy_hubIdjN4cuda3std3__44plusIdEEE10Policy1000EN6thrust24THRUST_300001_SM_1000_NS6detail15normal_iteratorINSD_10device_ptrIdEEEEPdjS9_ddNS7_10__identityEEEvT0_T1_T2_T3_T4_T6_E12temp_storage+48];
	add.f64 	%fd258, %fd257, %fd256;
	selp.f64 	%fd259, %fd258, %fd256, %p45;
	setp.gt.u32 	%p46, %r51, 128;
	ld.shared.f64 	%fd260, [_ZZN3cub18CUB_300001_SM_10006detail6reduce28DeviceReduceSingleTileKernelINS2_10policy_hubIdjN4cuda3std3__44plusIdEEE10Policy1000EN6thrust24THRUST_300001_SM_1000_NS6detail15normal_iteratorINSD_10device_ptrIdEEEEPdjS9_ddNS7_10__identityEEEvT0_T1_T2_T3_T4_T6_E12temp_storage+56];
	add.f64 	%fd261, %fd260, %fd259;
	selp.f64 	%fd262, %fd261, %fd259, %p46;
	setp.gt.u32 	%p47, %r51, 160;
	ld.shared.f64 	%fd263, [_ZZN3cub18CUB_300001_SM_10006detail6reduce28DeviceReduceSingleTileKernelINS2_10policy_hubIdjN4cuda3std3__44plusIdEEE10Policy1000EN6thrust24THRUST_300001_SM_1000_NS6detail15normal_iteratorINSD_10device_ptrIdEEEEPdjS9_ddNS7_10__identityEEEvT0_T1_T2_T3_T4_T6_E12temp_storage+64];
	add.f64 	%fd264, %fd263, %fd262;
	selp.f64 	%fd265, %fd264, %fd262, %p47;
	setp.gt.u32 	%p48, %r51, 192;
	ld.shared.f64 	%fd266, [_ZZN3cub18CUB_300001_SM_10006detail6reduce28DeviceReduceSingleTileKernelINS2_10policy_hubIdjN4cuda3std3__44plusIdEEE10Policy1000EN6thrust24THRUST_300001_SM_1000_NS6detail15normal_iteratorINSD_10device_ptrIdEEEEPdjS9_ddNS7_10__identityEEEvT0_T1_T2_T3_T4_T6_E12temp_storage+72];
	add.f64 	%fd267, %fd266, %fd265;
	selp.f64 	%fd268, %fd267, %fd265, %p48;
	setp.gt.u32 	%p49, %r51, 224;
	ld.shared.f64 	%fd269, [_ZZN3cub18CUB_300001_SM_10006detail6reduce28DeviceReduceSingleTileKernelINS2_10policy_hubIdjN4cuda3std3__44plusIdEEE10Policy1000EN6thrust24THRUST_300001_SM_1000_NS6detail15normal_iteratorINSD_10device_ptrIdEEEEPdjS9_ddNS7_10__identityEEEvT0_T1_T2_T3_T4_T6_E12temp_storage+80];
	add.f64 	%fd270, %fd269, %fd268;
	selp.f64 	%fd271, %fd270, %fd268, %p49;
	setp.gt.u32 	%p50, %r51, 256;
	ld.shared.f64 	%fd272, [_ZZN3cub18CUB_300001_SM_10006detail6reduce28DeviceReduceSingleTileKernelINS2_10policy_hubIdjN4cuda3std3__44plusIdEEE10Policy1000EN6thrust24THRUST_300001_SM_1000_NS6detail15normal_iteratorINSD_10device_ptrIdEEEEPdjS9_ddNS7_10__identityEEEvT0_T1_T2_T3_T4_T6_E12temp_storage+88];
	add.f64 	%fd273, %fd272, %fd271;
	selp.f64 	%fd274, %fd273, %fd271, %p50;
	setp.gt.u32 	%p51, %r51, 288;
	ld.shared.f64 	%fd275, [_ZZN3cub18CUB_300001_SM_10006detail6reduce28DeviceReduceSingleTileKernelINS2_10policy_hubIdjN4cuda3std3__44plusIdEEE10Policy1000EN6thrust24THRUST_300001_SM_1000_NS6detail15normal_iteratorINSD_10device_ptrIdEEEEPdjS9_ddNS7_10__identityEEEvT0_T1_T2_T3_T4_T6_E12temp_storage+96];
	add.f64 	%fd276, %fd275, %fd274;
	selp.f64 	%fd277, %fd276, %fd274, %p51;
	setp.gt.u32 	%p52, %r51, 320;
	ld.shared.f64 	%fd278, [_ZZN3cub18CUB_300001_SM_10006detail6reduce28DeviceReduceSingleTileKernelINS2_10policy_hubIdjN4cuda3std3__44plusIdEEE10Policy1000EN6thrust24THRUST_300001_SM_1000_NS6detail15normal_iteratorINSD_10device_ptrIdEEEEPdjS9_ddNS7_10__identityEEEvT0_T1_T2_T3_T4_T6_E12temp_storage+104];
	add.f64 	%fd279, %fd278, %fd277;
	selp.f64 	%fd280, %fd279, %fd277, %p52;
	setp.gt.u32 	%p53, %r51, 352;
	ld.shared.f64 	%fd281, [_ZZN3cub18CUB_300001_SM_10006detail6reduce28DeviceReduceSingleTileKernelINS2_10policy_hubIdjN4cuda3std3__44plusIdEEE10Policy1000EN6thrust24THRUST_300001_SM_1000_NS6detail15normal_iteratorINSD_10device_ptrIdEEEEPdjS9_ddNS7_10__identityEEEvT0_T1_T2_T3_T4_T6_E12temp_storage+112];
	add.f64 	%fd282, %fd281, %fd280;
	selp.f64 	%fd283, %fd282, %fd280, %p53;
	setp.gt.u32 	%p54, %r51, 384;
	ld.shared.f64 	%fd284, [_ZZN3cub18CUB_300001_SM_10006detail6reduce28DeviceReduceSingleTileKernelINS2_10policy_hubIdjN4cuda3std3__44plusIdEEE10Policy1000EN6thrust24THRUST_300001_SM_1000_NS6detail15normal_iteratorINSD_10device_ptrIdEEEEPdjS9_ddNS7_10__identityEEEvT0_T1_T2_T3_T4_T6_E12temp_storage+120];
	add.f64 	%fd285, %fd284, %fd283;
	selp.f64 	%fd286, %fd285, %fd283, %p54;
	setp.gt.u32 	%p55, %r51, 416;
	ld.shared.f64 	%fd287, [_ZZN3cub18CUB_300001_SM_10006detail6reduce28DeviceReduceSingleTileKernelINS2_10policy_hubIdjN4cuda3std3__44plusIdEEE10Policy1000EN6thrust24THRUST_300001_SM_1000_NS6detail15normal_iteratorINSD_10device_ptrIdEEEEPdjS9_ddNS7_10__identityEEEvT0_T1_T2_T3_T4_T6_E12temp_storage+128];
	add.f64 	%fd288, %fd287, %fd286;
	selp.f64 	%fd289, %fd288, %fd286, %p55;
	setp.gt.u32 	%p56, %r51, 448;
	ld.shared.f64 	%fd290, [_ZZN3cub18CUB_300001_SM_10006detail6reduce28DeviceReduceSingleTileKernelINS2_10policy_hubIdjN4cuda3std3__44plusIdEEE10Policy1000EN6thrust24THRUST_300001_SM_1000_NS6detail15normal_iteratorINSD_10device_ptrIdEEEEPdjS9_ddNS7_10__identityEEEvT0_T1_T2_T3_T4_T6_E12temp_storage+136];
	add.f64 	%fd291, %fd290, %fd289;
	selp.f64 	%fd292, %fd291, %fd289, %p56;
	setp.gt.u32 	%p57, %r51, 480;
	ld.shared.f64 	%fd293, [_ZZN3cub18CUB_300001_SM_10006detail6reduce28DeviceReduceSingleTileKernelINS2_10policy_hubIdjN4cuda3std3__44plusIdEEE10Policy1000EN6thrust24THRUST_300001_SM_1000_NS6detail15normal_iteratorINSD_10device_ptrIdEEEEPdjS9_ddNS7_10__identityEEEvT0_T1_T2_T3_T4_T6_E12temp_storage+144];
	add.f64 	%fd294, %fd293, %fd292;
	selp.f64 	%fd295, %fd294, %fd292, %p57;
	setp.gt.u32 	%p58, %r51, 512;
	ld.shared.f64 	%fd296, [_ZZN3cub18CUB_300001_SM_10006detail6reduce28DeviceReduceSingleTileKernelINS2_10policy_hubIdjN4cuda3std3__44plusIdEEE10Policy1000EN6thrust24THRUST_300001_SM_1000_NS6detail15normal_iteratorINSD_10device_ptrIdEEEEPdjS9_ddNS7_10__identityEEEvT0_T1_T2_T3_T4_T6_E12temp_storage+152];
	add.f64 	%fd297, %fd296, %fd295;
	selp.f64 	%fd298, %fd297, %fd295, %p58;
	setp.gt.u32 	%p59, %r51, 544;
	ld.shared.f64 	%fd299, [_ZZN3cub18CUB_300001_SM_10006detail6reduce28DeviceReduceSingleTileKernelINS2_10policy_hubIdjN4cuda3std3__44plusIdEEE10Policy1000EN6thrust24THRUST_300001_SM_1000_NS6detail15normal_iteratorINSD_10device_ptrIdEEEEPdjS9_ddNS7_10__identityEEEvT0_T1_T2_T3_T4_T6_E12temp_storage+160];
	add.f64 	%fd300, %fd299, %fd298;
	selp.f64 	%fd301, %fd300, %fd298, %p59;
	setp.gt.u32 	%p60, %r51, 576;
	ld.shared.f64 	%fd302, [_ZZN3cub18CUB_300001_SM_10006detail6reduce28DeviceReduceSingleTileKernelINS2_10policy_hubIdjN4cuda3std3__44plusIdEEE10Policy1000EN6thrust24THRUST_300001_SM_1000_NS6detail15normal_iteratorINSD_10device_ptrIdEEEEPdjS9_ddNS7_10__identityEEEvT0_T1_T2_T3_T4_T6_E12temp_storage+168];
	add.f64 	%fd303, %fd302, %fd301;
	selp.f64 	%fd304, %fd303, %fd301, %p60;
	setp.gt.u32 	%p61, %r51, 608;
	ld.shared.f64 	%fd305, [_ZZN3cub18CUB_300001_SM_10006detail6reduce28DeviceReduceSingleTileKernelINS2_10policy_hubIdjN4cuda3std3__44plusIdEEE10Policy1000EN6thrust24THRUST_300001_SM_1000_NS6detail15normal_iteratorINSD_10device_ptrIdEEEEPdjS9_ddNS7_10__identityEEEvT0_T1_T2_T3_T4_T6_E12temp_storage+176];
	add.f64 	%fd306, %fd305, %fd304;
	selp.f64 	%fd379, %fd306, %fd304, %p61;
	bra.uni 	$L__BB3_50;
$L__BB3_28:
	mov.u32 	%r21, %tid.x;
	mul.wide.u32 	%rd11, %r21, 8;
	add.s64 	%rd12, %rd2, %rd11;
	ld.global.f64 	%fd43, [%rd12];
	ld.global.f64 	%fd44, [%rd12+5120];
	ld.global.f64 	%fd45, [%rd12+10240];
	ld.global.f64 	%fd46, [%rd12+15360];
	ld.global.f64 	%fd47, [%rd12+20480];
	ld.global.f64 	%fd48, [%rd12+25600];
	ld.global.f64 	%fd49, [%rd12+30720];
	ld.global.f64 	%fd50, [%rd12+35840];
	add.f64 	%fd51, %fd43, %fd44;
	add.f64 	%fd52, %fd51, %fd45;
	add.f64 	%fd53, %fd52, %fd46;
	add.f64 	%fd54, %fd53, %fd47;
	add.f64 	%fd55, %fd54, %fd48;
	add.f64 	%fd56, %fd55, %fd49;
	add.f64 	%fd378, %fd56, %fd50;
	add.s32 	%r22, %r51, -5120;
	setp.lt.u32 	%p3, %r22, 5120;
	mov.b32 	%r279, 5120;
	@%p3 bra 	$L__BB3_32;
	mov.b32 	%r279, 5120;
$L__BB3_30:
	add.s32 	%r54, %r21, %r279;
	mul.wide.u32 	%rd13, %r54, 8;
	add.s64 	%rd14, %rd2, %rd13;
	ld.global.f64 	%fd57, [%rd14];
	ld.global.f64 	%fd58, [%rd14+5120];
	ld.global.f64 	%fd59, [%rd14+10240];
	ld.global.f64 	%fd60, [%rd14+15360];
	ld.global.f64 	%fd61, [%rd14+20480];
	ld.global.f64 	%fd62, [%rd14+25600];
	ld.global.f64 	%fd63, [%rd14+30720];
	ld.global.f64 	%fd64, [%rd14+35840];
	add.f64 	%fd65, %fd378, %fd57;
	add.f64 	%fd66, %fd65, %fd58;
	add.f64 	%fd67, %fd66, %fd59;
	add.f64 	%fd68, %fd67, %fd60;
	add.f64 	%fd69, %fd68, %fd61;
	add.f64 	%fd70, %fd69, %fd62;
	add.f64 	%fd71, %fd70, %fd63;
	add.f64 	%fd378, %fd71, %fd64;
	sub.s32 	%r55, %r51, %r279;
	setp.lt.u32 	%p4, %r55, 5120;
	@%p4 bra 	$L__BB3_46;
	add.s32 	%r279, %r279, 5120;
	setp.le.u32 	%p5, %r279, %r22;
	@%p5 bra 	$L__BB3_30;
$L__BB3_32:
	setp.le.u32 	%p6, %r51, %r279;
	sub.s32 	%r56, %r51, %r279;
	setp.ge.s32 	%p7, %r21, %r56;
	or.pred  	%p8, %p6, %p7;
	@%p8 bra 	$L__BB3_46;
	not.b32 	%r58, %r21;
	add.s32 	%r59, %r51, %r58;
	sub.s32 	%r60, %r59, %r279;
	mul.hi.u32 	%r61, %r60, -858993459;
	shr.u32 	%r62, %r61, 9;
	add.s32 	%r26, %r62, 1;
	and.b32  	%r27, %r26, 15;
	setp.lt.u32 	%p9, %r60, 9600;
	mov.u32 	%r284, %r21;
	@%p9 bra 	$L__BB3_37;
	or.b32  	%r282, %r21, 5120;
	add.s32 	%r281, %r21, %r279;
	and.b32  	%r63, %r26, 16777200;
	neg.s32 	%r280, %r63;
$L__BB3_35:
	.pragma "nounroll";
	mul.wide.u32 	%rd15, %r281, 8;
	add.s64 	%rd16, %rd2, %rd15;
	ld.global.f64 	%fd73, [%rd16];
	add.f64 	%fd74, %fd378, %fd73;
	add.s32 	%r64, %r281, 640;
	mul.wide.u32 	%rd17, %r64, 8;
	add.s64 	%rd18, %rd2, %rd17;
	ld.global.f64 	%fd75, [%rd18];
	add.f64 	%fd76, %fd74, %fd75;
	add.s32 	%r65, %r281, 1280;
	mul.wide.u32 	%rd19, %r65, 8;
	add.s64 	%rd20, %rd2, %rd19;
	ld.global.f64 	%fd77, [%rd20];
	add.f64 	%fd78, %fd76, %fd77;
	add.s32 	%r66, %r281, 1920;
	mul.wide.u32 	%rd21, %r66, 8;
	add.s64 	%rd22, %rd2, %rd21;
	ld.global.f64 	%fd79, [%rd22];
	add.f64 	%fd80, %fd78, %fd79;
	add.s32 	%r67, %r281, 2560;
	mul.wide.u32 	%rd23, %r67, 8;
	add.s64 	%rd24, %rd2, %rd23;
	ld.global.f64 	%fd81, [%rd24];
	add.f64 	%fd82, %fd80, %fd81;
	add.s32 	%r68, %r281, 3200;
	mul.wide.u32 	%rd25, %r68, 8;
	add.s64 	%rd26, %rd2, %rd25;
	ld.global.f64 	%fd83, [%rd26];
	add.f64 	%fd84, %fd82, %fd83;
	add.s32 	%r69, %r281, 3840;
	mul.wide.u32 	%rd27, %r69, 8;
	add.s64 	%rd28, %rd2, %rd27;
	ld.global.f64 	%fd85, [%rd28];
	add.f64 	%fd86, %fd84, %fd85;
	add.s32 	%r70, %r281, 4480;
	mul.wide.u32 	%rd29, %r70, 8;
	add.s64 	%rd30, %rd2, %rd29;
	ld.global.f64 	%fd87, [%rd30];
	add.f64 	%fd88, %fd86, %fd87;
	add.s32 	%r71, %r281, 5120;
	mul.wide.u32 	%rd31, %r71, 8;
	add.s64 	%rd32, %rd2, %rd31;
	ld.global.f64 	%fd89, [%rd32];
	add.f64 	%fd90, %fd88, %fd89;
	add.s32 	%r72, %r281, 5760;
	mul.wide.u32 	%rd33, %r72, 8;
	add.s64 	%rd34, %rd2, %rd33;
	ld.global.f64 	%fd91, [%rd34];
	add.f64 	%fd92, %fd90, %fd91;
	add.s32 	%r73, %r281, 6400;
	mul.wide.u32 	%rd35, %r73, 8;
	add.s64 	%rd36, %rd2, %rd35;
	ld.global.f64 	%fd93, [%rd36];
	add.f64 	%fd94, %fd92, %fd93;
	add.s32 	%r74, %r281, 7040;
	mul.wide.u32 	%rd37, %r74, 8;
	add.s64 	%rd38, %rd2, %rd37;
	ld.global.f64 	%fd95, [%rd38];
	add.f64 	%fd96, %fd94, %fd95;
	add.s32 	%r75, %r281, 7680;
	mul.wide.u32 	%rd39, %r75, 8;
	add.s64 	%rd40, %rd2, %rd39;
	ld.global.f64 	%fd97, [%rd40];
	add.f64 	%fd98, %fd96, %fd97;
	add.s32 	%r76, %r281, 8320;
	mul.wide.u32 	%rd41, %r76, 8;
	add.s64 	%rd42, %rd2, %rd41;
	ld.global.f64 	%fd99, [%rd42];
	add.f64 	%fd100, %fd98, %fd99;
	add.s32 	%r77, %r281, 8960;
	mul.wide.u32 	%rd43, %r77, 8;
	add.s64 	%rd44, %rd2, %rd43;
	ld.global.f64 	%fd101, [%rd44];
	add.f64 	%fd102, %fd100, %fd101;
	add.s32 	%r78, %r281, 9600;
	mul.wide.u32 	%rd45, %r78, 8;
	add.s64 	%rd46, %rd2, %rd45;
	ld.global.f64 	%fd103, [%rd46];
	add.f64 	%fd378, %fd102, %fd103;
	add.s32 	%r282, %r282, 10240;
	add.s32 	%r281, %r281, 10240;
	add.s32 	%r280, %r280, 16;
	setp.ne.s32 	%p10, %r280, 0;
	@%p10 bra 	$L__BB3_35;
	add.s32 	%r284, %r282, -5120;
$L__BB3_37:
	setp.eq.s32 	%p11, %r27, 0;
	@%p11 bra 	$L__BB3_46;
	and.b32  	%r39, %r26, 7;
	setp.lt.u32 	%p12, %r27, 8;
	@%p12 bra 	$L__BB3_40;
	add.s32 	%r79, %r284, %r279;
	mul.wide.u32 	%rd47, %r79, 8;
	add.s64 	%rd48, %rd2, %rd47;
	ld.global.f64 	%fd105, [%rd48];
	add.f64 	%fd106, %fd378, %fd105;
	add.s32 	%r80, %r79, 640;
	mul.wide.u32 	%rd49, %r80, 8;
	add.s64 	%rd50, %rd2, %rd49;
	ld.global.f64 	%fd107, [%rd50];
	add.f64 	%fd108, %fd106, %fd107;
	add.s32 	%r81, %r79, 1280;
	mul.wide.u32 	%rd51, %r81, 8;
	add.s64 	%rd52, %rd2, %rd51;
	ld.global.f64 	%fd109, [%rd52];
	add.f64 	%fd110, %fd108, %fd109;
	add.s32 	%r82, %r79, 1920;
	mul.wide.u32 	%rd53, %r82, 8;
	add.s64 	%rd54, %rd2, %rd53;
	ld.global.f64 	%fd111, [%rd54];
	add.f64 	%fd112, %fd110, %fd111;
	add.s32 	%r83, %r79, 2560;
	mul.wide.u32 	%rd55, %r83, 8;
	add.s64 	%rd56, %rd2, %rd55;
	ld.global.f64 	%fd113, [%rd56];
	add.f64 	%fd114, %fd112, %fd113;
	add.s32 	%r84, %r79, 3200;
	mul.wide.u32 	%rd57, %r84, 8;
	add.s64 	%rd58, %rd2, %rd57;
	ld.global.f64 	%fd115, [%rd58];
	add.f64 	%fd116, %fd114, %fd115;
	add.s32 	%r85, %r79, 3840;
	mul.wide.u32 	%rd59, %r85, 8;
	add.s64 	%rd60, %rd2, %rd59;
	ld.global.f64 	%fd117, [%rd60];
	add.f64 	%fd118, %fd116, %fd117;
	add.s32 	%r86, %r79, 4480;
	mul.wide.u32 	%rd61, %r86, 8;
	add.s64 	%rd62, %rd2, %rd61;
	ld.global.f64 	%fd119, [%rd62];
	add.f64 	%fd378, %fd118, %fd119;
	add.s32 	%r284, %r284, 5120;
$L__BB3_40:
	setp.eq.s32 	%p13, %r39, 0;
	@%p13 bra 	$L__BB3_46;
	and.b32  	%r42, %r26, 3;
	setp.lt.u32 	%p14, %r39, 4;
	@%p14 bra 	$L__BB3_43;
	add.s32 	%r87, %r284, %r279;
	mul.wide.u32 	%rd63, %r87, 8;
	add.s64 	%rd64, %rd2, %rd63;
	ld.global.f64 	%fd121, [%rd64];
	add.f64 	%fd122, %fd378, %fd121;
	add.s32 	%r88, %r87, 640;
	mul.wide.u32 	%rd65, %r88, 8;
	add.s64 	%rd66, %rd2, %rd65;
	ld.global.f64 	%fd123, [%rd66];
	add.f64 	%fd124, %fd122, %fd123;
	add.s32 	%r89, %r87, 1280;
	mul.wide.u32 	%rd67, %r89, 8;
	add.s64 	%rd68, %rd2, %rd67;
	ld.global.f64 	%fd125, [%rd68];
	add.f64 	%fd126, %fd124, %fd125;
	add.s32 	%r90, %r87, 1920;
	mul.wide.u32 	%rd69, %r90, 8;
	add.s64 	%rd70, %rd2, %rd69;
	ld.global.f64 	%fd127, [%rd70];
	add.f64 	%fd378, %fd126, %fd127;
	add.s32 	%r284, %r284, 2560;
$L__BB3_43:
	setp.eq.s32 	%p15, %r42, 0;
	@%p15 bra 	$L__BB3_46;
	add.s32 	%r287, %r284, %r279;
	neg.s32 	%r286, %r42;
$L__BB3_45:
	.pragma "nounroll";
	mul.wide.u32 	%rd71, %r287, 8;
	add.s64 	%rd72, %rd2, %rd71;
	ld.global.f64 	%fd128, [%rd72];
	add.f64 	%fd378, %fd378, %fd128;
	add.s32 	%r287, %r287, 640;
	add.s32 	%r286, %r286, 1;
	setp.ne.s32 	%p16, %r286, 0;
	@%p16 bra 	$L__BB3_45;
$L__BB3_46:
	// begin inline asm
	mov.u32 %r91, %laneid;
	// end inline asm
	mov.b64 	%rd73, %fd378;
	mov.b64 	{%r93, %r98}, %rd73;
	mov.b32 	%r99, 1;
	mov.b32 	%r140, 31;
	mov.b32 	%r141, -1;
	// begin inline asm
	shfl.sync.down.b32 %r92, %r93, %r99, %r140, %r141;
	// end inline asm
	// begin inline asm
	shfl.sync.down.b32 %r97, %r98, %r99, %r140, %r141;
	// end inline asm
	mov.b64 	%rd74, {%r92, %r97};
	mov.b64 	%fd129, %rd74;
	setp.gt.s32 	%p17, %r91, 30;
	add.f64 	%fd130, %fd378, %fd129;
	selp.f64 	%fd131, %fd378, %fd130, %p17;
	mov.b64 	%rd75, %fd131;
	mov.b64 	{%r103, %r108}, %rd75;
	mov.b32 	%r109, 2;
	// begin inline asm
	shfl.sync.down.b32 %r102, %r103, %r109, %r140, %r141;
	// end inline asm
	// begin inline asm
	shfl.sync.down.b32 %r107, %r108, %r109, %r140, %r141;
	// end inline asm
	mov.b64 	%rd76, {%r102, %r107};
	mov.b64 	%fd132, %rd76;
	setp.gt.s32 	%p18, %r91, 29;
	add.f64 	%fd133, %fd131, %fd132;
	selp.f64 	%fd134, %fd131, %fd133, %p18;
	mov.b64 	%rd77, %fd134;
	mov.b64 	{%r113, %r118}, %rd77;
	mov.b32 	%r119, 4;
	// begin inline asm
	shfl.sync.down.b32 %r112, %r113, %r119, %r140, %r141;
	// end inline asm
	// begin inline asm
	shfl.sync.down.b32 %r117, %r118, %r119, %r140, %r141;
	// end inline asm
	mov.b64 	%rd78, {%r112, %r117};
	mov.b64 	%fd135, %rd78;
	setp.gt.s32 	%p19, %r91, 27;
	add.f64 	%fd136, %fd134, %fd135;
	selp.f64 	%fd137, %fd134, %fd136, %p19;
	mov.b64 	%rd79, %fd137;
	mov.b64 	{%r123, %r128}, %rd79;
	mov.b32 	%r129, 8;
	// begin inline asm
	shfl.sync.down.b32 %r122, %r123, %r129, %r140, %r141;
	// end inline asm
	// begin inline asm
	shfl.sync.down.b32 %r127, %r128, %r129, %r140, %r141;
	// end inline asm
	mov.b64 	%rd80, {%r122, %r127};
	mov.b64 	%fd138, %rd80;
	setp.gt.s32 	%p20, %r91, 23;
	add.f64 	%fd139, %fd137, %fd138;
	selp.f64 	%fd140, %fd137, %fd139, %p20;
	mov.b64 	%rd81, %fd140;
	mov.b64 	{%r133, %r138}, %rd81;
	mov.b32 	%r139, 16;
	// begin inline asm
	shfl.sync.down.b32 %r132, %r133, %r139, %r140, %r141;
	// end inline asm
	// begin inline asm
	shfl.sync.down.b32 %r137, %r138, %r139, %r140, %r141;
	// end inline asm
	mov.b64 	%rd82, {%r132, %r137};
	mov.b64 	%fd141, %rd82;
	setp.gt.s32 	%p21, %r91, 15;
	add.f64 	%fd38, %fd140, %fd141;
	selp.f64 	%fd379, %fd140, %fd38, %p21;
	setp.ne.s32 	%p22, %r91, 0;
	@%p22 bra 	$L__BB3_48;
	shr.u32 	%r142, %r21, 2;
	and.b32  	%r143, %r142, 248;
	mov.u32 	%r144, _ZZN3cub18CUB_300001_SM_10006detail6reduce28DeviceReduceSingleTileKernelINS2_10policy_hubIdjN4cuda3std3__44plusIdEEE10Policy1000EN6thrust24THRUST_300001_SM_1000_NS6detail15normal_iteratorINSD_10device_ptrIdEEEEPdjS9_ddNS7_10__identityEEEvT0_T1_T2_T3_T4_T6_E12temp_storage;
	add.s32 	%r145, %r144, %r143;
	st.shared.f64 	[%r145+24], %fd38;
$L__BB3_48:
	bar.sync 	0;
	setp.ne.s32 	%p23, %r21, 0;
	@%p23 bra 	$L__BB3_50;
	ld.shared.f64 	%fd142, [_ZZN3cub18CUB_300001_SM_10006detail6reduce28DeviceReduceSingleTileKernelINS2_10policy_hubIdjN4cuda3std3__44plusIdEEE10Policy1000EN6thrust24THRUST_300001_SM_1000_NS6detail15normal_iteratorINSD_10device_ptrIdEEEEPdjS9_ddNS7_10__identityEEEvT0_T1_T2_T3_T4_T6_E12temp_storage+32];
	add.f64 	%fd143, %fd379, %fd142;
	ld.shared.f64 	%fd144, [_ZZN3cub18CUB_300001_SM_10006detail6reduce28DeviceReduceSingleTileKernelINS2_10policy_hubIdjN4cuda3std3__44plusIdEEE10Policy1000EN6thrust24THRUST_300001_SM_1000_NS6detail15normal_iteratorINSD_10device_ptrIdEEEEPdjS9_ddNS7_10__identityEEEvT0_T1_T2_T3_T4_T6_E12temp_storage+40];
	add.f64 	%fd145, %fd143, %fd144;
	ld.shared.f64 	%fd146, [_ZZN3cub18CUB_300001_SM_10006detail6reduce28DeviceReduceSingleTileKernelINS2_10policy_hubIdjN4cuda3std3__44plusIdEEE10Policy1000EN6thrust24THRUST_300001_SM_1000_NS6detail15normal_iteratorINSD_10device_ptrIdEEEEPdjS9_ddNS7_10__identityEEEvT0_T1_T2_T3_T4_T6_E12temp_storage+48];
	add.f64 	%fd147, %fd145, %fd146;
	ld.shared.f64 	%fd148, [_ZZN3cub18CUB_300001_SM_10006detail6reduce28DeviceReduceSingleTileKernelINS2_10policy_hubIdjN4cuda3std3__44plusIdEEE10Policy1000EN6thrust24THRUST_300001_SM_1000_NS6detail15normal_iteratorINSD_10device_ptrIdEEEEPdjS9_ddNS7_10__identityEEEvT0_T1_T2_T3_T4_T6_E12temp_storage+56];
	add.f64 	%fd149, %fd147, %fd148;
	ld.shared.f64 	%fd150, [_ZZN3cub18CUB_300001_SM_10006detail6reduce28DeviceReduceSingleTileKernelINS2_10policy_hubIdjN4cuda3std3__44plusIdEEE10Policy1000EN6thrust24THRUST_300001_SM_1000_NS6detail15normal_iteratorINSD_10device_ptrIdEEEEPdjS9_ddNS7_10__identityEEEvT0_T1_T2_T3_T4_T6_E12temp_storage+64];
	add.f64 	%fd151, %fd149, %fd150;
	ld.shared.f64 	%fd152, [_ZZN3cub18CUB_300001_SM_10006detail6reduce28DeviceReduceSingleTileKernelINS2_10policy_hubIdjN4cuda3std3__44plusIdEEE10Policy1000EN6thrust24THRUST_300001_SM_1000_NS6detail15normal_iteratorINSD_10device_ptrIdEEEEPdjS9_ddNS7_10__identityEEEvT0_T1_T2_T3_T4_T6_E12temp_storage+72];
	add.f64 	%fd153, %fd151, %fd152;
	ld.shared.f64 	%fd154, [_ZZN3cub18CUB_300001_SM_10006detail6reduce28DeviceReduceSingleTileKernelINS2_10policy_hubIdjN4cuda3std3__44plusIdEEE10Policy1000EN6thrust24THRUST_300001_SM_1000_NS6detail15normal_iteratorINSD_10device_ptrIdEEEEPdjS9_ddNS7_10__identityEEEvT0_T1_T2_T3_T4_T6_E12temp_storage+80];
	add.f64 	%fd155, %fd153, %fd154;
	ld.shared.f64 	%fd156, [_ZZN3cub18CUB_300001_SM_10006detail6reduce28DeviceReduceSingleTileKernelINS2_10policy_hubIdjN4cuda3std3__44plusIdEEE10Policy1000EN6thrust24THRUST_300001_SM_1000_NS6detail15normal_iteratorINSD_10device_ptrIdEEEEPdjS9_ddNS7_10__identityEEEvT0_T1_T2_T3_T4_T6_E12temp_storage+88];
	add.f64 	%fd157, %fd155, %fd156;
	ld.shared.f64 	%fd158, [_ZZN3cub18CUB_300001_SM_10006detail6reduce28DeviceReduceSingleTileKernelINS2_10policy_hubIdjN4cuda3std3__44plusIdEEE10Policy1000EN6thrust24THRUST_300001_SM_1000_NS6detail15normal_iteratorINSD_10device_ptrIdEEEEPdjS9_ddNS7_10__identityEEEvT0_T1_T2_T3_T4_T6_E12temp_storage+96];
	add.f64 	%fd159, %fd157, %fd158;
	ld.shared.f64 	%fd160, [_ZZN3cub18CUB_300001_SM_10006detail6reduce28DeviceReduceSingleTileKernelINS2_10policy_hubIdjN4cuda3std3__44plusIdEEE10Policy1000EN6thrust24THRUST_300001_SM_1000_NS6detail15normal_iteratorINSD_10device_ptrIdEEEEPdjS9_ddNS7_10__identityEEEvT0_T1_T2_T3_T4_T6_E12temp_storage+104];
	add.f64 	%fd161, %fd159, %fd160;
	ld.shared.f64 	%fd162, [_ZZN3cub18CUB_300001_SM_10006detail6reduce28DeviceReduceSingleTileKernelINS2_10policy_hubIdjN4cuda3std3__44plusIdEEE10Policy1000EN6thrust24THRUST_300001_SM_1000_NS6detail15normal_iteratorINSD_10device_ptrIdEEEEPdjS9_ddNS7_10__identityEEEvT0_T1_T2_T3_T4_T6_E12temp_storage+112];
	add.f64 	%fd163, %fd161, %fd162;
	ld.shared.f64 	%fd164, [_ZZN3cub18CUB_300001_SM_10006detail6reduce28DeviceReduceSingleTileKernelINS2_10policy_hubIdjN4cuda3std3__44plusIdEEE10Policy1000EN6thrust24THRUST_300001_SM_1000_NS6detail15normal_iteratorINSD_10device_ptrIdEEEEPdjS9_ddNS7_10__identityEEEvT0_T1_T2_T3_T4_T6_E12temp_storage+120];
	add.f64 	%fd165, %fd163, %fd164;
	ld.shared.f64 	%fd166, [_ZZN3cub18CUB_300001_SM_10006detail6reduce28DeviceReduceSingleTileKernelINS2_10policy_hubIdjN4cuda3std3__44plusIdEEE10Policy1000EN6thrust24THRUST_300001_SM_1000_NS6detail15normal_iteratorINSD_10device_ptrIdEEEEPdjS9_ddNS7_10__identityEEEvT0_T1_T2_T3_T4_T6_E12temp_storage+128];
	add.f64 	%fd167, %fd165, %fd166;
	ld.shared.f64 	%fd168, [_ZZN3cub18CUB_300001_SM_10006detail6reduce28DeviceReduceSingleTileKernelINS2_10policy_hubIdjN4cuda3std3__44plusIdEEE10Policy1000EN6thrust24THRUST_300001_SM_1000_NS6detail15normal_iteratorINSD_10device_ptrIdEEEEPdjS9_ddNS7_10__identityEEEvT0_T1_T2_T3_T4_T6_E12temp_storage+136];
	add.f64 	%fd169, %fd167, %fd168;
	ld.shared.f64 	%fd170, [_ZZN3cub18CUB_300001_SM_10006detail6reduce28DeviceReduceSingleTileKernelINS2_10policy_hubIdjN4cuda3std3__44plusIdEEE10Policy1000EN6thrust24THRUST_300001_SM_1000_NS6detail15normal_iteratorINSD_10device_ptrIdEEEEPdjS9_ddNS7_10__identityEEEvT0_T1_T2_T3_T4_T6_E12temp_storage+144];
	add.f64 	%fd171, %fd169, %fd170;
	ld.shared.f64 	%fd172, [_ZZN3cub18CUB_300001_SM_10006detail6reduce28DeviceReduceSingleTileKernelINS2_10policy_hubIdjN4cuda3std3__44plusIdEEE10Policy1000EN6thrust24THRUST_300001_SM_1000_NS6detail15normal_iteratorINSD_10device_ptrIdEEEEPdjS9_ddNS7_10__identityEEEvT0_T1_T2_T3_T4_T6_E12temp_storage+152];
	add.f64 	%fd173, %fd171, %fd172;
	ld.shared.f64 	%fd174, [_ZZN3cub18CUB_300001_SM_10006detail6reduce28DeviceReduceSingleTileKernelINS2_10policy_hubIdjN4cuda3std3__44plusIdEEE10Policy1000EN6thrust24THRUST_300001_SM_1000_NS6detail15normal_iteratorINSD_10device_ptrIdEEEEPdjS9_ddNS7_10__identityEEEvT0_T1_T2_T3_T4_T6_E12temp_storage+160];
	add.f64 	%fd175, %fd173, %fd174;
	ld.shared.f64 	%fd176, [_ZZN3cub18CUB_300001_SM_10006detail6reduce28DeviceReduceSingleTileKernelINS2_10policy_hubIdjN4cuda3std3__44plusIdEEE10Policy1000EN6thrust24THRUST_300001_SM_1000_NS6detail15normal_iteratorINSD_10device_ptrIdEEEEPdjS9_ddNS7_10__identityEEEvT0_T1_T2_T3_T4_T6_E12temp_storage+168];
	add.f64 	%fd177, %fd175, %fd176;
	ld.shared.f64 	%fd178, [_ZZN3cub18CUB_300001_SM_10006detail6reduce28DeviceReduceSingleTileKernelINS2_10policy_hubIdjN4cuda3std3__44plusIdEEE10Policy1000EN6thrust24THRUST_300001_SM_1000_NS6detail15normal_iteratorINSD_10device_ptrIdEEEEPdjS9_ddNS7_10__identityEEEvT0_T1_T2_T3_T4_T6_E12temp_storage+176];
	add.f64 	%fd379, %fd177, %fd178;
$L__BB3_50:
	mov.u32 	%r269, %tid.x;
	setp.ne.s32 	%p69, %r269, 0;
	@%p69 bra 	$L__BB3_52;
	add.f64 	%fd357, %fd42, %fd379;
	st.global.f64 	[%rd1], %fd357;
$L__BB3_52:
	ret;

}
	// .globl	_ZN3cub18CUB_300001_SM_10006detail6reduce18DeviceReduceKernelINS2_10policy_hubIdjN4cuda3std3__44plusIdEEE10Policy1000EN6thrust24THRUST_300001_SM_1000_NS6detail15normal_iteratorINSD_10device_ptrIdEEEEjS9_dNS7_10__identityEEEvT0_PT3_T1_NS0_13GridEvenShareISN_EET2_T4_
.visible .entry _ZN3cub18CUB_300001_SM_10006detail6reduce18DeviceReduceKernelINS2_10policy_hubIdjN4cuda3std3__44plusIdEEE10Policy1000EN6thrust24THRUST_300001_SM_1000_NS6detail15normal_iteratorINSD_10device_ptrIdEEEEjS9_dNS7_10__identityEEEvT0_PT3_T1_NS0_13GridEvenShareISN_EET2_T4_(
	.param .align 8 .b8 _ZN3cub18CUB_300001_SM_10006detail6reduce18DeviceReduceKernelINS2_10policy_hubIdjN4cuda3std3__44plusIdEEE10Policy1000EN6thrust24THRUST_300001_SM_1000_NS6detail15normal_iteratorINSD_10device_ptrIdEEEEjS9_dNS7_10__identityEEEvT0_PT3_T1_NS0_13GridEvenShareISN_EET2_T4__param_0[8],
	.param .u64 .ptr .align 1 _ZN3cub18CUB_300001_SM_10006detail6reduce18DeviceReduceKernelINS2_10policy_hubIdjN4cuda3std3__44plusIdEEE10Policy1000EN6thrust24THRUST_300001_SM_1000_NS6detail15normal_iteratorINSD_10device_ptrIdEEEEjS9_dNS7_10__identityEEEvT0_PT3_T1_NS0_13GridEvenShareISN_EET2_T4__param_1,
	.param .u32 _ZN3cub18CUB_300001_SM_10006detail6reduce18DeviceReduceKernelINS2_10policy_hubIdjN4cuda3std3__44plusIdEEE10Policy1000EN6thrust24THRUST_300001_SM_1000_NS6detail15normal_iteratorINSD_10device_ptrIdEEEEjS9_dNS7_10__identityEEEvT0_PT3_T1_NS0_13GridEvenShareISN_EET2_T4__param_2,
	.param .align 4 .b8 _ZN3cub18CUB_300001_SM_10006detail6reduce18DeviceReduceKernelINS2_10policy_hubIdjN4cuda3std3__44plusIdEEE10Policy1000EN6thrust24THRUST_300001_SM_1000_NS6detail15normal_iteratorINSD_10device_ptrIdEEEEjS9_dNS7_10__identityEEEvT0_PT3_T1_NS0_13GridEvenShareISN_EET2_T4__param_3[40],
	.param .align 1 .b8 _ZN3cub18CUB_300001_SM_10006detail6reduce18DeviceReduceKernelINS2_10policy_hubIdjN4cuda3std3__44plusIdEEE10Policy1000EN6thrust24THRUST_300001_SM_1000_NS6detail15normal_iteratorINSD_10device_ptrIdEEEEjS9_dNS7_10__identityEEEvT0_PT3_T1_NS0_13GridEvenShareISN_EET2_T4__param_4[1],
	.param .align 1 .b8 _ZN3cub18CUB_300001_SM_10006detail6reduce18DeviceReduceKernelINS2_10policy_hubIdjN4cuda3std3__44plusIdEEE10Policy1000EN6thrust24THRUST_300001_SM_1000_NS6detail15normal_iteratorINSD_10device_ptrIdEEEEjS9_dNS7_10__identityEEEvT0_PT3_T1_NS0_13GridEvenShareISN_EET2_T4__param_5[1]
)
.maxntid 640
{
	.reg .pred 	%p<69>;
	.reg .b16 	%rs<4>;
	.reg .b32 	%r<356>;
	.reg .b64 	%rd<160>;
	.reg .b64 	%fd<376>;
	// demoted variable
	.shared .align 8 .b8 _ZZN3cub18CUB_300001_SM_10006detail6reduce18DeviceReduceKernelINS2_10policy_hubIdjN4cuda3std3__44plusIdEEE10Policy1000EN6thrust24THRUST_300001_SM_1000_NS6detail15normal_iteratorINSD_10device_ptrIdEEEEjS9_dNS7_10__identityEEEvT0_PT3_T1_NS0_13GridEvenShareISN_EET2_T4_E12temp_storage[192];
	ld.param.u32 	%r1, [_ZN3cub18CUB_300001_SM_10006detail6reduce18DeviceReduceKernelINS2_10policy_hubIdjN4cuda3std3__44plusIdEEE10Policy1000EN6thrust24THRUST_300001_SM_1000_NS6detail15normal_iteratorINSD_10device_ptrIdEEEEjS9_dNS7_10__identityEEEvT0_PT3_T1_NS0_13GridEvenShareISN_EET2_T4__param_3+20];
	ld.param.u32 	%r2, [_ZN3cub18CUB_300001_SM_10006detail6reduce18DeviceReduceKernelINS2_10policy_hubIdjN4cuda3std3__44plusIdEEE10Policy1000EN6thrust24THRUST_300001_SM_1000_NS6detail15normal_iteratorINSD_10device_ptrIdEEEEjS9_dNS7_10__identityEEEvT0_PT3_T1_NS0_13GridEvenShareISN_EET2_T4__param_3+24];
	ld.param.u64 	%rd3, [_ZN3cub18CUB_300001_SM_10006detail6reduce18DeviceReduceKernelINS2_10policy_hubIdjN4cuda3std3__44plusIdEEE10Policy1000EN6thrust24THRUST_300001_SM_1000_NS6detail15normal_iteratorINSD_10device_ptrIdEEEEjS9_dNS7_10__identityEEEvT0_PT3_T1_NS0_13GridEvenShareISN_EET2_T4__param_0];
	cvta.to.global.u64 	%rd1, %rd3;
	mov.u32 	%r3, %ctaid.x;
	mul.lo.s32 	%r4, %r2, 5120;
	mul.lo.s32 	%r347, %r3, 5120;
	sub.s32 	%r6, %r1, %r347;
	setp.gt.u32 	%p1, %r6, 5119;
	@%p1 bra 	$L__BB4_26;
	mov.u32 	%r7, %tid.x;
	setp.ge.u32 	%p23, %r7, %r6;
	mov.f64 	%fd364, 0d0000000000000000;
	mov.u32 	%r338, %r7;
	@%p23 bra 	$L__BB4_3;
	add.s32 	%r181, %r347, %r7;
	mul.wide.u32 	%rd76, %r181, 8;
	add.s64 	%rd77, %rd1, %rd76;
	ld.global.f64 	%fd364, [%rd77];
	add.s32 	%r338, %r7, 640;
$L__BB4_3:
	setp.ge.u32 	%p24, %r338, %r6;
	@%p24 bra 	$L__BB4_17;
	not.b32 	%r182, %r338;
	add.s32 	%r183, %r1, %r182;
	sub.s32 	%r184, %r183, %r347;
	mul.hi.u32 	%r185, %r184, -858993459;
	shr.u32 	%r186, %r185, 9;
	add.s32 	%r10, %r186, 1;
	and.b32  	%r11, %r10, 15;
	setp.lt.u32 	%p25, %r184, 9600;
	@%p25 bra 	$L__BB4_8;
	add.s32 	%r337, %r338, 5120;
	add.s32 	%r336, %r338, %r347;
	and.b32  	%r187, %r10, 16777200;
	neg.s32 	%r335, %r187;
$L__BB4_6:
	.pragma "nounroll";
	mul.wide.u32 	%rd78, %r336, 8;
	add.s64 	%rd79, %rd1, %rd78;
	ld.global.f64 	%fd179, [%rd79];
	add.f64 	%fd180, %fd364, %fd179;
	add.s32 	%r188, %r336, 640;
	mul.wide.u32 	%rd80, %r188, 8;
	add.s64 	%rd81, %rd1, %rd80;
	ld.global.f64 	%fd181, [%rd81];
	add.f64 	%fd182, %fd180, %fd181;
	add.s32 	%r189, %r336, 1280;
	mul.wide.u32 	%rd82, %r189, 8;
	add.s64 	%rd83, %rd1, %rd82;
	ld.global.f64 	%fd183, [%rd83];
	add.f64 	%fd184, %fd182, %fd183;
	add.s32 	%r190, %r336, 1920;
	mul.wide.u32 	%rd84, %r190, 8;
	add.s64 	%rd85, %rd1, %rd84;
	ld.global.f64 	%fd185, [%rd85];
	add.f64 	%fd186, %fd184, %fd185;
	add.s32 	%r191, %r336, 2560;
	mul.wide.u32 	%rd86, %r191, 8;
	add.s64 	%rd87, %rd1, %rd86;
	ld.global.f64 	%fd187, [%rd87];
	add.f64 	%fd188, %fd186, %fd187;
	add.s32 	%r192, %r336, 3200;
	mul.wide.u32 	%rd88, %r192, 8;
	add.s64 	%rd89, %rd1, %rd88;
	ld.global.f64 	%fd189, [%rd89];
	add.f64 	%fd190, %fd188, %fd189;
	add.s32 	%r193, %r336, 3840;
	mul.wide.u32 	%rd90, %r193, 8;
	add.s64 	%rd91, %rd1, %rd90;
	ld.global.f64 	%fd191, [%rd91];
	add.f64 	%fd192, %fd190, %fd191;
	add.s32 	%r194, %r336, 4480;
	mul.wide.u32 	%rd92, %r194, 8;
	add.s64 	%rd93, %rd1, %rd92;
	ld.global.f64 	%fd193, [%rd93];
	add.f64 	%fd194, %fd192, %fd193;
	add.s32 	%r195, %r336, 5120;
	mul.wide.u32 	%rd94, %r195, 8;
	add.s64 	%rd95, %rd1, %rd94;
	ld.global.f64 	%fd195, [%rd95];
	add.f64 	%fd196, %fd194, %fd195;
	add.s32 	%r196, %r336, 5760;
	mul.wide.u32 	%rd96, %r196, 8;
	add.s64 	%rd97, %rd1, %rd96;
	ld.global.f64 	%fd197, [%rd97];
	add.f64 	%fd198, %fd196, %fd197;
	add.s32 	%r197, %r336, 6400;
	mul.wide.u32 	%rd98, %r197, 8;
	add.s64 	%rd99, %rd1, %rd98;
	ld.global.f64 	%fd199, [%rd99];
	add.f64 	%fd200, %fd198, %fd199;
	add.s32 	%r198, %r336, 7040;
	mul.wide.u32 	%rd100, %r198, 8;
	add.s64 	%rd101, %rd1, %rd100;
	ld.global.f64 	%fd201, [%rd101];
	add.f64 	%fd202, %fd200, %fd201;
	add.s32 	%r199, %r336, 7680;
	mul.wide.u32 	%rd102, %r199, 8;
	add.s64 	%rd103, %rd1, %rd102;
	ld.global.f64 	%fd203, [%rd103];
	add.f64 	%fd204, %fd202, %fd203;
	add.s32 	%r200, %r336, 8320;
	mul.wide.u32 	%rd104, %r200, 8;
	add.s64 	%rd105, %rd1, %rd104;
	ld.global.f64 	%fd205, [%rd105];
	add.f64 	%fd206, %fd204, %fd205;
	add.s32 	%r201, %r336, 8960;
	mul.wide.u32 	%rd106, %r201, 8;
	add.s64 	%rd107, %rd1, %rd106;
	ld.global.f64 	%fd207, [%rd107];
	add.f64 	%fd208, %fd206, %fd207;
	add.s32 	%r202, %r336, 9600;
	mul.wide.u32 	%rd108, %r202, 8;
	add.s64 	%rd109, %rd1, %rd108;
	ld.global.f64 	%fd209, [%rd109];
	add.f64 	%fd364, %fd208, %fd209;
	add.s32 	%r337, %r337, 10240;
	add.s32 	%r336, %r336, 10240;
	add.s32 	%r335, %r335, 16;
	setp.ne.s32 	%p26, %r335, 0;
	@%p26 bra 	$L__BB4_6;
	add.s32 	%r338, %r337, -5120;
$L__BB4_8:
	setp.eq.s32 	%p27, %r11, 0;
	@%p27 bra 	$L__BB4_17;
	and.b32  	%r23, %r10, 7;
	setp.lt.u32 	%p28, %r11, 8;
	@%p28 bra 	$L__BB4_11;
	add.s32 	%r203, %r338, %r347;
	mul.wide.u32 	%rd110, %r203, 8;
	add.s64 	%rd111, %rd1, %rd110;
	ld.global.f64 	%fd211, [%rd111];
	add.f64 	%fd212, %fd364, %fd211;
	add.s32 	%r204, %r203, 640;
	mul.wide.u32 	%rd112, %r204, 8;
	add.s64 	%rd113, %rd1, %rd112;
	ld.global.f64 	%fd213, [%rd113];
	add.f64 	%fd214, %fd212, %fd213;
	add.s32 	%r205, %r203, 1280;
	mul.wide.u32 	%rd114, %r205, 8;
	add.s64 	%rd115, %rd1, %rd114;
	ld.global.f64 	%fd215, [%rd115];
	add.f64 	%fd216, %fd214, %fd215;
	add.s32 	%r206, %r203, 1920;
	mul.wide.u32 	%rd116, %r206, 8;
	add.s64 	%rd117, %rd1, %rd116;
	ld.global.f64 	%fd217, [%rd117];
	add.f64 	%fd218, %fd216, %fd217;
	add.s32 	%r207, %r203, 2560;
	mul.wide.u32 	%rd118, %r207, 8;
	add.s64 	%rd119, %rd1, %rd118;
	ld.global.f64 	%fd219, [%rd119];
	add.f64 	%fd220, %fd218, %fd219;
	add.s32 	%r208, %r203, 3200;
	mul.wide.u32 	%rd120, %r208, 8;
	add.s64 	%rd121, %rd1, %rd120;
	ld.global.f64 	%fd221, [%rd121];
	add.f64 	%fd222, %fd220, %fd221;
	add.s32 	%r209, %r203, 3840;
	mul.wide.u32 	%rd122, %r209, 8;
	add.s64 	%rd123, %rd1, %rd122;
	ld.global.f64 	%fd223, [%rd123];
	add.f64 	%fd224, %fd222, %fd223;
	add.s32 	%r210, %r203, 4480;
	mul.wide.u32 	%rd124, %r210, 8;
	add.s64 	%rd125, %rd1, %rd124;
	ld.global.f64 	%fd225, [%rd125];
	add.f64 	%fd364, %fd224, %fd225;
	add.s32 	%r338, %r338, 5120;
$L__BB4_11:
	setp.eq.s32 	%p29, %r23, 0;
	@%p29 bra 	$L__BB4_17;
	and.b32  	%r26, %r10, 3;
	setp.lt.u32 	%p30, %r23, 4;
	@%p30 bra 	$L__BB4_14;
	add.s32 	%r211, %r338, %r347;
	mul.wide.u32 	%rd126, %r211, 8;
	add.s64 	%rd127, %rd1, %rd126;
	ld.global.f64 	%fd227, [%rd127];
	add.f64 	%fd228, %fd364, %fd227;
	add.s32 	%r212, %r211, 640;
	mul.wide.u32 	%rd128, %r212, 8;
	add.s64 	%rd129, %rd1, %rd128;
	ld.global.f64 	%fd229, [%rd129];
	add.f64 	%fd230, %fd228, %fd229;
	add.s32 	%r213, %r211, 1280;
	mul.wide.u32 	%rd130, %r213, 8;
	add.s64 	%rd131, %rd1, %rd130;
	ld.global.f64 	%fd231, [%rd131];
	add.f64 	%fd232, %fd230, %fd231;
	add.s32 	%r214, %r211, 1920;
	mul.wide.u32 	%rd132, %r214, 8;
	add.s64 	%rd133, %rd1, %rd132;
	ld.global.f64 	%fd233, [%rd133];
	add.f64 	%fd364, %fd232, %fd233;
	add.s32 	%r338, %r338, 2560;
$L__BB4_14:
	setp.eq.s32 	%p31, %r26, 0;
	@%p31 bra 	$L__BB4_17;
	add.s32 	%r342, %r338, %r347;
	neg.s32 	%r341, %r26;
$L__BB4_16:
	.pragma "nounroll";
	mul.wide.u32 	%rd134, %r342, 8;
	add.s64 	%rd135, %rd1, %rd134;
	ld.global.f64 	%fd234, [%rd135];
	add.f64 	%fd364, %fd364, %fd234;
	add.s32 	%r342, %r342, 640;
	add.s32 	%r341, %r341, 1;
	setp.ne.s32 	%p32, %r341, 0;
	@%p32 bra 	$L__BB4_16;
$L__BB4_17:
	setp.lt.u32 	%p33, %r6, 640;
	@%p33 bra 	$L__BB4_22;
	// begin inline asm
	mov.u32 %r278, %laneid;
	// end inline asm
	mov.b64 	%rd146, %fd364;
	mov.b64 	{%r280, %r285}, %rd146;
	mov.b32 	%r286, 1;
	mov.b32 	%r327, 31;
	mov.b32 	%r328, -1;
	// begin inline asm
	shfl.sync.down.b32 %r279, %r280, %r286, %r327, %r328;
	// end inline asm
	// begin inline asm
	shfl.sync.down.b32 %r284, %r285, %r286, %r327, %r328;
	// end inline asm
	mov.b64 	%rd147, {%r279, %r284};
	mov.b64 	%fd305, %rd147;
	setp.gt.s32 	%p61, %r278, 30;
	add.f64 	%fd306, %fd364, %fd305;
	selp.f64 	%fd307, %fd364, %fd306, %p61;
	mov.b64 	%rd148, %fd307;
	mov.b64 	{%r290, %r295}, %rd148;
	mov.b32 	%r296, 2;
	// begin inline asm
	shfl.sync.down.b32 %r289, %r290, %r296, %r327, %r328;
	// end inline asm
	// begin inline asm
	shfl.sync.down.b32 %r294, %r295, %r296, %r327, %r328;
	// end inline asm
	mov.b64 	%rd149, {%r289, %r294};
	mov.b64 	%fd308, %rd149;
	setp.gt.s32 	%p62, %r278, 29;
	add.f64 	%fd309, %fd307, %fd308;
	selp.f64 	%fd310, %fd307, %fd309, %p62;
	mov.b64 	%rd150, %fd310;
	mov.b64 	{%r300, %r305}, %rd150;
	mov.b32 	%r306, 4;
	// begin inline asm
	shfl.sync.down.b32 %r299, %r300, %r306, %r327, %r328;
	// end inline asm
	// begin inline asm
	shfl.sync.down.b32 %r304, %r305, %r306, %r327, %r328;
	// end inline asm
	mov.b64 	%rd151, {%r299, %r304};
	mov.b64 	%fd311, %rd151;
	setp.gt.s32 	%p63, %r278, 27;
	add.f64 	%fd312, %fd310, %fd311;
	selp.f64 	%fd313, %fd310, %fd312, %p63;
	mov.b64 	%rd152, %fd313;
	mov.b64 	{%r310, %r315}, %rd152;
	mov.b32 	%r316, 8;
	// begin inline asm
	shfl.sync.down.b32 %r309, %r310, %r316, %r327, %r328;
	// end inline asm
	// begin inline asm
	shfl.sync.down.b32 %r314, %r315, %r316, %r327, %r328;
	// end inline asm
	mov.b64 	%rd153, {%r309, %r314};
	mov.b64 	%fd314, %rd153;
	setp.gt.s32 	%p64, %r278, 23;
	add.f64 	%fd315, %fd313, %fd314;
	selp.f64 	%fd316, %fd313, %fd315, %p64;
	mov.b64 	%rd154, %fd316;
	mov.b64 	{%r320, %r325}, %rd154;
	mov.b32 	%r326, 16;
	// begin inline asm
	shfl.sync.down.b32 %r319, %r320, %r326, %r327, %r328;
	// end inline asm
	// begin inline asm
	shfl.sync.down.b32 %r324, %r325, %r326, %r327, %r328;
	// end inline asm
	mov.b64 	%rd155, {%r319, %r324};
	mov.b64 	%fd317, %rd155;
	setp.gt.s32 	%p65, %r278, 15;
	add.f64 	%fd16, %fd316, %fd317;
	selp.f64 	%fd375, %fd316, %fd16, %p65;
	setp.ne.s32 	%p66, %r278, 0;
	@%p66 bra 	$L__BB4_20;
	shr.u32 	%r329, %r7, 2;
	and.b32  	%r330, %r329, 248;
	mov.u32 	%r331, _ZZN3cub18CUB_300001_SM_10006detail6reduce18DeviceReduceKernelINS2_10policy_hubIdjN4cuda3std3__44plusIdEEE10Policy1000EN6thrust24THRUST_300001_SM_1000_NS6detail15normal_iteratorINSD_10device_ptrIdEEEEjS9_dNS7_10__identityEEEvT0_PT3_T1_NS0_13GridEvenShareISN_EET2_T4_E12temp_storage;
	add.s32 	%r332, %r331, %r330;
	st.shared.f64 	[%r332+24], %fd16;
$L__BB4_20:
	bar.sync 	0;
	setp.ne.s32 	%p67, %r7, 0;
	@%p67 bra 	$L__BB4_48;
	ld.shared.f64 	%fd318, [_ZZN3cub18CUB_300001_SM_10006detail6reduce18DeviceReduceKernelINS2_10policy_hubIdjN4cuda3std3__44plusIdEEE10Policy1000EN6thrust24THRUST_300001_SM_1000_NS6detail15normal_iteratorINSD_10device_ptrIdEEEEjS9_dNS7_10__identityEEEvT0_PT3_T1_NS0_13GridEvenShareISN_EET2_T4_E12temp_storage+32];
	add.f64 	%fd319, %fd375, %fd318;
	ld.shared.f64 	%fd320, [_ZZN3cub18CUB_300001_SM_10006detail6reduce18DeviceReduceKernelINS2_10policy_hubIdjN4cuda3std3__44plusIdEEE10Policy1000EN6thrust24THRUST_300001_SM_1000_NS6detail15normal_iteratorINSD_10device_ptrIdEEEEjS9_dNS7_10__identityEEEvT0_PT3_T1_NS0_13GridEvenShareISN_EET2_T4_E12temp_storage+40];
	add.f64 	%fd321, %fd319, %fd320;
	ld.shared.f64 	%fd322, [_ZZN3cub18CUB_300001_SM_10006detail6reduce18DeviceReduceKernelINS2_10policy_hubIdjN4cuda3std3__44plusIdEEE10Policy1000EN6thrust24THRUST_300001_SM_1000_NS6detail15normal_iteratorINSD_10device_ptrIdEEEEjS9_dNS7_10__identityEEEvT0_PT3_T1_NS0_13GridEvenShareISN_EET2_T4_E12temp_storage+48];
	add.f64 	%fd323, %fd321, %fd322;
	ld.shared.f64 	%fd324, [_ZZN3cub18CUB_300001_SM_10006detail6reduce18DeviceReduceKernelINS2_10policy_hubIdjN4cuda3std3__44plusIdEEE10Policy1000EN6thrust24THRUST_300001_SM_1000_NS6detail15normal_iteratorINSD_10device_ptrIdEEEEjS9_dNS7_10__identityEEEvT0_PT3_T1_NS0_13GridEvenShareISN_EET2_T4_E12temp_storage+56];
	add.f64 	%fd325, %fd323, %fd324;
	ld.shared.f64 	%fd326, [_ZZN3cub18CUB_300001_SM_10006detail6reduce18DeviceReduceKernelINS2_10policy_hubIdjN4cuda3std3__44plusIdEEE10Policy1000EN6thrust24THRUST_300001_SM_1000_NS6detail15normal_iteratorINSD_10device_ptrIdEEEEjS9_dNS7_10__identityEEEvT0_PT3_T1_NS0_13GridEvenShareISN_EET2_T4_E12temp_storage+64];
	add.f64 	%fd327, %fd325, %fd326;
	ld.shared.f64 	%fd328, [_ZZN3cub18CUB_300001_SM_10006detail6reduce18DeviceReduceKernelINS2_10policy_hubIdjN4cuda3std3__44plusIdEEE10Policy1000EN6thrust24THRUST_300001_SM_1000_NS6detail15normal_iteratorINSD_10device_ptrIdEEEEjS9_dNS7_10__identityEEEvT0_PT3_T1_NS0_13GridEvenShareISN_EET2_T4_E12temp_storage+72];
	add.f64 	%fd329, %fd327, %fd328;
	ld.shared.f64 	%fd330, [_ZZN3cub18CUB_300001_SM_10006detail6reduce18DeviceReduceKernelINS2_10policy_hubIdjN4cuda3std3__44plusIdEEE10Policy1000EN6thrust24THRUST_300001_SM_1000_NS6detail15normal_iteratorINSD_10device_ptrIdEEEEjS9_dNS7_10__identityEEEvT0_PT3_T1_NS0_13GridEvenShareISN_EET2_T4_E12temp_storage+80];
	add.f64 	%fd331, %fd329, %fd330;
	ld.shared.f64 	%fd332, [_ZZN3cub18CUB_300001_SM_10006detail6reduce18DeviceReduceKernelINS2_10policy_hubIdjN4cuda3std3__44plusIdEEE10Policy1000EN6thrust24THRUST_300001_SM_1000_NS6detail15normal_iteratorINSD_10device_ptrIdEEEEjS9_dNS7_10__identityEEEvT0_PT3_T1_NS0_13GridEvenShareISN_EET2_T4_E12temp_storage+88];
	add.f64 	%fd333, %fd331, %fd332;
	ld.shared.f64 	%fd334, [_ZZN3cub18CUB_300001_SM_10006detail6reduce18DeviceReduceKernelINS2_10policy_hubIdjN4cuda3std3__44plusIdEEE10Policy1000EN6thrust24THRUST_300001_SM_1000_NS6detail15normal_iteratorINSD_10device_ptrIdEEEEjS9_dNS7_10__identityEEEvT0_PT3_T1_NS0_13GridEvenShareISN_EET2_T4_E12temp_storage+96];
	add.f64 	%fd335, %fd333, %fd334;
	ld.shared.f64 	%fd336, [_ZZN3cub18CUB_300001_SM_10006detail6reduce18DeviceReduceKernelINS2_10policy_hubIdjN4cuda3std3__44plusIdEEE10Policy1000EN6thrust24THRUST_300001_SM_1000_NS6detail15normal_iteratorINSD_10device_ptrIdEEEEjS9_dNS7_10__identityEEEvT0_PT3_T1_NS0_13GridEvenShareISN_EET2_T4_E12temp_storage+104];
	add.f64 	%fd337, %fd335, %fd336;
	ld.shared.f64 	%fd338, [_ZZN3cub18CUB_300001_SM_10006detail6reduce18DeviceReduceKernelINS2_10policy_hubIdjN4cuda3std3__44plusIdEEE10Policy1000EN6thrust24THRUST_300001_SM_1000_NS6detail15normal_iteratorINSD_10device_ptrIdEEEEjS9_dNS7_10__identityEEEvT0_PT3_T1_NS0_13GridEvenShareISN_EET2_T4_E12temp_storage+112];
	add.f64 	%fd339, %fd337, %fd338;
	ld.shared.f64 	%fd340, [_ZZN3cub18CUB_300001_SM_10006detail6reduce18DeviceReduceKernelINS2_10policy_hubIdjN4cuda3std3__44plusIdEEE10Policy1000EN6thrust24THRUST_300001_SM_1000_NS6detail15normal_iteratorINSD_10device_ptrIdEEEEjS9_dNS7_10__identityEEEvT0_PT3_T1_NS0_13GridEvenShareISN_EET2_T4_E12temp_storage+120];
	add.f64 	%fd341, %fd339, %fd340;
	ld.shared.f64 	%fd342, [_ZZN3cub18CUB_300001_SM_10006detail6reduce18DeviceReduceKernelINS2_10policy_hubIdjN4cuda3std3__44plusIdEEE10Policy1000EN6thrust24THRUST_300001_SM_1000_NS6detail15normal_iteratorINSD_10device_ptrIdEEEEjS9_dNS7_10__identityEEEvT0_PT3_T1_NS0_13GridEvenShareISN_EET2_T4_E12temp_storage+128];
	add.f64 	%fd343, %fd341, %fd342;
	ld.shared.f64 	%fd344, [_ZZN3cub18CUB_300001_SM_10006detail6reduce18DeviceReduceKernelINS2_10policy_hubIdjN4cuda3std3__44plusIdEEE10Policy1000EN6thrust24THRUST_300001_SM_1000_NS6detail15normal_iteratorINSD_10device_ptrIdEEEEjS9_dNS7_10__identityEEEvT0_PT3_T1_NS0_13GridEvenShareISN_EET2_T4_E12temp_storage+136];
	add.f64 	%fd345, %fd343, %fd344;
	ld.shared.f64 	%fd346, [_ZZN3cub18CUB_300001_SM_10006detail6reduce18DeviceReduceKernelINS2_10policy_hubIdjN4cuda3std3__44plusIdEEE10Policy1000EN6thrust24THRUST_300001_SM_1000_NS6detail15normal_iteratorINSD_10device_ptrIdEEEEjS9_dNS7_10__identityEEEvT0_PT3_T1_NS0_13GridEvenShareISN_EET2_T4_E12temp_storage+144];
	add.f64 	%fd347, %fd345, %fd346;
	ld.shared.f64 	%fd348, [_ZZN3cub18CUB_300001_SM_10006detail6reduce18DeviceReduceKernelINS2_10policy_hubIdjN4cuda3std3__44plusIdEEE10Policy1000EN6thrust24THRUST_300001_SM_1000_NS6detail15normal_iteratorINSD_10device_ptrIdEEEEjS9_dNS7_10__identityEEEvT0_PT3_T1_NS0_13GridEvenShareISN_EET2_T4_E12temp_storage+152];
	add.f64 	%fd349, %fd347, %fd348;
	ld.shared.f64 	%fd350, [_ZZN3cub18CUB_300001_SM_10006detail6reduce18DeviceReduceKernelINS2_10policy_hubIdjN4cuda3std3__44plusIdEEE10Policy1000EN6thrust24THRUST_300001_SM_1000_NS6detail15normal_iteratorINSD_10device_ptrIdEEEEjS9_dNS7_10__identityEEEvT0_PT3_T1_NS0_13GridEvenShareISN_EET2_T4_E12temp_storage+160];
	add.f64 	%fd351, %fd349, %fd350;
	ld.shared.f64 	%fd352, [_ZZN3cub18CUB_300001_SM_10006detail6reduce18DeviceReduceKernelINS2_10policy_hubIdjN4cuda3std3__44plusIdEEE10Policy1000EN6thrust24THRUST_300001_SM_1000_NS6detail15normal_iteratorINSD_10device_ptrIdEEEEjS9_dNS7_10__identityEEEvT0_PT3_T1_NS0_13GridEvenShareISN_EET2_T4_E12temp_storage+168];
	add.f64 	%fd353, %fd351, %fd352;
	ld.shared.f64 	%fd354, [_ZZN3cub18CUB_300001_SM_10006detail6reduce18DeviceReduceKernelINS2_10policy_hubIdjN4cuda3std3__44plusIdEEE10Policy1000EN6thrust24THRUST_300001_SM_1000_NS6detail15normal_iteratorINSD_10device_ptrIdEEEEjS9_dNS7_10__identityEEEvT0_PT3_T1_NS0_13GridEvenShareISN_EET2_T4_E12temp_storage+176];
	add.f64 	%fd375, %fd353, %fd354;
	bra.uni 	$L__BB4_48;
$L__BB4_22:
	// begin inline asm
	mov.u32 %r215, %laneid;
	// end inline asm
	and.b32  	%r266, %r7, 992;
	add.s32 	%r267, %r266, 32;
	setp.gt.u32 	%p34, %r267, %r6;
	not.b32 	%r268, %r266;
	add.s32 	%r269, %r6, %r268;
	selp.b32 	%r264, %r269, 31, %p34;
	mov.b64 	%rd136, %fd364;
	mov.b64 	{%r217, %r222}, %rd136;
	mov.b32 	%r223, 1;
	mov.b32 	%r265, -1;
	// begin inline asm
	shfl.sync.down.b32 %r216, %r217, %r223, %r264, %r265;
	// end inline asm
	// begin inline asm
	shfl.sync.down.b32 %r221, %r222, %r223, %r264, %r265;
	// end inline asm
	mov.b64 	%rd137, {%r216, %r221};
	mov.b64 	%fd235, %rd137;
	setp.lt.s32 	%p35, %r215, %r264;
	add.f64 	%fd236, %fd364, %fd235;
	selp.f64 	%fd237, %fd236, %fd364, %p35;
	mov.b64 	%rd138, %fd237;
	mov.b64 	{%r227, %r232}, %rd138;
	mov.b32 	%r233, 2;
	// begin inline asm
	shfl.sync.down.b32 %r226, %r227, %r233, %r264, %r265;
	// end inline asm
	// begin inline asm
	shfl.sync.down.b32 %r231, %r232, %r233, %r264, %r265;
	// end inline asm
	mov.b64 	%rd139, {%r226, %r231};
	mov.b64 	%fd238, %rd139;
	add.s32 	%r270, %r215, 2;
	setp.gt.s32 	%p36, %r270, %r264;
	add.f64 	%fd239, %fd237, %fd238;
	selp.f64 	%fd240, %fd237, %fd239, %p36;
	mov.b64 	%rd140, %fd240;
	mov.b64 	{%r237, %r242}, %rd140;
	mov.b32 	%r243, 4;
	// begin inline asm
	shfl.sync.down.b32 %r236, %r237, %r243, %r264, %r265;
	// end inline asm
	// begin inline asm
	shfl.sync.down.b32 %r241, %r242, %r243, %r264, %r265;
	// end inline asm
	mov.b64 	%rd141, {%r236, %r241};
	mov.b64 	%fd241, %rd141;
	add.s32 	%r271, %r215, 4;
	setp.gt.s32 	%p37, %r271, %r264;
	add.f64 	%fd242, %fd240, %fd241;
	selp.f64 	%fd243, %fd240, %fd242, %p37;
	mov.b64 	%rd142, %fd243;
	mov.b64 	{%r247, %r252}, %rd142;
	mov.b32 	%r253, 8;
	// begin inline asm
	shfl.sync.down.b32 %r246, %r247, %r253, %r264, %r265;
	// end inline asm
	// begin inline asm
	shfl.sync.down.b32 %r251, %r252, %r253, %r264, %r265;
	// end inline asm
	mov.b64 	%rd143, {%r246, %r251};
	mov.b64 	%fd244, %rd143;
	add.s32 	%r272, %r215, 8;
	setp.gt.s32 	%p38, %r272, %r264;
	add.f64 	%fd245, %fd243, %fd244;
	selp.f64 	%fd246, %fd243, %fd245, %p38;
	mov.b64 	%rd144, %fd246;
	mov.b64 	{%r257, %r262}, %rd144;
	mov.b32 	%r263, 16;
	// begin inline asm
	shfl.sync.down.b32 %r256, %r257, %r263, %r264, %r265;
	// end inline asm
	// begin inline asm
	shfl.sync.down.b32 %r261, %r262, %r263, %r264, %r265;
	// end inline asm
	mov.b64 	%rd145, {%r256, %r261};
	mov.b64 	%fd247, %rd145;
	add.s32 	%r273, %r215, 16;
	setp.gt.s32 	%p39, %r273, %r264;
	add.f64 	%fd248, %fd246, %fd247;
	selp.f64 	%fd375, %fd246, %fd248, %p39;
	setp.ne.s32 	%p40, %r215, 0;
	@%p40 bra 	$L__BB4_24;
	shr.u32 	%r274, %r7, 2;
	and.b32  	%r275, %r274, 248;
	mov.u32 	%r276, _ZZN3cub18CUB_300001_SM_10006detail6reduce18DeviceReduceKernelINS2_10policy_hubIdjN4cuda3std3__44plusIdEEE10Policy1000EN6thrust24THRUST_300001_SM_1000_NS6detail15normal_iteratorINSD_10device_ptrIdEEEEjS9_dNS7_10__identityEEEvT0_PT3_T1_NS0_13GridEvenShareISN_EET2_T4_E12temp_storage;
	add.s32 	%r277, %r276, %r275;
	st.shared.f64 	[%r277+24], %fd375;
$L__BB4_24:
	bar.sync 	0;
	setp.ne.s32 	%p41, %r7, 0;
	@%p41 bra 	$L__BB4_48;
	setp.gt.u32 	%p42, %r6, 32;
	ld.shared.f64 	%fd249, [_ZZN3cub18CUB_300001_SM_10006detail6reduce18DeviceReduceKernelINS2_10policy_hubIdjN4cuda3std3__44plusIdEEE10Policy1000EN6thrust24THRUST_300001_SM_1000_NS6detail15normal_iteratorINSD_10device_ptrIdEEEEjS9_dNS7_10__identityEEEvT0_PT3_T1_NS0_13GridEvenShareISN_EET2_T4_E12temp_storage+32];
	add.f64 	%fd250, %fd375, %fd249;
	selp.f64 	%fd251, %fd250, %fd375, %p42;
	setp.gt.u32 	%p43, %r6, 64;
	ld.shared.f64 	%fd252, [_ZZN3cub18CUB_300001_SM_10006detail6reduce18DeviceReduceKernelINS2_10policy_hubIdjN4cuda3std3__44plusIdEEE10Policy1000EN6thrust24THRUST_300001_SM_1000_NS6detail15normal_iteratorINSD_10device_ptrIdEEEEjS9_dNS7_10__identityEEEvT0_PT3_T1_NS0_13GridEvenShareISN_EET2_T4_E12temp_storage+40];
	add.f64 	%fd253, %fd252, %fd251;
	selp.f64 	%fd254, %fd253, %fd251, %p43;
	setp.gt.u32 	%p44, %r6, 96;
	ld.shared.f64 	%fd255, [_ZZN3cub18CUB_300001_SM_10006detail6reduce18DeviceReduceKernelINS2_10policy_hubIdjN4cuda3std3__44plusIdEEE10Policy1000EN6thrust24THRUST_300001_SM_1000_NS6detail15normal_iteratorINSD_10device_ptrIdEEEEjS9_dNS7_10__identityEEEvT0_PT3_T1_NS0_13GridEvenShareISN_EET2_T4_E12temp_storage+48];
	add.f64 	%fd256, %fd255, %fd254;
	selp.f64 	%fd257, %fd256, %fd254, %p44;
	setp.gt.u32 	%p45, %r6, 128;
	ld.shared.f64 	%fd258, [_ZZN3cub18CUB_300001_SM_10006detail6reduce18DeviceReduceKernelINS2_10policy_hubIdjN4cuda3std3__44plusIdEEE10Policy1000EN6thrust24THRUST_300001_SM_1000_NS6detail15normal_iteratorINSD_10device_ptrIdEEEEjS9_dNS7_10__identityEEEvT0_PT3_T1_NS0_13GridEvenShareISN_EET2_T4_E12temp_storage+56];
	add.f64 	%fd259, %fd258, %fd257;
	selp.f64 	%fd260, %fd259, %fd257, %p45;
	setp.gt.u32 	%p46, %r6, 160;
	ld.shared.f64 	%fd261, [_ZZN3cub18CUB_300001_SM_10006detail6reduce18DeviceReduceKernelINS2_10policy_hubIdjN4cuda3std3__44plusIdEEE10Policy1000EN6thrust24THRUST_300001_SM_1000_NS6detail15normal_iteratorINSD_10device_ptrIdEEEEjS9_dNS7_10__identityEEEvT0_PT3_T1_NS0_13GridEvenShareISN_EET2_T4_E12temp_storage+64];
	add.f64 	%fd262, %fd261, %fd260;
	selp.f64 	%fd263, %fd262, %fd260, %p46;
	setp.gt.u32 	%p47, %r6, 192;
	ld.shared.f64 	%fd264, [_ZZN3cub18CUB_300001_SM_10006detail6reduce18DeviceReduceKernelINS2_10policy_hubIdjN4cuda3std3__44plusIdEEE10Policy1000EN6thrust24THRUST_300001_SM_1000_NS6detail15normal_iteratorINSD_10device_ptrIdEEEEjS9_dNS7_10__identityEEEvT0_PT3_T1_NS0_13GridEvenShareISN_EET2_T4_E12temp_storage+72];
	add.f64 	%fd265, %fd264, %fd263;
	selp.f64 	%fd266, %fd265, %fd263, %p47;
	setp.gt.u32 	%p48, %r6, 224;
	ld.shared.f64 	%fd267, [_ZZN3cub18CUB_300001_SM_10006detail6reduce18DeviceReduceKernelINS2_10policy_hubIdjN4cuda3std3__44plusIdEEE10Policy1000EN6thrust24THRUST_300001_SM_1000_NS6detail15normal_iteratorINSD_10device_ptrIdEEEEjS9_dNS7_10__identityEEEvT0_PT3_T1_NS0_13GridEvenShareISN_EET2_T4_E12temp_storage+80];
	add.f64 	%fd268, %fd267, %fd266;
	selp.f64 	%fd269, %fd268, %fd266, %p48;
	setp.gt.u32 	%p49, %r6, 256;
	ld.shared.f64 	%fd270, [_ZZN3cub18CUB_300001_SM_10006detail6reduce18DeviceReduceKernelINS2_10policy_hubIdjN4cuda3std3__44plusIdEEE10Policy1000EN6thrust24THRUST_300001_SM_1000_NS6detail15normal_iteratorINSD_10device_ptrIdEEEEjS9_dNS7_10__identityEEEvT0_PT3_T1_NS0_13GridEvenShareISN_EET2_T4_E12temp_storage+88];
	add.f64 	%fd271, %fd270, %fd269;
	selp.f64 	%fd272, %fd271, %fd269, %p49;
	setp.gt.u32 	%p50, %r6, 288;
	ld.shared.f64 	%fd273, [_ZZN3cub18CUB_300001_SM_10006detail6reduce18DeviceReduceKernelINS2_10policy_hubIdjN4cuda3std3__44plusIdEEE10Policy1000EN6thrust24THRUST_300001_SM_1000_NS6detail15normal_iteratorINSD_10device_ptrIdEEEEjS9_dNS7_10__identityEEEvT0_PT3_T1_NS0_13GridEvenShareISN_EET2_T4_E12temp_storage+96];
	add.f64 	%fd274, %fd273, %fd272;
	selp.f64 	%fd275, %fd274, %fd272, %p50;
	setp.gt.u32 	%p51, %r6, 320;
	ld.shared.f64 	%fd276, [_ZZN3cub18CUB_300001_SM_10006detail6reduce18DeviceReduceKernelINS2_10policy_hubIdjN4cuda3std3__44plusIdEEE10Policy1000EN6thrust24THRUST_300001_SM_1000_NS6detail15normal_iteratorINSD_10device_ptrIdEEEEjS9_dNS7_10__identityEEEvT0_PT3_T1_NS0_13GridEvenShareISN_EET2_T4_E12temp_storage+104];
	add.f64 	%fd277, %fd276, %fd275;
	selp.f64 	%fd278, %fd277, %fd275, %p51;
	setp.gt.u32 	%p52, %r6, 352;
	ld.shared.f64 	%fd279, [_ZZN3cub18CUB_300001_SM_10006detail6reduce18DeviceReduceKernelINS2_10policy_hubIdjN4cuda3std3__44plusIdEEE10Policy1000EN6thrust24THRUST_300001_SM_1000_NS6detail15normal_iteratorINSD_10device_ptrIdEEEEjS9_dNS7_10__identityEEEvT0_PT3_T1_NS0_13GridEvenShareISN_EET2_T4_E12temp_storage+112];
	add.f64 	%fd280, %fd279, %fd278;
	selp.f64 	%fd281, %fd280, %fd278, %p52;
	setp.gt.u32 	%p53, %r6, 384;
	ld.shared.f64 	%fd282, [_ZZN3cub18CUB_300001_SM_10006detail6reduce18DeviceReduceKernelINS2_10policy_hubIdjN4cuda3std3__44plusIdEEE10Policy1000EN6thrust24THRUST_300001_SM_1000_NS6detail15normal_iteratorINSD_10device_ptrIdEEEEjS9_dNS7_10__identityEEEvT0_PT3_T1_NS0_13GridEvenShareISN_EET2_T4_E12temp_storage+120];
	add.f64 	%fd283, %fd282, %fd281;
	selp.f64 	%fd284, %fd283, %fd281, %p53;
	setp.gt.u32 	%p54, %r6, 416;
	ld.shared.f64 	%fd285, [_ZZN3cub18CUB_300001_SM_10006detail6reduce18DeviceReduceKernelINS2_10policy_hubIdjN4cuda3std3__44plusIdEEE10Policy1000EN6thrust24THRUST_300001_SM_1000_NS6detail15normal_iteratorINSD_10device_ptrIdEEEEjS9_dNS7_10__identityEEEvT0_PT3_T1_NS0_13GridEvenShareISN_EET2_T4_E12temp_storage+128];
	add.f64 	%fd286, %fd285, %fd284;
	selp.f64 	%fd287, %fd286, %fd284, %p54;
	setp.gt.u32 	%p55, %r6, 448;
	ld.shared.f64 	%fd288, [_ZZN3cub18CUB_300001_SM_10006detail6reduce18DeviceReduceKernelINS2_10policy_hubIdjN4cuda3std3__44plusIdEEE10Policy1000EN6thrust24THRUST_300001_SM_1000_NS6detail15normal_iteratorINSD_10device_ptrIdEEEEjS9_dNS7_10__identityEEEvT0_PT3_T1_NS0_13GridEvenShareISN_EET2_T4_E12temp_storage+136];
	add.f64 	%fd289, %fd288, %fd287;
	selp.f64 	%fd290, %fd289, %fd287, %p55;
	setp.gt.u32 	%p56, %r6, 480;
	ld.shared.f64 	%fd291, [_ZZN3cub18CUB_300001_SM_10006detail6reduce18DeviceReduceKernelINS2_10policy_hubIdjN4cuda3std3__44plusIdEEE10Policy1000EN6thrust24THRUST_300001_SM_1000_NS6detail15normal_iteratorINSD_10device_ptrIdEEEEjS9_dNS7_10__identityEEEvT0_PT3_T1_NS0_13GridEvenShareISN_EET2_T4_E12temp_storage+144];
	add.f64 	%fd292, %fd291, %fd290;
	selp.f64 	%fd293, %fd292, %fd290, %p56;
	setp.gt.u32 	%p57, %r6, 512;
	ld.shared.f64 	%fd294, [_ZZN3cub18CUB_300001_SM_10006detail6reduce18DeviceReduceKernelINS2_10policy_hubIdjN4cuda3std3__44plusIdEEE10Policy1000EN6thrust24THRUST_300001_SM_1000_NS6detail15normal_iteratorINSD_10device_ptrIdEEEEjS9_dNS7_10__identityEEEvT0_PT3_T1_NS0_13GridEvenShareISN_EET2_T4_E12temp_storage+152];
	add.f64 	%fd295, %fd294, %fd293;
	selp.f64 	%fd296, %fd295, %fd293, %p57;
	setp.gt.u32 	%p58, %r6, 544;
	ld.shared.f64 	%fd297, [_ZZN3cub18CUB_300001_SM_10006detail6reduce18DeviceReduceKernelINS2_10policy_hubIdjN4cuda3std3__44plusIdEEE10Policy1000EN6thrust24THRUST_300001_SM_1000_NS6detail15normal_iteratorINSD_10device_ptrIdEEEEjS9_dNS7_10__identityEEEvT0_PT3_T1_NS0_13GridEvenShareISN_EET2_T4_E12temp_storage+160];
	add.f64 	%fd298, %fd297, %fd296;
	selp.f64 	%fd299, %fd298, %fd296, %p58;
	setp.gt.u32 	%p59, %r6, 576;
	ld.shared.f64 	%fd300, [_ZZN3cub18CUB_300001_SM_10006detail6reduce18DeviceReduceKernelINS2_10policy_hubIdjN4cuda3std3__44plusIdEEE10Policy1000EN6thrust24THRUST_300001_SM_1000_NS6detail15normal_iteratorINSD_10device_ptrIdEEEEjS9_dNS7_10__identityEEEvT0_PT3_T1_NS0_13GridEvenShareISN_EET2_T4_E12temp_storage+168];
	add.f64 	%fd301, %fd300, %fd299;
	selp.f64 	%fd302, %fd301, %fd299, %p59;
	setp.gt.u32 	%p60, %r6, 608;
	ld.shared.f64 	%fd303, [_ZZN3cub18CUB_300001_SM_10006detail6reduce18DeviceReduceKernelINS2_10policy_hubIdjN4cuda3std3__44plusIdEEE10Policy1000EN6thrust24THRUST_300001_SM_1000_NS6detail15normal_iteratorINSD_10device_ptrIdEEEEjS9_dNS7_10__identityEEEvT0_PT3_T1_NS0_13GridEvenShareISN_EET2_T4_E12temp_storage+176];
	add.f64 	%fd304, %fd303, %fd302;
	selp.f64 	%fd375, %fd304, %fd302, %p60;
	bra.uni 	$L__BB4_48;
$L__BB4_26:
	mov.u32 	%r35, %tid.x;
	add.s32 	%r72, %r347, %r35;
	mul.wide.u32 	%rd4, %r72, 8;
	add.s64 	%rd5, %rd1, %rd4;
	ld.global.f64 	%fd41, [%rd5];
	ld.global.f64 	%fd42, [%rd5+5120];
	ld.global.f64 	%fd43, [%rd5+10240];
	ld.global.f64 	%fd44, [%rd5+15360];
	ld.global.f64 	%fd45, [%rd5+20480];
	ld.global.f64 	%fd46, [%rd5+25600];
	ld.global.f64 	%fd47, [%rd5+30720];
	ld.global.f64 	%fd48, [%rd5+35840];
	add.f64 	%fd49, %fd41, %fd42;
	add.f64 	%fd50, %fd49, %fd43;
	add.f64 	%fd51, %fd50, %fd44;
	add.f64 	%fd52, %fd51, %fd45;
	add.f64 	%fd53, %fd52, %fd46;
	add.f64 	%fd54, %fd53, %fd47;
	add.f64 	%fd374, %fd54, %fd48;
	setp.lt.u32 	%p2, %r6, %r4;
	@%p2 bra 	$L__BB4_44;
	add.s32 	%r36, %r4, %r347;
	not.b32 	%r74, %r35;
	add.s32 	%r75, %r74, %r1;
	sub.s32 	%r76, %r75, %r4;
	sub.s32 	%r344, %r76, %r347;
	add.s32 	%r77, %r36, %r35;
	add.s32 	%r343, %r77, 5120;
	mov.b32 	%r346, 0;
	mov.u32 	%r345, %r36;
$L__BB4_28:
	mad.lo.s32 	%r347, %r2, 5120, %r347;
	add.s32 	%r78, %r1, -5120;
	setp.gt.u32 	%p3, %r347, %r78;
	@%p3 bra 	$L__BB4_30;
	add.s32 	%r79, %r35, %r347;
	mul.wide.u32 	%rd6, %r79, 8;
	add.s64 	%rd7, %rd1, %rd6;
	ld.global.f64 	%fd55, [%rd7];
	ld.global.f64 	%fd56, [%rd7+5120];
	ld.global.f64 	%fd57, [%rd7+10240];
	ld.global.f64 	%fd58, [%rd7+15360];
	ld.global.f64 	%fd59, [%rd7+20480];
	ld.global.f64 	%fd60, [%rd7+25600];
	ld.global.f64 	%fd61, [%rd7+30720];
	ld.global.f64 	%fd62, [%rd7+35840];
	add.f64 	%fd63, %fd374, %fd55;
	add.f64 	%fd64, %fd63, %fd56;
	add.f64 	%fd65, %fd64, %fd57;
	add.f64 	%fd66, %fd65, %fd58;
	add.f64 	%fd67, %fd66, %fd59;
	add.f64 	%fd68, %fd67, %fd60;
	add.f64 	%fd69, %fd68, %fd61;
	add.f64 	%fd374, %fd69, %fd62;
	sub.s32 	%r80, %r1, %r347;
	mul.lo.s32 	%r81, %r2, 5120;
	setp.lt.u32 	%p4, %r80, %r81;
	add.s32 	%r346, %r346, 1;
	add.s32 	%r345, %r345, %r81;
	sub.s32 	%r344, %r344, %r81;
	add.s32 	%r343, %r343, %r81;
	@%p4 bra 	$L__BB4_44;
	bra.uni 	$L__BB4_28;
$L__BB4_30:
	setp.le.u32 	%p5, %r1, %r347;
	sub.s32 	%r82, %r1, %r347;
	setp.ge.s32 	%p6, %r35, %r82;
	or.pred  	%p7, %p5, %p6;
	@%p7 bra 	$L__BB4_44;
	not.b32 	%r84, %r35;
	add.s32 	%r85, %r1, %r84;
	sub.s32 	%r86, %r85, %r36;
	mul.lo.s32 	%r87, %r2, %r346;
	mad.lo.s32 	%r88, %r87, -5120, %r86;
	mul.hi.u32 	%r89, %r88, -858993459;
	shr.u32 	%r90, %r89, 9;
	add.s32 	%r49, %r90, 1;
	and.b32  	%r50, %r49, 15;
	setp.lt.u32 	%p8, %r88, 9600;
	mov.u32 	%r352, %r35;
	@%p8 bra 	$L__BB4_35;
	or.b32  	%r350, %r35, 5120;
	mul.hi.u32 	%r91, %r344, -858993459;
	shr.u32 	%r92, %r91, 9;
	add.s32 	%r93, %r92, 1;
	and.b32  	%r94, %r93, 16777200;
	neg.s32 	%r348, %r94;
$L__BB4_33:
	.pragma "nounroll";
	add.s32 	%r95, %r343, -5120;
	mul.wide.u32 	%rd8, %r95, 8;
	add.s64 	%rd9, %rd1, %rd8;
	ld.global.f64 	%fd71, [%rd9];
	add.f64 	%fd72, %fd374, %fd71;
	add.s32 	%r96, %r343, -4480;
	mul.wide.u32 	%rd10, %r96, 8;
	add.s64 	%rd11, %rd1, %rd10;
	ld.global.f64 	%fd73, [%rd11];
	add.f64 	%fd74, %fd72, %fd73;
	add.s32 	%r97, %r343, -3840;
	mul.wide.u32 	%rd12, %r97, 8;
	add.s64 	%rd13, %rd1, %rd12;
	ld.global.f64 	%fd75, [%rd13];
	add.f64 	%fd76, %fd74, %fd75;
	add.s32 	%r98, %r343, -3200;
	mul.wide.u32 	%rd14, %r98, 8;
	add.s64 	%rd15, %rd1, %rd14;
	ld.global.f64 	%fd77, [%rd15];
	add.f64 	%fd78, %fd76, %fd77;
	add.s32 	%r99, %r343, -2560;
	mul.wide.u32 	%rd16, %r99, 8;
	add.s64 	%rd17, %rd1, %rd16;
	ld.global.f64 	%fd79, [%rd17];
	add.f64 	%fd80, %fd78, %fd79;
	add.s32 	%r100, %r343, -1920;
	mul.wide.u32 	%rd18, %r100, 8;
	add.s64 	%rd19, %rd1, %rd18;
	ld.global.f64 	%fd81, [%rd19];
	add.f64 	%fd82, %fd80, %fd81;
	add.s32 	%r101, %r343, -1280;
	mul.wide.u32 	%rd20, %r101, 8;
	add.s64 	%rd21, %rd1, %rd20;
	ld.global.f64 	%fd83, [%rd21];
	add.f64 	%fd84, %fd82, %fd83;
	add.s32 	%r102, %r343, 4480;
	add.s32 	%r103, %r343, -640;
	mul.wide.u32 	%rd22, %r103, 8;
	add.s64 	%rd23, %rd1, %rd22;
	ld.global.f64 	%fd85, [%rd23];
	add.f64 	%fd86, %fd84, %fd85;
	mul.wide.u32 	%rd24, %r343, 8;
	add.s64 	%rd25, %rd1, %rd24;
	ld.global.f64 	%fd87, [%rd25];
	add.f64 	%fd88, %fd86, %fd87;
	add.s32 	%r104, %r343, 640;
	mul.wide.u32 	%rd26, %r104, 8;
	add.s64 	%rd27, %rd1, %rd26;
	ld.global.f64 	%fd89, [%rd27];
	add.f64 	%fd90, %fd88, %fd89;
	add.s32 	%r105, %r343, 1280;
	mul.wide.u32 	%rd28, %r105, 8;
	add.s64 	%rd29, %rd1, %rd28;
	ld.global.f64 	%fd91, [%rd29];
	add.f64 	%fd92, %fd90, %fd91;
	add.s32 	%r106, %r343, 1920;
	mul.wide.u32 	%rd30, %r106, 8;
	add.s64 	%rd31, %rd1, %rd30;
	ld.global.f64 	%fd93, [%rd31];
	add.f64 	%fd94, %fd92, %fd93;
	add.s32 	%r107, %r343, 2560;
	mul.wide.u32 	%rd32, %r107, 8;
	add.s64 	%rd33, %rd1, %rd32;
	ld.global.f64 	%fd95, [%rd33];
	add.f64 	%fd96, %fd94, %fd95;
	add.s32 	%r108, %r343, 3200;
	mul.wide.u32 	%rd34, %r108, 8;
	add.s64 	%rd35, %rd1, %rd34;
	ld.global.f64 	%fd97, [%rd35];
	add.f64 	%fd98, %fd96, %fd97;
	add.s32 	%r109, %r343, 3840;
	mul.wide.u32 	%rd36, %r109, 8;
	add.s64 	%rd37, %rd1, %rd36;
	ld.global.f64 	%fd99, [%rd37];
	add.f64 	%fd100, %fd98, %fd99;
	mul.wide.u32 	%rd38, %r102, 8;
	add.s64 	%rd39, %rd1, %rd38;
	ld.global.f64 	%fd101, [%rd39];
	add.f64 	%fd374, %fd100, %fd101;
	add.s32 	%r350, %r350, 10240;
	add.s32 	%r343, %r343, 10240;
	add.s32 	%r348, %r348, 16;
	setp.ne.s32 	%p9, %r348, 0;
	@%p9 bra 	$L__BB4_33;
	add.s32 	%r352, %r350, -5120;
$L__BB4_35:
	setp.eq.s32 	%p10, %r50, 0;
	@%p10 bra 	$L__BB4_44;
	and.b32  	%r61, %r49, 7;
	setp.lt.u32 	%p11, %r50, 8;
	@%p11 bra 	$L__BB4_38;
	add.s32 	%r110, %r352, %r347;
	mul.wide.u32 	%rd40, %r110, 8;
	add.s64 	%rd41, %rd1, %rd40;
	ld.global.f64 	%fd103, [%rd41];
	add.f64 	%fd104, %fd374, %fd103;
	add.s32 	%r111, %r110, 640;
	mul.wide.u32 	%rd42, %r111, 8;
	add.s64 	%rd43, %rd1, %rd42;
	ld.global.f64 	%fd105, [%rd43];
	add.f64 	%fd106, %fd104, %fd105;
	add.s32 	%r112, %r110, 1280;
	mul.wide.u32 	%rd44, %r112, 8;
	add.s64 	%rd45, %rd1, %rd44;
	ld.global.f64 	%fd107, [%rd45];
	add.f64 	%fd108, %fd106, %fd107;
	add.s32 	%r113, %r110, 1920;
	mul.wide.u32 	%rd46, %r113, 8;
	add.s64 	%rd47, %rd1, %rd46;
	ld.global.f64 	%fd109, [%rd47];
	add.f64 	%fd110, %fd108, %fd109;
	add.s32 	%r114, %r110, 2560;
	mul.wide.u32 	%rd48, %r114, 8;
	add.s64 	%rd49, %rd1, %rd48;
	ld.global.f64 	%fd111, [%rd49];
	add.f64 	%fd112, %fd110, %fd111;
	add.s32 	%r115, %r110, 3200;
	mul.wide.u32 	%rd50, %r115, 8;
	add.s64 	%rd51, %rd1, %rd50;
	ld.global.f64 	%fd113, [%rd51];
	add.f64 	%fd114, %fd112, %fd113;
	add.s32 	%r116, %r110, 3840;
	mul.wide.u32 	%rd52, %r116, 8;
	add.s64 	%rd53, %rd1, %rd52;
	ld.global.f64 	%fd115, [%rd53];
	add.f64 	%fd116, %fd114, %fd115;
	add.s32 	%r117, %r110, 4480;
	mul.wide.u32 	%rd54, %r117, 8;
	add.s64 	%rd55, %rd1, %rd54;
	ld.global.f64 	%fd117, [%rd55];
	add.f64 	%fd374, %fd116, %fd117;
	add.s32 	%r352, %r352, 5120;
$L__BB4_38:
	setp.eq.s32 	%p12, %r61, 0;
	@%p12 bra 	$L__BB4_44;
	setp.lt.u32 	%p13, %r61, 4;
	@%p13 bra 	$L__BB4_41;
	add.s32 	%r118, %r352, %r347;
	mul.wide.u32 	%rd56, %r118, 8;
	add.s64 	%rd57, %rd1, %rd56;
	ld.global.f64 	%fd119, [%rd57];
	add.f64 	%fd120, %fd374, %fd119;
	add.s32 	%r119, %r118, 640;
	mul.wide.u32 	%rd58, %r119, 8;
	add.s64 	%rd59, %rd1, %rd58;
	ld.global.f64 	%fd121, [%rd59];
	add.f64 	%fd122, %fd120, %fd121;
	add.s32 	%r120, %r118, 1280;
	mul.wide.u32 	%rd60, %r120, 8;
	add.s64 	%rd61, %rd1, %rd60;
	ld.global.f64 	%fd123, [%rd61];
	add.f64 	%fd124, %fd122, %fd123;
	add.s32 	%r121, %r118, 1920;
	mul.wide.u32 	%rd62, %r121, 8;
	add.s64 	%rd63, %rd1, %rd62;
	ld.global.f64 	%fd125, [%rd63];
	add.f64 	%fd374, %fd124, %fd125;
	add.s32 	%r352, %r352, 2560;
$L__BB4_41:
	and.b32  	%r122, %r49, 3;
	setp.eq.s32 	%p14, %r122, 0;
	@%p14 bra 	$L__BB4_44;
	add.s32 	%r355, %r352, %r345;
	mul.hi.u32 	%r123, %r344, -858993459;
	cvt.u16.u32 	%rs1, %r123;
	shr.u16 	%rs2, %rs1, 9;
	add.s16 	%rs3, %rs2, 1;
	cvt.u32.u16 	%r124, %rs3;
	and.b32  	%r125, %r124, 3;
	neg.s32 	%r354, %r125;
$L__BB4_43:
	.pragma "nounroll";
	mul.wide.u32 	%rd64, %r355, 8;
	add.s64 	%rd65, %rd1, %rd64;
	ld.global.f64 	%fd126, [%rd65];
	add.f64 	%fd374, %fd374, %fd126;
	add.s32 	%r355, %r355, 640;
	add.s32 	%r354, %r354, 1;
	setp.ne.s32 	%p15, %r354, 0;
	@%p15 bra 	$L__BB4_43;
$L__BB4_44:
	// begin inline asm
	mov.u32 %r126, %laneid;
	// end inline asm
	mov.b64 	%rd66, %fd374;
	mov.b64 	{%r128, %r133}, %rd66;
	mov.b32 	%r134, 1;
	mov.b32 	%r175, 31;
	mov.b32 	%r176, -1;
	// begin inline asm
	shfl.sync.down.b32 %r127, %r128, %r134, %r175, %r176;
	// end inline asm
	// begin inline asm
	shfl.sync.down.b32 %r132, %r133, %r134, %r175, %r176;
	// end inline asm
	mov.b64 	%rd67, {%r127, %r132};
	mov.b64 	%fd127, %rd67;
	setp.gt.s32 	%p16, %r126, 30;
	add.f64 	%fd128, %fd374, %fd127;
	selp.f64 	%fd129, %fd374, %fd128, %p16;
	mov.b64 	%rd68, %fd129;
	mov.b64 	{%r138, %r143}, %rd68;
	mov.b32 	%r144, 2;
	// begin inline asm
	shfl.sync.down.b32 %r137, %r138, %r144, %r175, %r176;
	// end inline asm
	// begin inline asm
	shfl.sync.down.b32 %r142, %r143, %r144, %r175, %r176;
	// end inline asm
	mov.b64 	%rd69, {%r137, %r142};
	mov.b64 	%fd130, %rd69;
	setp.gt.s32 	%p17, %r126, 29;
	add.f64 	%fd131, %fd129, %fd130;
	selp.f64 	%fd132, %fd129, %fd131, %p17;
	mov.b64 	%rd70, %fd132;
	mov.b64 	{%r148, %r153}, %rd70;
	mov.b32 	%r154, 4;
	// begin inline asm
	shfl.sync.down.b32 %r147, %r148, %r154, %r175, %r176;
	// end inline asm
	// begin inline asm
	shfl.sync.down.b32 %r152, %r153, %r154, %r175, %r176;
	// end inline asm
	mov.b64 	%rd71, {%r147, %r152};
	mov.b64 	%fd133, %rd71;
	setp.gt.s32 	%p18, %r126, 27;
	add.f64 	%fd134, %fd132, %fd133;
	selp.f64 	%fd135, %fd132, %fd134, %p18;
	mov.b64 	%rd72, %fd135;
	mov.b64 	{%r158, %r163}, %rd72;
	mov.b32 	%r164, 8;
	// begin inline asm
	shfl.sync.down.b32 %r157, %r158, %r164, %r175, %r176;
	// end inline asm
	// begin inline asm
	shfl.sync.down.b32 %r162, %r163, %r164, %r175, %r176;
	// end inline asm
	mov.b64 	%rd73, {%r157, %r162};
	mov.b64 	%fd136, %rd73;
	setp.gt.s32 	%p19, %r126, 23;
	add.f64 	%fd137, %fd135, %fd136;
	selp.f64 	%fd138, %fd135, %fd137, %p19;
	mov.b64 	%rd74, %fd138;
	mov.b64 	{%r168, %r173}, %rd74;
	mov.b32 	%r174, 16;
	// begin inline asm
	shfl.sync.down.b32 %r167, %r168, %r174, %r175, %r176;
	// end inline asm
	// begin inline asm
	shfl.sync.down.b32 %r172, %r173, %r174, %r175, %r176;
	// end inline asm
	mov.b64 	%rd75, {%r167, %r172};
	mov.b64 	%fd139, %rd75;
	setp.gt.s32 	%p20, %r126, 15;
	add.f64 	%fd37, %fd138, %fd139;
	selp.f64 	%fd375, %fd138, %fd37, %p20;
	setp.ne.s32 	%p21, %r126, 0;
	@%p21 bra 	$L__BB4_46;
	shr.u32 	%r177, %r35, 2;
	and.b32  	%r178, %r177, 248;
	mov.u32 	%r179, _ZZN3cub18CUB_300001_SM_10006detail6reduce18DeviceReduceKernelINS2_10policy_hubIdjN4cuda3std3__44plusIdEEE10Policy1000EN6thrust24THRUST_300001_SM_1000_NS6detail15normal_iteratorINSD_10device_ptrIdEEEEjS9_dNS7_10__identityEEEvT0_PT3_T1_NS0_13GridEvenShareISN_EET2_T4_E12temp_storage;
	add.s32 	%r180, %r179, %r178;
	st.shared.f64 	[%r180+24], %fd37;
$L__BB4_46:
	bar.sync 	0;
	setp.ne.s32 	%p22, %r35, 0;
	@%p22 bra 	$L__BB4_48;
	ld.shared.f64 	%fd140, [_ZZN3cub18CUB_300001_SM_10006detail6reduce18DeviceReduceKernelINS2_10policy_hubIdjN4cuda3std3__44plusIdEEE10Policy1000EN6thrust24THRUST_300001_SM_1000_NS6detail15normal_iteratorINSD_10device_ptrIdEEEEjS9_dNS7_10__identityEEEvT0_PT3_T1_NS0_13GridEvenShareISN_EET2_T4_E12temp_storage+32];
	add.f64 	%fd141, %fd375, %fd140;
	ld.shared.f64 	%fd142, [_ZZN3cub18CUB_300001_SM_10006detail6reduce18DeviceReduceKernelINS2_10policy_hubIdjN4cuda3std3__44plusIdEEE10Policy1000EN6thrust24THRUST_300001_SM_1000_NS6detail15normal_iteratorINSD_10device_ptrIdEEEEjS9_dNS7_10__identityEEEvT0_PT3_T1_NS0_13GridEvenShareISN_EET2_T4_E12temp_storage+40];
	add.f64 	%fd143, %fd141, %fd142;
	ld.shared.f64 	%fd144, [_ZZN3cub18CUB_300001_SM_10006detail6reduce18DeviceReduceKernelINS2_10policy_hubIdjN4cuda3std3__44plusIdEEE10Policy1000EN6thrust24THRUST_300001_SM_1000_NS6detail15normal_iteratorINSD_10device_ptrIdEEEEjS9_dNS7_10__identityEEEvT0_PT3_T1_NS0_13GridEvenShareISN_EET2_T4_E12temp_storage+48];
	add.f64 	%fd145, %fd143, %fd144;
	ld.shared.f64 	%fd146, [_ZZN3cub18CUB_300001_SM_10006detail6reduce18DeviceReduceKernelINS2_10policy_hubIdjN4cuda3std3__44plusIdEEE10Policy1000EN6thrust24THRUST_300001_SM_1000_NS6detail15normal_iteratorINSD_10device_ptrIdEEEEjS9_dNS7_10__identityEEEvT0_PT3_T1_NS0_13GridEvenShareISN_EET2_T4_E12temp_storage+56];
	add.f64 	%fd147, %fd145, %fd146;
	ld.shared.f64 	%fd148, [_ZZN3cub18CUB_300001_SM_10006detail6reduce18DeviceReduceKernelINS2_10policy_hubIdjN4cuda3std3__44plusIdEEE10Policy1000EN6thrust24THRUST_300001_SM_1000_NS6detail15normal_iteratorINSD_10device_ptrIdEEEEjS9_dNS7_10__identityEEEvT0_PT3_T1_NS0_13GridEvenShareISN_EET2_T4_E12temp_storage+64];
	add.f64 	%fd149, %fd147, %fd148;
	ld.shared.f64 	%fd150, [_ZZN3cub18CUB_300001_SM_10006detail6reduce18DeviceReduceKernelINS2_10policy_hubIdjN4cuda3std3__44plusIdEEE10Policy1000EN6thrust24THRUST_300001_SM_1000_NS6detail15normal_iteratorINSD_10device_ptrIdEEEEjS9_dNS7_10__identityEEEvT0_PT3_T1_NS0_13GridEvenShareISN_EET2_T4_E12temp_storage+72];
	add.f64 	%fd151, %fd149, %fd150;
	ld.shared.f64 	%fd152, [_ZZN3cub18CUB_300001_SM_10006detail6reduce18DeviceReduceKernelINS2_10policy_hubIdjN4cuda3std3__44plusIdEEE10Policy1000EN6thrust24THRUST_300001_SM_1000_NS6detail15normal_iteratorINSD_10device_ptrIdEEEEjS9_dNS7_10__identityEEEvT0_PT3_T1_NS0_13GridEvenShareISN_EET2_T4_E12temp_storage+80];
	add.f64 	%fd153, %fd151, %fd152;
	ld.shared.f64 	%fd154, [_ZZN3cub18CUB_300001_SM_10006detail6reduce18DeviceReduceKernelINS2_10policy_hubIdjN4cuda3std3__44plusIdEEE10Policy1000EN6thrust24THRUST_300001_SM_1000_NS6detail15normal_iteratorINSD_10device_ptrIdEEEEjS9_dNS7_10__identityEEEvT0_PT3_T1_NS0_13GridEvenShareISN_EET2_T4_E12temp_storage+88];
	add.f64 	%fd155, %fd153, %fd154;
	ld.shared.f64 	%fd156, [_ZZN3cub18CUB_300001_SM_10006detail6reduce18DeviceReduceKernelINS2_10policy_hubIdjN4cuda3std3__44plusIdEEE10Policy1000EN6thrust24THRUST_300001_SM_1000_NS6detail15normal_iteratorINSD_10device_ptrIdEEEEjS9_dNS7_10__identityEEEvT0_PT3_T1_NS0_13GridEvenShareISN_EET2_T4_E12temp_storage+96];
	add.f64 	%fd157, %fd155, %fd156;
	ld.shared.f64 	%fd158, [_ZZN3cub18CUB_300001_SM_10006detail6reduce18DeviceReduceKernelINS2_10policy_hubIdjN4cuda3std3__44plusIdEEE10Policy1000EN6thrust24THRUST_300001_SM_1000_NS6detail15normal_iteratorINSD_10device_ptrIdEEEEjS9_dNS7_10__identityEEEvT0_PT3_T1_NS0_13GridEvenShareISN_EET2_T4_E12temp_storage+104];
	add.f64 	%fd159, %fd157, %fd158;
	ld.shared.f64 	%fd160, [_ZZN3cub18CUB_300001_SM_10006detail6reduce18DeviceReduceKernelINS2_10policy_hubIdjN4cuda3std3__44plusIdEEE10Policy1000EN6thrust24THRUST_300001_SM_1000_NS6detail15normal_iteratorINSD_10device_ptrIdEEEEjS9_dNS7_10__identityEEEvT0_PT3_T1_NS0_13GridEvenShareISN_EET2_T4_E12temp_storage+112];
	add.f64 	%fd161, %fd159, %fd160;
	ld.shared.f64 	%fd162, [_ZZN3cub18CUB_300001_SM_10006detail6reduce18DeviceReduceKernelINS2_10policy_hubIdjN4cuda3std3__44plusIdEEE10Policy1000EN6thrust24THRUST_300001_SM_1000_NS6detail15normal_iteratorINSD_10device_ptrIdEEEEjS9_dNS7_10__identityEEEvT0_PT3_T1_NS0_13GridEvenShareISN_EET2_T4_E12temp_storage+120];
	add.f64 	%fd163, %fd161, %fd162;
	ld.shared.f64 	%fd164, [_ZZN3cub18CUB_300001_SM_10006detail6reduce18DeviceReduceKernelINS2_10policy_hubIdjN4cuda3std3__44plusIdEEE10Policy1000EN6thrust24THRUST_300001_SM_1000_NS6detail15normal_iteratorINSD_10device_ptrIdEEEEjS9_dNS7_10__identityEEEvT0_PT3_T1_NS0_13GridEvenShareISN_EET2_T4_E12temp_storage+128];
	add.f64 	%fd165, %fd163, %fd164;
	ld.shared.f64 	%fd166, [_ZZN3cub18CUB_300001_SM_10006detail6reduce18DeviceReduceKernelINS2_10policy_hubIdjN4cuda3std3__44plusIdEEE10Policy1000EN6thrust24THRUST_300001_SM_1000_NS6detail15normal_iteratorINSD_10device_ptrIdEEEEjS9_dNS7_10__identityEEEvT0_PT3_T1_NS0_13GridEvenShareISN_EET2_T4_E12temp_storage+136];
	add.f64 	%fd167, %fd165, %fd166;
	ld.shared.f64 	%fd168, [_ZZN3cub18CUB_300001_SM_10006detail6reduce18DeviceReduceKernelINS2_10policy_hubIdjN4cuda3std3__44plusIdEEE10Policy1000EN6thrust24THRUST_300001_SM_1000_NS6detail15normal_iteratorINSD_10device_ptrIdEEEEjS9_dNS7_10__identityEEEvT0_PT3_T1_NS0_13GridEvenShareISN_EET2_T4_E12temp_storage+144];
	add.f64 	%fd169, %fd167, %fd168;
	ld.shared.f64 	%fd170, [_ZZN3cub18CUB_300001_SM_10006detail6reduce18DeviceReduceKernelINS2_10policy_hubIdjN4cuda3std3__44plusIdEEE10Policy1000EN6thrust24THRUST_300001_SM_1000_NS6detail15normal_iteratorINSD_10device_ptrIdEEEEjS9_dNS7_10__identityEEEvT0_PT3_T1_NS0_13GridEvenShareISN_EET2_T4_E12temp_storage+152];
	add.f64 	%fd171, %fd169, %fd170;
	ld.shared.f64 	%fd172, [_ZZN3cub18CUB_300001_SM_10006detail6reduce18DeviceReduceKernelINS2_10policy_hubIdjN4cuda3std3__44plusIdEEE10Policy1000EN6thrust24THRUST_300001_SM_1000_NS6detail15normal_iteratorINSD_10device_ptrIdEEEEjS9_dNS7_10__identityEEEvT0_PT3_T1_NS0_13GridEvenShareISN_EET2_T4_E12temp_storage+160];
	add.f64 	%fd173, %fd171, %fd172;
	ld.shared.f64 	%fd174, [_ZZN3cub18CUB_300001_SM_10006detail6reduce18DeviceReduceKernelINS2_10policy_hubIdjN4cuda3std3__44plusIdEEE10Policy1000EN6thrust24THRUST_300001_SM_1000_NS6detail15normal_iteratorINSD_10device_ptrIdEEEEjS9_dNS7_10__identityEEEvT0_PT3_T1_NS0_13GridEvenShareISN_EET2_T4_E12temp_storage+168];
	add.f64 	%fd175, %fd173, %fd174;
	ld.shared.f64 	%fd176, [_ZZN3cub18CUB_300001_SM_10006detail6reduce18DeviceReduceKernelINS2_10policy_hubIdjN4cuda3std3__44plusIdEEE10Policy1000EN6thrust24THRUST_300001_SM_1000_NS6detail15normal_iteratorINSD_10device_ptrIdEEEEjS9_dNS7_10__identityEEEvT0_PT3_T1_NS0_13GridEvenShareISN_EET2_T4_E12temp_storage+176];
	add.f64 	%fd375, %fd175, %fd176;
$L__BB4_48:
	mov.u32 	%r333, %tid.x;
	setp.ne.s32 	%p68, %r333, 0;
	@%p68 bra 	$L__BB4_50;
	ld.param.u64 	%rd159, [_ZN3cub18CUB_300001_SM_10006detail6reduce18DeviceReduceKernelINS2_10policy_hubIdjN4cuda3std3__44plusIdEEE10Policy1000EN6thrust24THRUST_300001_SM_1000_NS6detail15normal_iteratorINSD_10device_ptrIdEEEEjS9_dNS7_10__identityEEEvT0_PT3_T1_NS0_13GridEvenShareISN_EET2_T4__param_1];
	cvta.to.global.u64 	%rd156, %rd159;
	mul.wide.u32 	%rd157, %r3, 8;
	add.s64 	%rd158, %rd156, %rd157;
	st.global.f64 	[%rd158], %fd375;
$L__BB4_50:
	ret;

}
	// .globl	_ZN3cub18CUB_300001_SM_10006detail6reduce28DeviceReduceSingleTileKernelINS2_10policy_hubIdjN4cuda3std3__44plusIdEEE10Policy1000EPdSC_iS9_ddNS7_10__identityEEEvT0_T1_T2_T3_T4_T6_
.visible .entry _ZN3cub18CUB_300001_SM_10006detail6reduce28DeviceReduceSingleTileKernelINS2_10policy_hubIdjN4cuda3std3__44plusIdEEE10Policy1000EPdSC_iS9_ddNS7_10__identityEEEvT0_T1_T2_T3_T4_T6_(
	.param .u64 .ptr .align 1 _ZN3cub18CUB_300001_SM_10006detail6reduce28DeviceReduceSingleTileKernelINS2_10policy_hubIdjN4cuda3std3__44plusIdEEE10Policy1000EPdSC_iS9_ddNS7_10__identityEEEvT0_T1_T2_T3_T4_T6__param_0,
	.param .u64 .ptr .align 1 _ZN3cub18CUB_300001_SM_10006detail6reduce28DeviceReduceSingleTileKernelINS2_10policy_hubIdjN4cuda3std3__44plusIdEEE10Policy1000EPdSC_iS9_ddNS7_10__identityEEEvT0_T1_T2_T3_T4_T6__param_1,
	.param .u32 _ZN3cub18CUB_300001_SM_10006detail6reduce28DeviceReduceSingleTileKernelINS2_10policy_hubIdjN4cuda3std3__44plusIdEEE10Policy1000EPdSC_iS9_ddNS7_10__identityEEEvT0_T1_T2_T3_T4_T6__param_2,
	.param .align 1 .b8 _ZN3cub18CUB_300001_SM_10006detail6reduce28DeviceReduceSingleTileKernelINS2_10policy_hubIdjN4cuda3std3__44plusIdEEE10Policy1000EPdSC_iS9_ddNS7_10__identityEEEvT0_T1_T2_T3_T4_T6__param_3[1],
	.param .f64 _ZN3cub18CUB_300001_SM_10006detail6reduce28DeviceReduceSingleTileKernelINS2_10policy_hubIdjN4cuda3std3__44plusIdEEE10Policy1000EPdSC_iS9_ddNS7_10__identityEEEvT0_T1_T2_T3_T4_T6__param_4,
	.param .align 1 .b8 _ZN3cub18CUB_300001_SM_10006detail6reduce28DeviceReduceSingleTileKernelINS2_10policy_hubIdjN4cuda3std3__44plusIdEEE10Policy1000EPdSC_iS9_ddNS7_10__identityEEEvT0_T1_T2_T3_T4_T6__param_5[1]
)
.maxntid 640
.minnctapersm 1
{
	.reg .pred 	%p<62>;
	.reg .b32 	%r<239>;
	.reg .b64 	%rd<109>;
	.reg .b64 	%fd<264>;
	// demoted variable
	.shared .align 8 .b8 _ZZN3cub18CUB_300001_SM_10006detail6reduce28DeviceReduceSingleTileKernelINS2_10policy_hubIdjN4cuda3std3__44plusIdEEE10Policy1000EPdSC_iS9_ddNS7_10__identityEEEvT0_T1_T2_T3_T4_T6_E12temp_storage[192];
	ld.param.u64 	%rd9, [_ZN3cub18CUB_300001_SM_10006detail6reduce28DeviceReduceSingleTileKernelINS2_10policy_hubIdjN4cuda3std3__44plusIdEEE10Policy1000EPdSC_iS9_ddNS7_10__identityEEEvT0_T1_T2_T3_T4_T6__param_0];
	ld.param.u64 	%rd10, [_ZN3cub18CUB_300001_SM_10006detail6reduce28DeviceReduceSingleTileKernelINS2_10policy_hubIdjN4cuda3std3__44plusIdEEE10Policy1000EPdSC_iS9_ddNS7_10__identityEEEvT0_T1_T2_T3_T4_T6__param_1];
	ld.param.u32 	%r36, [_ZN3cub18CUB_300001_SM_10006detail6reduce28DeviceReduceSingleTileKernelINS2_10policy_hubIdjN4cuda3std3__44plusIdEEE10Policy1000EPdSC_iS9_ddNS7_10__identityEEEvT0_T1_T2_T3_T4_T6__param_2];
	ld.param.f64 	%fd30, [_ZN3cub18CUB_300001_SM_10006detail6reduce28DeviceReduceSingleTileKernelINS2_10policy_hubIdjN4cuda3std3__44plusIdEEE10Policy1000EPdSC_iS9_ddNS7_10__identityEEEvT0_T1_T2_T3_T4_T6__param_4];
	cvta.to.global.u64 	%rd1, %rd10;
	setp.ne.s32 	%p1, %r36, 0;
	@%p1 bra 	$L__BB5_3;
	mov.u32 	%r225, %tid.x;
	setp.ne.s32 	%p61, %r225, 0;
	@%p61 bra 	$L__BB5_39;
	st.global.f64 	[%rd1], %fd30;
	bra.uni 	$L__BB5_39;
$L__BB5_3:
	setp.gt.s32 	%p2, %r36, 5119;
	@%p2 bra 	$L__BB5_21;
	mov.u32 	%r1, %tid.x;
	setp.ge.s32 	%p19, %r1, %r36;
	mov.f64 	%fd255, 0d0000000000000000;
	mov.u32 	%r229, %r1;
	@%p19 bra 	$L__BB5_6;
	mul.wide.u32 	%rd74, %r1, 8;
	add.s64 	%rd73, %rd9, %rd74;
	// begin inline asm
	ld.global.nc.u64 %rd72, [%rd73];
	// end inline asm
	mov.b64 	%fd255, %rd72;
	add.s32 	%r229, %r1, 640;
$L__BB5_6:
	setp.ge.s32 	%p20, %r229, %r36;
	@%p20 bra 	$L__BB5_12;
	not.b32 	%r101, %r229;
	add.s32 	%r4, %r36, %r101;
	mul.hi.u32 	%r102, %r4, -858993459;
	shr.u32 	%r103, %r102, 9;
	add.s32 	%r5, %r103, 1;
	and.b32  	%r104, %r103, 3;
	setp.eq.s32 	%p21, %r104, 3;
	@%p21 bra 	$L__BB5_10;
	mul.wide.u32 	%rd75, %r229, 8;
	add.s64 	%rd107, %rd9, %rd75;
	and.b32  	%r105, %r5, 3;
	neg.s32 	%r227, %r105;
$L__BB5_9:
	.pragma "nounroll";
	// begin inline asm
	ld.global.nc.u64 %rd76, [%rd107];
	// end inline asm
	mov.b64 	%fd121, %rd76;
	add.f64 	%fd255, %fd255, %fd121;
	add.s32 	%r229, %r229, 640;
	add.s64 	%rd107, %rd107, 5120;
	add.s32 	%r227, %r227, 1;
	setp.ne.s32 	%p22, %r227, 0;
	@%p22 bra 	$L__BB5_9;
$L__BB5_10:
	setp.lt.u32 	%p23, %r4, 1920;
	@%p23 bra 	$L__BB5_12;
$L__BB5_11:
	mul.wide.s32 	%rd86, %r229, 8;
	add.s64 	%rd79, %rd9, %rd86;
	// begin inline asm
	ld.global.nc.u64 %rd78, [%rd79];
	// end inline asm
	mov.b64 	%fd122, %rd78;
	add.f64 	%fd123, %fd255, %fd122;
	add.s64 	%rd81, %rd79, 5120;
	// begin inline asm
	ld.global.nc.u64 %rd80, [%rd81];
	// end inline asm
	mov.b64 	%fd124, %rd80;
	add.f64 	%fd125, %fd123, %fd124;
	add.s64 	%rd83, %rd79, 10240;
	// begin inline asm
	ld.global.nc.u64 %rd82, [%rd83];
	// end inline asm
	mov.b64 	%fd126, %rd82;
	add.f64 	%fd127, %fd125, %fd126;
	add.s64 	%rd85, %rd79, 15360;
	// begin inline asm
	ld.global.nc.u64 %rd84, [%rd85];
	// end inline asm
	mov.b64 	%fd128, %rd84;
	add.f64 	%fd255, %fd127, %fd128;
	add.s32 	%r229, %r229, 2560;
	setp.lt.s32 	%p24, %r229, %r36;
	@%p24 bra 	$L__BB5_11;
$L__BB5_12:
	setp.lt.s32 	%p25, %r36, 640;
	@%p25 bra 	$L__BB5_17;
	// begin inline asm
	mov.u32 %r169, %laneid;
	// end inline asm
	mov.b64 	%rd97, %fd255;
	mov.b64 	{%r171, %r176}, %rd97;
	mov.b32 	%r177, 1;
	mov.b32 	%r218, 31;
	mov.b32 	%r219, -1;
	// begin inline asm
	shfl.sync.down.b32 %r170, %r171, %r177, %r218, %r219;
	// end inline asm
	// begin inline asm
	shfl.sync.down.b32 %r175, %r176, %r177, %r218, %r219;
	// end inline asm
	mov.b64 	%rd98, {%r170, %r175};
	mov.b64 	%fd199, %rd98;
	setp.gt.s32 	%p53, %r169, 30;
	add.f64 	%fd200, %fd255, %fd199;
	selp.f64 	%fd201, %fd255, %fd200, %p53;
	mov.b64 	%rd99, %fd201;
	mov.b64 	{%r181, %r186}, %rd99;
	mov.b32 	%r187, 2;
	// begin inline asm
	shfl.sync.down.b32 %r180, %r181, %r187, %r218, %r219;
	// end inline asm
	// begin inline asm
	shfl.sync.down.b32 %r185, %r186, %r187, %r218, %r219;
	// end inline asm
	mov.b64 	%rd100, {%r180, %r185};
	mov.b64 	%fd202, %rd100;
	setp.gt.s32 	%p54, %r169, 29;
	add.f64 	%fd203, %fd201, %fd202;
	selp.f64 	%fd204, %fd201, %fd203, %p54;
	mov.b64 	%rd101, %fd204;
	mov.b64 	{%r191, %r196}, %rd101;
	mov.b32 	%r197, 4;
	// begin inline asm
	shfl.sync.down.b32 %r190, %r191, %r197, %r218, %r219;
	// end inline asm
	// begin inline asm
	shfl.sync.down.b32 %r195, %r196, %r197, %r218, %r219;
	// end inline asm
	mov.b64 	%rd102, {%r190, %r195};
	mov.b64 	%fd205, %rd102;
	setp.gt.s32 	%p55, %r169, 27;
	add.f64 	%fd206, %fd204, %fd205;
	selp.f64 	%fd207, %fd204, %fd206, %p55;
	mov.b64 	%rd103, %fd207;
	mov.b64 	{%r201, %r206}, %rd103;
	mov.b32 	%r207, 8;
	// begin inline asm
	shfl.sync.down.b32 %r200, %r201, %r207, %r218, %r219;
	// end inline asm
	// begin inline asm
	shfl.sync.down.b32 %r205, %r206, %r207, %r218, %r219;
	// end inline asm
	mov.b64 	%rd104, {%r200, %r205};
	mov.b64 	%fd208, %rd104;
	setp.gt.s32 	%p56, %r169, 23;
	add.f64 	%fd209, %fd207, %fd208;
	selp.f64 	%fd210, %fd207, %fd209, %p56;
	mov.b64 	%rd105, %fd210;
	mov.b64 	{%r211, %r216}, %rd105;
	mov.b32 	%r217, 16;
	// begin inline asm
	shfl.sync.down.b32 %r210, %r211, %r217, %r218, %r219;
	// end inline asm
	// begin inline asm
	shfl.sync.down.b32 %r215, %r216, %r217, %r218, %r219;
	// end inline asm
	mov.b64 	%rd106, {%r210, %r215};
	mov.b64 	%fd211, %rd106;
	setp.gt.s32 	%p57, %r169, 15;
	add.f64 	%fd10, %fd210, %fd211;
	selp.f64 	%fd263, %fd210, %fd10, %p57;
	setp.ne.s32 	%p58, %r169, 0;
	@%p58 bra 	$L__BB5_15;
	shr.u32 	%r220, %r1, 2;
	and.b32  	%r221, %r220, 248;
	mov.u32 	%r222, _ZZN3cub18CUB_300001_SM_10006detail6reduce28DeviceReduceSingleTileKernelINS2_10policy_hubIdjN4cuda3std3__44plusIdEEE10Policy1000EPdSC_iS9_ddNS7_10__identityEEEvT0_T1_T2_T3_T4_T6_E12temp_storage;
	add.s32 	%r223, %r222, %r221;
	st.shared.f64 	[%r223+24], %fd10;
$L__BB5_15:
	bar.sync 	0;
	setp.ne.s32 	%p59, %r1, 0;
	@%p59 bra 	$L__BB5_37;
	ld.shared.f64 	%fd212, [_ZZN3cub18CUB_300001_SM_10006detail6reduce28DeviceReduceSingleTileKernelINS2_10policy_hubIdjN4cuda3std3__44plusIdEEE10Policy1000EPdSC_iS9_ddNS7_10__identityEEEvT0_T1_T2_T3_T4_T6_E12temp_storage+32];
	add.f64 	%fd213, %fd263, %fd212;
	ld.shared.f64 	%fd214, [_ZZN3cub18CUB_300001_SM_10006detail6reduce28DeviceReduceSingleTileKernelINS2_10policy_hubIdjN4cuda3std3__44plusIdEEE10Policy1000EPdSC_iS9_ddNS7_10__identityEEEvT0_T1_T2_T3_T4_T6_E12temp_storage+40];
	add.f64 	%fd215, %fd213, %fd214;
	ld.shared.f64 	%fd216, [_ZZN3cub18CUB_300001_SM_10006detail6reduce28DeviceReduceSingleTileKernelINS2_10policy_hubIdjN4cuda3std3__44plusIdEEE10Policy1000EPdSC_iS9_ddNS7_10__identityEEEvT0_T1_T2_T3_T4_T6_E12temp_storage+48];
	add.f64 	%fd217, %fd215, %fd216;
	ld.shared.f64 	%fd218, [_ZZN3cub18CUB_300001_SM_10006detail6reduce28DeviceReduceSingleTileKernelINS2_10policy_hubIdjN4cuda3std3__44plusIdEEE10Policy1000EPdSC_iS9_ddNS7_10__identityEEEvT0_T1_T2_T3_T4_T6_E12temp_storage+56];
	add.f64 	%fd219, %fd217, %fd218;
	ld.shared.f64 	%fd220, [_ZZN3cub18CUB_300001_SM_10006detail6reduce28DeviceReduceSingleTileKernelINS2_10policy_hubIdjN4cuda3std3__44plusIdEEE10Policy1000EPdSC_iS9_ddNS7_10__identityEEEvT0_T1_T2_T3_T4_T6_E12temp_storage+64];
	add.f64 	%fd221, %fd219, %fd220;
	ld.shared.f64 	%fd222, [_ZZN3cub18CUB_300001_SM_10006detail6reduce28DeviceReduceSingleTileKernelINS2_10policy_hubIdjN4cuda3std3__44plusIdEEE10Policy1000EPdSC_iS9_ddNS7_10__identityEEEvT0_T1_T2_T3_T4_T6_E12temp_storage+72];
	add.f64 	%fd223, %fd221, %fd222;
	ld.shared.f64 	%fd224, [_ZZN3cub18CUB_300001_SM_10006detail6reduce28DeviceReduceSingleTileKernelINS2_10policy_hubIdjN4cuda3std3__44plusIdEEE10Policy1000EPdSC_iS9_ddNS7_10__identityEEEvT0_T1_T2_T3_T4_T6_E12temp_storage+80];
	add.f64 	%fd225, %fd223, %fd224;
	ld.shared.f64 	%fd226, [_ZZN3cub18CUB_300001_SM_10006detail6reduce28DeviceReduceSingleTileKernelINS2_10policy_hubIdjN4cuda3std3__44plusIdEEE10Policy1000EPdSC_iS9_ddNS7_10__identityEEEvT0_T1_T2_T3_T4_T6_E12temp_storage+88];
	add.f64 	%fd227, %fd225, %fd226;
	ld.shared.f64 	%fd228, [_ZZN3cub18CUB_300001_SM_10006detail6reduce28DeviceReduceSingleTileKernelINS2_10policy_hubIdjN4cuda3std3__44plusIdEEE10Policy1000EPdSC_iS9_ddNS7_10__identityEEEvT0_T1_T2_T3_T4_T6_E12temp_storage+96];
	add.f64 	%fd229, %fd227, %fd228;
	ld.shared.f64 	%fd230, [_ZZN3cub18CUB_300001_SM_10006detail6reduce28DeviceReduceSingleTileKernelINS2_10policy_hubIdjN4cuda3std3__44plusIdEEE10Policy1000EPdSC_iS9_ddNS7_10__identityEEEvT0_T1_T2_T3_T4_T6_E12temp_storage+104];
	add.f64 	%fd231, %fd229, %fd230;
	ld.shared.f64 	%fd232, [_ZZN3cub18CUB_300001_SM_10006detail6reduce28DeviceReduceSingleTileKernelINS2_10policy_hubIdjN4cuda3std3__44plusIdEEE10Policy1000EPdSC_iS9_ddNS7_10__identityEEEvT0_T1_T2_T3_T4_T6_E12temp_storage+112];
	add.f64 	%fd233, %fd231, %fd232;
	ld.shared.f64 	%fd234, [_ZZN3cub18CUB_300001_SM_10006detail6reduce28DeviceReduceSingleTileKernelINS2_10policy_hubIdjN4cuda3std3__44plusIdEEE10Policy1000EPdSC_iS9_ddNS7_10__identityEEEvT0_T1_T2_T3_T4_T6_E12temp_storage+120];
	add.f64 	%fd235, %fd233, %fd234;
	ld.shared.f64 	%fd236, [_ZZN3cub18CUB_300001_SM_10006detail6reduce28DeviceReduceSingleTileKernelINS2_10policy_hubIdjN4cuda3std3__44plusIdEEE10Policy1000EPdSC_iS9_ddNS7_10__identityEEEvT0_T1_T2_T3_T4_T6_E12temp_storage+128];
	add.f64 	%fd237, %fd235, %fd236;
	ld.shared.f64 	%fd238, [_ZZN3cub18CUB_300001_SM_10006detail6reduce28DeviceReduceSingleTileKernelINS2_10policy_hubIdjN4cuda3std3__44plusIdEEE10Policy1000EPdSC_iS9_ddNS7_10__identityEEEvT0_T1_T2_T3_T4_T6_E12temp_storage+136];
	add.f64 	%fd239, %fd237, %fd238;
	ld.shared.f64 	%fd240, [_ZZN3cub18CUB_300001_SM_10006detail6reduce28DeviceReduceSingleTileKernelINS2_10policy_hubIdjN4cuda3std3__44plusIdEEE10Policy1000EPdSC_iS9_ddNS7_10__identityEEEvT0_T1_T2_T3_T4_T6_E12temp_storage+144];
	add.f64 	%fd241, %fd239, %fd240;
	ld.shared.f64 	%fd242, [_ZZN3cub18CUB_300001_SM_10006detail6reduce28DeviceReduceSingleTileKernelINS2_10policy_hubIdjN4cuda3std3__44plusIdEEE10Policy1000EPdSC_iS9_ddNS7_10__identityEEEvT0_T1_T2_T3_T4_T6_E12temp_storage+152];
	add.f64 	%fd243, %fd241, %fd242;
	ld.shared.f64 	%fd244, [_ZZN3cub18CUB_300001_SM_10006detail6reduce28DeviceReduceSingleTileKernelINS2_10policy_hubIdjN4cuda3std3__44plusIdEEE10Policy1000EPdSC_iS9_ddNS7_10__identityEEEvT0_T1_T2_T3_T4_T6_E12temp_storage+160];
	add.f64 	%fd245, %fd243, %fd244;
	ld.shared.f64 	%fd246, [_ZZN3cub18CUB_300001_SM_10006detail6reduce28DeviceReduceSingleTileKernelINS2_10policy_hubIdjN4cuda3std3__44plusIdEEE10Policy1000EPdSC_iS9_ddNS7_10__identityEEEvT0_T1_T2_T3_T4_T6_E12temp_storage+168];
	add.f64 	%fd247, %fd245, %fd246;
	ld.shared.f64 	%fd248, [_ZZN3cub18CUB_300001_SM_10006detail6reduce28DeviceReduceSingleTileKernelINS2_10policy_hubIdjN4cuda3std3__44plusIdEEE10Policy1000EPdSC_iS9_ddNS7_10__identityEEEvT0_T1_T2_T3_T4_T6_E12temp_storage+176];
	add.f64 	%fd263, %fd247, %fd248;
	bra.uni 	$L__BB5_37;
$L__BB5_17:
	// begin inline asm
	mov.u32 %r106, %laneid;
	// end inline asm
	and.b32  	%r157, %r1, 992;
	add.s32 	%r158, %r157, 32;
	setp.gt.s32 	%p26, %r158, %r36;
	not.b32 	%r159, %r157;
	add.s32 	%r160, %r36, %r159;
	selp.b32 	%r155, %r160, 31, %p26;
	mov.b64 	%rd87, %fd255;
	mov.b64 	{%r108, %r113}, %rd87;
	mov.b32 	%r114, 1;
	mov.b32 	%r156, -1;
	// begin inline asm
	shfl.sync.down.b32 %r107, %r108, %r114, %r155, %r156;
	// end inline asm
	// begin inline asm
	shfl.sync.down.b32 %r112, %r113, %r114, %r155, %r156;
	// end inline asm
	mov.b64 	%rd88, {%r107, %r112};
	mov.b64 	%fd129, %rd88;
	setp.lt.s32 	%p27, %r106, %r155;
	add.f64 	%fd130, %fd255, %fd129;
	selp.f64 	%fd131, %fd130, %fd255, %p27;
	mov.b64 	%rd89, %fd131;
	mov.b64 	{%r118, %r123}, %rd89;
	mov.b32 	%r124, 2;
	// begin inline asm
	shfl.sync.down.b32 %r117, %r118, %r124, %r155, %r156;
	// end inline asm
	// begin inline asm
	shfl.sync.down.b32 %r122, %r123, %r124, %r155, %r156;
	// end inline asm
	mov.b64 	%rd90, {%r117, %r122};
	mov.b64 	%fd132, %rd90;
	add.s32 	%r161, %r106, 2;
	setp.gt.s32 	%p28, %r161, %r155;
	add.f64 	%fd133, %fd131, %fd132;
	selp.f64 	%fd134, %fd131, %fd133, %p28;
	mov.b64 	%rd91, %fd134;
	mov.b64 	{%r128, %r133}, %rd91;
	mov.b32 	%r134, 4;
	// begin inline asm
	shfl.sync.down.b32 %r127, %r128, %r134, %r155, %r156;
	// end inline asm
	// begin inline asm
	shfl.sync.down.b32 %r132, %r133, %r134, %r155, %r156;
	// end inline asm
	mov.b64 	%rd92, {%r127, %r132};
	mov.b64 	%fd135, %rd92;
	add.s32 	%r162, %r106, 4;
	setp.gt.s32 	%p29, %r162, %r155;
	add.f64 	%fd136, %fd134, %fd135;
	selp.f64 	%fd137, %fd134, %fd136, %p29;
	mov.b64 	%rd93, %fd137;
	mov.b64 	{%r138, %r143}, %rd93;
	mov.b32 	%r144, 8;
	// begin inline asm
	shfl.sync.down.b32 %r137, %r138, %r144, %r155, %r156;
	// end inline asm
	// begin inline asm
	shfl.sync.down.b32 %r142, %r143, %r144, %r155, %r156;
	// end inline asm
	mov.b64 	%rd94, {%r137, %r142};
	mov.b64 	%fd138, %rd94;
	add.s32 	%r163, %r106, 8;
	setp.gt.s32 	%p30, %r163, %r155;
	add.f64 	%fd139, %fd137, %fd138;
	selp.f64 	%fd140, %fd137, %fd139, %p30;
	mov.b64 	%rd95, %fd140;
	mov.b64 	{%r148, %r153}, %rd95;
	mov.b32 	%r154, 16;
	// begin inline asm
	shfl.sync.down.b32 %r147, %r148, %r154, %r155, %r156;
	// end inline asm
	// begin inline asm
	shfl.sync.down.b32 %r152, %r153, %r154, %r155, %r156;
	// end inline asm
	mov.b64 	%rd96, {%r147, %r152};
	mov.b64 	%fd141, %rd96;
	add.s32 	%r164, %r106, 16;
	setp.gt.s32 	%p31, %r164, %r155;
	add.f64 	%fd142, %fd140, %fd141;
	selp.f64 	%fd263, %fd140, %fd142, %p31;
	setp.ne.s32 	%p32, %r106, 0;
	@%p32 bra 	$L__BB5_19;
	shr.u32 	%r165, %r1, 2;
	and.b32  	%r166, %r165, 248;
	mov.u32 	%r167, _ZZN3cub18CUB_300001_SM_10006detail6reduce28DeviceReduceSingleTileKernelINS2_10policy_hubIdjN4cuda3std3__44plusIdEEE10Policy1000EPdSC_iS9_ddNS7_10__identityEEEvT0_T1_T2_T3_T4_T6_E12temp_storage;
	add.s32 	%r168, %r167, %r166;
	st.shared.f64 	[%r168+24], %fd263;
$L__BB5_19:
	bar.sync 	0;
	setp.ne.s32 	%p33, %r1, 0;
	@%p33 bra 	$L__BB5_37;
	setp.gt.s32 	%p34, %r36, 32;
	ld.shared.f64 	%fd143, [_ZZN3cub18CUB_300001_SM_10006detail6reduce28DeviceReduceSingleTileKernelINS2_10policy_hubIdjN4cuda3std3__44plusIdEEE10Policy1000EPdSC_iS9_ddNS7_10__identityEEEvT0_T1_T2_T3_T4_T6_E12temp_storage+32];
	add.f64 	%fd144, %fd263, %fd143;
	selp.f64 	%fd145, %fd144, %fd263, %p34;
	setp.gt.s32 	%p35, %r36, 64;
	ld.shared.f64 	%fd146, [_ZZN3cub18CUB_300001_SM_10006detail6reduce28DeviceReduceSingleTileKernelINS2_10policy_hubIdjN4cuda3std3__44plusIdEEE10Policy1000EPdSC_iS9_ddNS7_10__identityEEEvT0_T1_T2_T3_T4_T6_E12temp_storage+40];
	add.f64 	%fd147, %fd146, %fd145;
	selp.f64 	%fd148, %fd147, %fd145, %p35;
	setp.gt.s32 	%p36, %r36, 96;
	ld.shared.f64 	%fd149, [_ZZN3cub18CUB_300001_SM_10006detail6reduce28DeviceReduceSingleTileKernelINS2_10policy_hubIdjN4cuda3std3__44plusIdEEE10Policy1000EPdSC_iS9_ddNS7_10__identityEEEvT0_T1_T2_T3_T4_T6_E12temp_storage+48];
	add.f64 	%fd150, %fd149, %fd148;
	selp.f64 	%fd151, %fd150, %fd148, %p36;
	setp.gt.s32 	%p37, %r36, 128;
	ld.shared.f64 	%fd152, [_ZZN3cub18CUB_300001_SM_10006detail6reduce28DeviceReduceSingleTileKernelINS2_10policy_hubIdjN4cuda3std3__44plusIdEEE10Policy1000EPdSC_iS9_ddNS7_10__identityEEEvT0_T1_T2_T3_T4_T6_E12temp_storage+56];
	add.f64 	%fd153, %fd152, %fd151;
	selp.f64 	%fd154, %fd153, %fd151, %p37;
	setp.gt.s32 	%p38, %r36, 160;
	ld.shared.f64 	%fd155, [_ZZN3cub18CUB_300001_SM_10006detail6reduce28DeviceReduceSingleTileKernelINS2_10policy_hubIdjN4cuda3std3__44plusIdEEE10Policy1000EPdSC_iS9_ddNS7_10__identityEEEvT0_T1_T2_T3_T4_T6_E12temp_storage+64];
	add.f64 	%fd156, %fd155, %fd154;
	selp.f64 	%fd157, %fd156, %fd154, %p38;
	setp.gt.s32 	%p39, %r36, 192;
	ld.shared.f64 	%fd158, [_ZZN3cub18CUB_300001_SM_10006detail6reduce28DeviceReduceSingleTileKernelINS2_10policy_hubIdjN4cuda3std3__44plusIdEEE10Policy1000EPdSC_iS9_ddNS7_10__identityEEEvT0_T1_T2_T3_T4_T6_E12temp_storage+72];
	add.f64 	%fd159, %fd158, %fd157;
	selp.f64 	%fd160, %fd159, %fd157, %p39;
	setp.gt.s32 	%p40, %r36, 224;
	ld.shared.f64 	%fd161, [_ZZN3cub18CUB_300001_SM_10006detail6reduce28DeviceReduceSingleTileKernelINS2_10policy_hubIdjN4cuda3std3__44plusIdEEE10Policy1000EPdSC_iS9_ddNS7_10__identityEEEvT0_T1_T2_T3_T4_T6_E12temp_storage+80];
	add.f64 	%fd162, %fd161, %fd160;
	selp.f64 	%fd163, %fd162, %fd160, %p40;
	setp.gt.s32 	%p41, %r36, 256;
	ld.shared.f64 	%fd164, [_ZZN3cub18CUB_300001_SM_10006detail6reduce28DeviceReduceSingleTileKernelINS2_10policy_hubIdjN4cuda3std3__44plusIdEEE10Policy1000EPdSC_iS9_ddNS7_10__identityEEEvT0_T1_T2_T3_T4_T6_E12temp_storage+88];
	add.f64 	%fd165, %fd164, %fd163;
	selp.f64 	%fd166, %fd165, %fd163, %p41;
	setp.gt.s32 	%p42, %r36, 288;
	ld.shared.f64 	%fd167, [_ZZN3cub18CUB_300001_SM_10006detail6reduce28DeviceReduceSingleTileKernelINS2_10policy_hubIdjN4cuda3std3__44plusIdEEE10Policy1000EPdSC_iS9_ddNS7_10__identityEEEvT0_T1_T2_T3_T4_T6_E12temp_storage+96];
	add.f64 	%fd168, %fd167, %fd166;
	selp.f64 	%fd169, %fd168, %fd166, %p42;
	setp.gt.s32 	%p43, %r36, 320;
	ld.shared.f64 	%fd170, [_ZZN3cub18CUB_300001_SM_10006detail6reduce28DeviceReduceSingleTileKernelINS2_10policy_hubIdjN4cuda3std3__44plusIdEEE10Policy1000EPdSC_iS9_ddNS7_10__identityEEEvT0_T1_T2_T3_T4_T6_E12temp_storage+104];
	add.f64 	%fd171, %fd170, %fd169;
	selp.f64 	%fd172, %fd171, %fd169, %p43;
	setp.gt.s32 	%p44, %r36, 352;
	ld.shared.f64 	%fd173, [_ZZN3cub18CUB_300001_SM_10006detail6reduce28DeviceReduceSingleTileKernelINS2_10policy_hubIdjN4cuda3std3__44plusIdEEE10Policy1000EPdSC_iS9_ddNS7_10__identityEEEvT0_T1_T2_T3_T4_T6_E12temp_storage+112];
	add.f64 	%fd174, %fd173, %fd172;
	selp.f64 	%fd175, %fd174, %fd172, %p44;
	setp.gt.s32 	%p45, %r36, 384;
	ld.shared.f64 	%fd176, [_ZZN3cub18CUB_300001_SM_10006detail6reduce28DeviceReduceSingleTileKernelINS2_10policy_hubIdjN4cuda3std3__44plusIdEEE10Policy1000EPdSC_iS9_ddNS7_10__identityEEEvT0_T1_T2_T3_T4_T6_E12temp_storage+120];
	add.f64 	%fd177, %fd176, %fd175;
	selp.f64 	%fd178, %fd177, %fd175, %p45;
	setp.gt.s32 	%p46, %r36, 416;
	ld.shared.f64 	%fd179, [_ZZN3cub18CUB_300001_SM_10006detail6reduce28DeviceReduceSingleTileKernelINS2_10policy_hubIdjN4cuda3std3__44plusIdEEE10Policy1000EPdSC_iS9_ddNS7_10__identityEEEvT0_T1_T2_T3_T4_T6_E12temp_storage+128];
	add.f64 	%fd180, %fd179, %fd178;
	selp.f64 	%fd181, %fd180, %fd178, %p46;
	setp.gt.s32 	%p47, %r36, 448;
	ld.shared.f64 	%fd182, [_ZZN3cub18CUB_300001_SM_10006detail6reduce28DeviceReduceSingleTileKernelINS2_10policy_hubIdjN4cuda3std3__44plusIdEEE10Policy1000EPdSC_iS9_ddNS7_10__identityEEEvT0_T1_T2_T3_T4_T6_E12temp_storage+136];
	add.f64 	%fd183, %fd182, %fd181;
	selp.f64 	%fd184, %fd183, %fd181, %p47;
	setp.gt.s32 	%p48, %r36, 480;
	ld.shared.f64 	%fd185, [_ZZN3cub18CUB_300001_SM_10006detail6reduce28DeviceReduceSingleTileKernelINS2_10policy_hubIdjN4cuda3std3__44plusIdEEE10Policy1000EPdSC_iS9_ddNS7_10__identityEEEvT0_T1_T2_T3_T4_T6_E12temp_storage+144];
	add.f64 	%fd186, %fd185, %fd184;
	selp.f64 	%fd187, %fd186, %fd184, %p48;
	setp.gt.s32 	%p49, %r36, 512;
	ld.shared.f64 	%fd188, [_ZZN3cub18CUB_300001_SM_10006detail6reduce28DeviceReduceSingleTileKernelINS2_10policy_hubIdjN4cuda3std3__44plusIdEEE10Policy1000EPdSC_iS9_ddNS7_10__identityEEEvT0_T1_T2_T3_T4_T6_E12temp_storage+152];
	add.f64 	%fd189, %fd188, %fd187;
	selp.f64 	%fd190, %fd189, %fd187, %p49;
	setp.gt.s32 	%p50, %r36, 544;
	ld.shared.f64 	%fd191, [_ZZN3cub18CUB_300001_SM_10006detail6reduce28DeviceReduceSingleTileKernelINS2_10policy_hubIdjN4cuda3std3__44plusIdEEE10Policy1000EPdSC_iS9_ddNS7_10__identityEEEvT0_T1_T2_T3_T4_T6_E12temp_storage+160];
	add.f64 	%fd192, %fd191, %fd190;
	selp.f64 	%fd193, %fd192, %fd190, %p50;
	setp.gt.s32 	%p51, %r36, 576;
	ld.shared.f64 	%fd194, [_ZZN3cub18CUB_300001_SM_10006detail6reduce28DeviceReduceSingleTileKernelINS2_10policy_hubIdjN4cuda3std3__44plusIdEEE10Policy1000EPdSC_iS9_ddNS7_10__identityEEEvT0_T1_T2_T3_T4_T6_E12temp_storage+168];
	add.f64 	%fd195, %fd194, %fd193;
	selp.f64 	%fd196, %fd195, %fd193, %p51;
	setp.gt.s32 	%p52, %r36, 608;
	ld.shared.f64 	%fd197, [_ZZN3cub18CUB_300001_SM_10006detail6reduce28DeviceReduceSingleTileKernelINS2_10policy_hubIdjN4cuda3std3__44plusIdEEE10Policy1000EPdSC_iS9_ddNS7_10__identityEEEvT0_T1_T2_T3_T4_T6_E12temp_storage+176];
	add.f64 	%fd198, %fd197, %fd196;
	selp.f64 	%fd263, %fd198, %fd196, %p52;
	bra.uni 	$L__BB5_37;
$L__BB5_21:
	mov.u32 	%r14, %tid.x;
	mul.wide.u32 	%rd27, %r14, 8;
	add.s64 	%rd12, %rd9, %rd27;
	// begin inline asm
	ld.global.nc.u64 %rd11, [%rd12];
	// end inline asm
	mov.b64 	%fd31, %rd11;
	add.s64 	%rd14, %rd12, 5120;
	// begin inline asm
	ld.global.nc.u64 %rd13, [%rd14];
	// end inline asm
	mov.b64 	%fd32, %rd13;
	add.s64 	%rd16, %rd12, 10240;
	// begin inline asm
	ld.global.nc.u64 %rd15, [%rd16];
	// end inline asm
	mov.b64 	%fd33, %rd15;
	add.s64 	%rd18, %rd12, 15360;
	// begin inline asm
	ld.global.nc.u64 %rd17, [%rd18];
	// end inline asm
	mov.b64 	%fd34, %rd17;
	add.s64 	%rd20, %rd12, 20480;
	// begin inline asm
	ld.global.nc.u64 %rd19, [%rd20];
	// end inline asm
	mov.b64 	%fd35, %rd19;
	add.s64 	%rd22, %rd12, 25600;
	// begin inline asm
	ld.global.nc.u64 %rd21, [%rd22];
	// end inline asm
	mov.b64 	%fd36, %rd21;
	add.s64 	%rd24, %rd12, 30720;
	// begin inline asm
	ld.global.nc.u64 %rd23, [%rd24];
	// end inline asm
	mov.b64 	%fd37, %rd23;
	add.s64 	%rd26, %rd12, 35840;
	// begin inline asm
	ld.global.nc.u64 %rd25, [%rd26];
	// end inline asm
	mov.b64 	%fd38, %rd25;
	add.f64 	%fd39, %fd31, %fd32;
	add.f64 	%fd40, %fd39, %fd33;
	add.f64 	%fd41, %fd40, %fd34;
	add.f64 	%fd42, %fd41, %fd35;
	add.f64 	%fd43, %fd42, %fd36;
	add.f64 	%fd44, %fd43, %fd37;
	add.f64 	%fd262, %fd44, %fd38;
	setp.lt.u32 	%p3, %r36, 10240;
	mov.b32 	%r232, 5120;
	@%p3 bra 	$L__BB5_25;
	add.s32 	%r15, %r36, -5120;
	mov.b32 	%r232, 5120;
$L__BB5_23:
	mul.wide.s32 	%rd44, %r232, 8;
	add.s64 	%rd29, %rd12, %rd44;
	// begin inline asm
	ld.global.nc.u64 %rd28, [%rd29];
	// end inline asm
	mov.b64 	%fd45, %rd28;
	add.s64 	%rd31, %rd29, 5120;
	// begin inline asm
	ld.global.nc.u64 %rd30, [%rd31];
	// end inline asm
	mov.b64 	%fd46, %rd30;
	add.s64 	%rd33, %rd29, 10240;
	// begin inline asm
	ld.global.nc.u64 %rd32, [%rd33];
	// end inline asm
	mov.b64 	%fd47, %rd32;
	add.s64 	%rd35, %rd29, 15360;
	// begin inline asm
	ld.global.nc.u64 %rd34, [%rd35];
	// end inline asm
	mov.b64 	%fd48, %rd34;
	add.s64 	%rd37, %rd29, 20480;
	// begin inline asm
	ld.global.nc.u64 %rd36, [%rd37];
	// end inline asm
	mov.b64 	%fd49, %rd36;
	add.s64 	%rd39, %rd29, 25600;
	// begin inline asm
	ld.global.nc.u64 %rd38, [%rd39];
	// end inline asm
	mov.b64 	%fd50, %rd38;
	add.s64 	%rd41, %rd29, 30720;
	// begin inline asm
	ld.global.nc.u64 %rd40, [%rd41];
	// end inline asm
	mov.b64 	%fd51, %rd40;
	add.s64 	%rd43, %rd29, 35840;
	// begin inline asm
	ld.global.nc.u64 %rd42, [%rd43];
	// end inline asm
	mov.b64 	%fd52, %rd42;
	add.f64 	%fd53, %fd262, %fd45;
	add.f64 	%fd54, %fd53, %fd46;
	add.f64 	%fd55, %fd54, %fd47;
	add.f64 	%fd56, %fd55, %fd48;
	add.f64 	%fd57, %fd56, %fd49;
	add.f64 	%fd58, %fd57, %fd50;
	add.f64 	%fd59, %fd58, %fd51;
	add.f64 	%fd262, %fd59, %fd52;
	sub.s32 	%r39, %r36, %r232;
	setp.lt.s32 	%p4, %r39, 5120;
	@%p4 bra 	$L__BB5_33;
	add.s32 	%r232, %r232, 5120;
	setp.le.s32 	%p5, %r232, %r15;
	@%p5 bra 	$L__BB5_23;
$L__BB5_25:
	setp.le.s32 	%p6, %r36, %r232;
	@%p6 bra 	$L__BB5_33;
	sub.s32 	%r19, %r36, %r232;
	setp.ge.s32 	%p7, %r14, %r19;
	@%p7 bra 	$L__BB5_33;
	not.b32 	%r40, %r14;
	add.s32 	%r41, %r36, %r40;
	sub.s32 	%r20, %r41, %r232;
	mul.hi.u32 	%r42, %r20, -858993459;
	shr.u32 	%r43, %r42, 9;
	add.s32 	%r21, %r43, 1;
	and.b32  	%r44, %r43, 3;
	setp.eq.s32 	%p8, %r44, 3;
	mov.u32 	%r236, %r14;
	@%p8 bra 	$L__BB5_30;
	add.s32 	%r234, %r14, %r232;
	and.b32  	%r45, %r21, 3;
	neg.s32 	%r233, %r45;
	mov.u32 	%r236, %r14;
$L__BB5_29:
	.pragma "nounroll";
	mul.wide.u32 	%rd47, %r234, 8;
	add.s64 	%rd46, %rd9, %rd47;
	// begin inline asm
	ld.global.nc.u64 %rd45, [%rd46];
	// end inline asm
	mov.b64 	%fd61, %rd45;
	add.f64 	%fd262, %fd262, %fd61;
	add.s32 	%r236, %r236, 640;
	add.s32 	%r234, %r234, 640;
	add.s32 	%r233, %r233, 1;
	setp.ne.s32 	%p9, %r233, 0;
	@%p9 bra 	$L__BB5_29;
$L__BB5_30:
	setp.lt.u32 	%p10, %r20, 1920;
	@%p10 bra 	$L__BB5_33;
	cvt.u64.u32 	%rd48, %r236;
	cvt.u64.u32 	%rd49, %r232;
	add.s64 	%rd50, %rd48, %rd49;
	shl.b64 	%rd51, %rd50, 3;
	add.s64 	%rd52, %rd51, %rd9;
	add.s64 	%rd108, %rd52, 10240;
	add.s32 	%r237, %r236, %r232;
$L__BB5_32:
	mul.wide.u32 	%rd61, %r237, 8;
	add.s64 	%rd54, %rd9, %rd61;
	// begin inline asm
	ld.global.nc.u64 %rd53, [%rd54];
	// end inline asm
	mov.b64 	%fd62, %rd53;
	add.f64 	%fd63, %fd262, %fd62;
	add.s64 	%rd56, %rd108, -5120;
	// begin inline asm
	ld.global.nc.u64 %rd55, [%rd56];
	// end inline asm
	mov.b64 	%fd64, %rd55;
	add.f64 	%fd65, %fd63, %fd64;
	// begin inline asm
	ld.global.nc.u64 %rd57, [%rd108];
	// end inline asm
	mov.b64 	%fd66, %rd57;
	add.f64 	%fd67, %fd65, %fd66;
	add.s64 	%rd60, %rd108, 5120;
	// begin inline asm
	ld.global.nc.u64 %rd59, [%rd60];
	// end inline asm
	mov.b64 	%fd68, %rd59;
	add.f64 	%fd262, %fd67, %fd68;
	add.s32 	%r236, %r236, 2560;
	add.s64 	%rd108, %rd108, 20480;
	add.s32 	%r237, %r237, 2560;
	setp.lt.s32 	%p11, %r236, %r19;
	@%p11 bra 	$L__BB5_32;
$L__BB5_33:
	// begin inline asm
	mov.u32 %r46, %laneid;
	// end inline asm
	mov.b64 	%rd62, %fd262;
	mov.b64 	{%r48, %r53}, %rd62;
	mov.b32 	%r54, 1;
	mov.b32 	%r95, 31;
	mov.b32 	%r96, -1;
	// begin inline asm
	shfl.sync.down.b32 %r47, %r48, %r54, %r95, %r96;
	// end inline asm
	// begin inline asm
	shfl.sync.down.b32 %r52, %r53, %r54, %r95, %r96;
	// end inline asm
	mov.b64 	%rd63, {%r47, %r52};
	mov.b64 	%fd69, %rd63;
	setp.gt.s32 	%p12, %r46, 30;
	add.f64 	%fd70, %fd262, %fd69;
	selp.f64 	%fd71, %fd262, %fd70, %p12;
	mov.b64 	%rd64, %fd71;
	mov.b64 	{%r58, %r63}, %rd64;
	mov.b32 	%r64, 2;
	// begin inline asm
	shfl.sync.down.b32 %r57, %r58, %r64, %r95, %r96;
	// end inline asm
	// begin inline asm
	shfl.sync.down.b32 %r62, %r63, %r64, %r95, %r96;
	// end inline asm
	mov.b64 	%rd65, {%r57, %r62};
	mov.b64 	%fd72, %rd65;
	setp.gt.s32 	%p13, %r46, 29;
	add.f64 	%fd73, %fd71, %fd72;
	selp.f64 	%fd74, %fd71, %fd73, %p13;
	mov.b64 	%rd66, %fd74;
	mov.b64 	{%r68, %r73}, %rd66;
	mov.b32 	%r74, 4;
	// begin inline asm
	shfl.sync.down.b32 %r67, %r68, %r74, %r95, %r96;
	// end inline asm
	// begin inline asm
	shfl.sync.down.b32 %r72, %r73, %r74, %r95, %r96;
	// end inline asm
	mov.b64 	%rd67, {%r67, %r72};
	mov.b64 	%fd75, %rd67;
	setp.gt.s32 	%p14, %r46, 27;
	add.f64 	%fd76, %fd74, %fd75;
	selp.f64 	%fd77, %fd74, %fd76, %p14;
	mov.b64 	%rd68, %fd77;
	mov.b64 	{%r78, %r83}, %rd68;
	mov.b32 	%r84, 8;
	// begin inline asm
	shfl.sync.down.b32 %r77, %r78, %r84, %r95, %r96;
	// end inline asm
	// begin inline asm
	shfl.sync.down.b32 %r82, %r83, %r84, %r95, %r96;
	// end inline asm
	mov.b64 	%rd69, {%r77, %r82};
	mov.b64 	%fd78, %rd69;
	setp.gt.s32 	%p15, %r46, 23;
	add.f64 	%fd79, %fd77, %fd78;
	selp.f64 	%fd80, %fd77, %fd79, %p15;
	mov.b64 	%rd70, %fd80;
	mov.b64 	{%r88, %r93}, %rd70;
	mov.b32 	%r94, 16;
	// begin inline asm
	shfl.sync.down.b32 %r87, %r88, %r94, %r95, %r96;
	// end inline asm
	// begin inline asm
	shfl.sync.down.b32 %r92, %r93, %r94, %r95, %r96;
	// end inline asm
	mov.b64 	%rd71, {%r87, %r92};
	mov.b64 	%fd81, %rd71;
	setp.gt.s32 	%p16, %r46, 15;
	add.f64 	%fd26, %fd80, %fd81;
	selp.f64 	%fd263, %fd80, %fd26, %p16;
	setp.ne.s32 	%p17, %r46, 0;
	@%p17 bra 	$L__BB5_35;
	shr.u32 	%r97, %r14, 2;
	and.b32  	%r98, %r97, 248;
	mov.u32 	%r99, _ZZN3cub18CUB_300001_SM_10006detail6reduce28DeviceReduceSingleTileKernelINS2_10policy_hubIdjN4cuda3std3__44plusIdEEE10Policy1000EPdSC_iS9_ddNS7_10__identityEEEvT0_T1_T2_T3_T4_T6_E12temp_storage;
	add.s32 	%r100, %r99, %r98;
	st.shared.f64 	[%r100+24], %fd26;
$L__BB5_35:
	bar.sync 	0;
	setp.ne.s32 	%p18, %r14, 0;
	@%p18 bra 	$L__BB5_37;
	ld.shared.f64 	%fd82, [_ZZN3cub18CUB_300001_SM_10006detail6reduce28DeviceReduceSingleTileKernelINS2_10policy_hubIdjN4cuda3std3__44plusIdEEE10Policy1000EPdSC_iS9_ddNS7_10__identityEEEvT0_T1_T2_T3_T4_T6_E12temp_storage+32];
	add.f64 	%fd83, %fd263, %fd82;
	ld.shared.f64 	%fd84, [_ZZN3cub18CUB_300001_SM_10006detail6reduce28DeviceReduceSingleTileKernelINS2_10policy_hubIdjN4cuda3std3__44plusIdEEE10Policy1000EPdSC_iS9_ddNS7_10__identityEEEvT0_T1_T2_T3_T4_T6_E12temp_storage+40];
	add.f64 	%fd85, %fd83, %fd84;
	ld.shared.f64 	%fd86, [_ZZN3cub18CUB_300001_SM_10006detail6reduce28DeviceReduceSingleTileKernelINS2_10policy_hubIdjN4cuda3std3__44plusIdEEE10Policy1000EPdSC_iS9_ddNS7_10__identityEEEvT0_T1_T2_T3_T4_T6_E12temp_storage+48];
	add.f64 	%fd87, %fd85, %fd86;
	ld.shared.f64 	%fd88, [_ZZN3cub18CUB_300001_SM_10006detail6reduce28DeviceReduceSingleTileKernelINS2_10policy_hubIdjN4cuda3std3__44plusIdEEE10Policy1000EPdSC_iS9_ddNS7_10__identityEEEvT0_T1_T2_T3_T4_T6_E12temp_storage+56];
	add.f64 	%fd89, %fd87, %fd88;
	ld.shared.f64 	%fd90, [_ZZN3cub18CUB_300001_SM_10006detail6reduce28DeviceReduceSingleTileKernelINS2_10policy_hubIdjN4cuda3std3__44plusIdEEE10Policy1000EPdSC_iS9_ddNS7_10__identityEEEvT0_T1_T2_T3_T4_T6_E12temp_storage+64];
	add.f64 	%fd91, %fd89, %fd90;
	ld.shared.f64 	%fd92, [_ZZN3cub18CUB_300001_SM_10006detail6reduce28DeviceReduceSingleTileKernelINS2_10policy_hubIdjN4cuda3std3__44plusIdEEE10Policy1000EPdSC_iS9_ddNS7_10__identityEEEvT0_T1_T2_T3_T4_T6_E12temp_storage+72];
	add.f64 	%fd93, %fd91, %fd92;
	ld.shared.f64 	%fd94, [_ZZN3cub18CUB_300001_SM_10006detail6reduce28DeviceReduceSingleTileKernelINS2_10policy_hubIdjN4cuda3std3__44plusIdEEE10Policy1000EPdSC_iS9_ddNS7_10__identityEEEvT0_T1_T2_T3_T4_T6_E12temp_storage+80];
	add.f64 	%fd95, %fd93, %fd94;
	ld.shared.f64 	%fd96, [_ZZN3cub18CUB_300001_SM_10006detail6reduce28DeviceReduceSingleTileKernelINS2_10policy_hubIdjN4cuda3std3__44plusIdEEE10Policy1000EPdSC_iS9_ddNS7_10__identityEEEvT0_T1_T2_T3_T4_T6_E12temp_storage+88];
	add.f64 	%fd97, %fd95, %fd96;
	ld.shared.f64 	%fd98, [_ZZN3cub18CUB_300001_SM_10006detail6reduce28DeviceReduceSingleTileKernelINS2_10policy_hubIdjN4cuda3std3__44plusIdEEE10Policy1000EPdSC_iS9_ddNS7_10__identityEEEvT0_T1_T2_T3_T4_T6_E12temp_storage+96];
	add.f64 	%fd99, %fd97, %fd98;
	ld.shared.f64 	%fd100, [_ZZN3cub18CUB_300001_SM_10006detail6reduce28DeviceReduceSingleTileKernelINS2_10policy_hubIdjN4cuda3std3__44plusIdEEE10Policy1000EPdSC_iS9_ddNS7_10__identityEEEvT0_T1_T2_T3_T4_T6_E12temp_storage+104];
	add.f64 	%fd101, %fd99, %fd100;
	ld.shared.f64 	%fd102, [_ZZN3cub18CUB_300001_SM_10006detail6reduce28DeviceReduceSingleTileKernelINS2_10policy_hubIdjN4cuda3std3__44plusIdEEE10Policy1000EPdSC_iS9_ddNS7_10__identityEEEvT0_T1_T2_T3_T4_T6_E12temp_storage+112];
	add.f64 	%fd103, %fd101, %fd102;
	ld.shared.f64 	%fd104, [_ZZN3cub18CUB_300001_SM_10006detail6reduce28DeviceReduceSingleTileKernelINS2_10policy_hubIdjN4cuda3std3__44plusIdEEE10Policy1000EPdSC_iS9_ddNS7_10__identityEEEvT0_T1_T2_T3_T4_T6_E12temp_storage+120];
	add.f64 	%fd105, %fd103, %fd104;
	ld.shared.f64 	%fd106, [_ZZN3cub18CUB_300001_SM_10006detail6reduce28DeviceReduceSingleTileKernelINS2_10policy_hubIdjN4cuda3std3__44plusIdEEE10Policy1000EPdSC_iS9_ddNS7_10__identityEEEvT0_T1_T2_T3_T4_T6_E12temp_storage+128];
	add.f64 	%fd107, %fd105, %fd106;
	ld.shared.f64 	%fd108, [_ZZN3cub18CUB_300001_SM_10006detail6reduce28DeviceReduceSingleTileKernelINS2_10policy_hubIdjN4cuda3std3__44plusIdEEE10Policy1000EPdSC_iS9_ddNS7_10__identityEEEvT0_T1_T2_T3_T4_T6_E12temp_storage+136];
	add.f64 	%fd109, %fd107, %fd108;
	ld.shared.f64 	%fd110, [_ZZN3cub18CUB_300001_SM_10006detail6reduce28DeviceReduceSingleTileKernelINS2_10policy_hubIdjN4cuda3std3__44plusIdEEE10Policy1000EPdSC_iS9_ddNS7_10__identityEEEvT0_T1_T2_T3_T4_T6_E12temp_storage+144];
	add.f64 	%fd111, %fd109, %fd110;
	ld.shared.f64 	%fd112, [_ZZN3cub18CUB_300001_SM_10006detail6reduce28DeviceReduceSingleTileKernelINS2_10policy_hubIdjN4cuda3std3__44plusIdEEE10Policy1000EPdSC_iS9_ddNS7_10__identityEEEvT0_T1_T2_T3_T4_T6_E12temp_storage+152];
	add.f64 	%fd113, %fd111, %fd112;
	ld.shared.f64 	%fd114, [_ZZN3cub18CUB_300001_SM_10006detail6reduce28DeviceReduceSingleTileKernelINS2_10policy_hubIdjN4cuda3std3__44plusIdEEE10Policy1000EPdSC_iS9_ddNS7_10__identityEEEvT0_T1_T2_T3_T4_T6_E12temp_storage+160];
	add.f64 	%fd115, %fd113, %fd114;
	ld.shared.f64 	%fd116, [_ZZN3cub18CUB_300001_SM_10006detail6reduce28DeviceReduceSingleTileKernelINS2_10policy_hubIdjN4cuda3std3__44plusIdEEE10Policy1000EPdSC_iS9_ddNS7_10__identityEEEvT0_T1_T2_T3_T4_T6_E12temp_storage+168];
	add.f64 	%fd117, %fd115, %fd116;
	ld.shared.f64 	%fd118, [_ZZN3cub18CUB_300001_SM_10006detail6reduce28DeviceReduceSingleTileKernelINS2_10policy_hubIdjN4cuda3std3__44plusIdEEE10Policy1000EPdSC_iS9_ddNS7_10__identityEEEvT0_T1_T2_T3_T4_T6_E12temp_storage+176];
	add.f64 	%fd263, %fd117, %fd118;
$L__BB5_37:
	mov.u32 	%r224, %tid.x;
	setp.ne.s32 	%p60, %r224, 0;
	@%p60 bra 	$L__BB5_39;
	add.f64 	%fd249, %fd30, %fd263;
	st.global.f64 	[%rd1], %fd249;
$L__BB5_39:
	ret;

}
	// .globl	_ZN3cub18CUB_300001_SM_10006detail6reduce28DeviceReduceSingleTileKernelINS2_10policy_hubIdyN4cuda3std3__44plusIdEEE10Policy1000EN6thrust24THRUST_300001_SM_1000_NS6detail15normal_iteratorINSD_10device_ptrIdEEEEPdyS9_ddNS7_10__identityEEEvT0_T1_T2_T3_T4_T6_
.visible .entry _ZN3cub18CUB_300001_SM_10006detail6reduce28DeviceReduceSingleTileKernelINS2_10policy_hubIdyN4cuda3std3__44plusIdEEE10Policy1000EN6thrust24THRUST_300001_SM_1000_NS6detail15normal_iteratorINSD_10device_ptrIdEEEEPdyS9_ddNS7_10__identityEEEvT0_T1_T2_T3_T4_T6_(
	.param .align 8 .b8 _ZN3cub18CUB_300001_SM_10006detail6reduce28DeviceReduceSingleTileKernelINS2_10policy_hubIdyN4cuda3std3__44plusIdEEE10Policy1000EN6thrust24THRUST_300001_SM_1000_NS6detail15normal_iteratorINSD_10device_ptrIdEEEEPdyS9_ddNS7_10__identityEEEvT0_T1_T2_T3_T4_T6__param_0[8],
	.param .u64 .ptr .align 1 _ZN3cub18CUB_300001_SM_10006detail6reduce28DeviceReduceSingleTileKernelINS2_10policy_hubIdyN4cuda3std3__44plusIdEEE10Policy1000EN6thrust24THRUST_300001_SM_1000_NS6detail15normal_iteratorINSD_10device_ptrIdEEEEPdyS9_ddNS7_10__identityEEEvT0_T1_T2_T3_T4_T6__param_1,
	.param .u64 _ZN3cub18CUB_300001_SM_10006detail6reduce28DeviceReduceSingleTileKernelINS2_10policy_hubIdyN4cuda3std3__44plusIdEEE10Policy1000EN6thrust24THRUST_300001_SM_1000_NS6detail15normal_iteratorINSD_10device_ptrIdEEEEPdyS9_ddNS7_10__identityEEEvT0_T1_T2_T3_T4_T6__param_2,
	.param .align 1 .b8 _ZN3cub18CUB_300001_SM_10006detail6reduce28DeviceReduceSingleTileKernelINS2_10policy_hubIdyN4cuda3std3__44plusIdEEE10Policy1000EN6thrust24THRUST_300001_SM_1000_NS6detail15normal_iteratorINSD_10device_ptrIdEEEEPdyS9_ddNS7_10__identityEEEvT0_T1_T2_T3_T4_T6__param_3[1],
	.param .f64 _ZN3cub18CUB_300001_SM_10006detail6reduce28DeviceReduceSingleTileKernelINS2_10policy_hubIdyN4cuda3std3__44plusIdEEE10Policy1000EN6thrust24THRUST_300001_SM_1000_NS6detail15normal_iteratorINSD_10device_ptrIdEEEEPdyS9_ddNS7_10__identityEEEvT0_T1_T2_T3_T4_T6__param_4,
	.param .align 1 .b8 _ZN3cub18CUB_300001_SM_10006detail6reduce28DeviceReduceSingleTileKernelINS2_10policy_hubIdyN4cuda3std3__44plusIdEEE10Policy1000EN6thrust24THRUST_300001_SM_1000_NS6detail15normal_iteratorINSD_10device_ptrIdEEEEPdyS9_ddNS7_10__identityEEEvT0_T1_T2_T3_T4_T6__param_5[1]
)
.maxntid 512
.minnctapersm 1
{
	.reg .pred 	%p<67>;
	.reg .b32 	%r<246>;
	.reg .b64 	%rd<86>;
	.reg .b64 	%fd<348>;
	// demoted variable
	.shared .align 8 .b8 _ZZN3cub18CUB_300001_SM_10006detail6reduce28DeviceReduceSingleTileKernelINS2_10policy_hubIdyN4cuda3std3__44plusIdEEE10Policy1000EN6thrust24THRUST_300001_SM_1000_NS6detail15normal_iteratorINSD_10device_ptrIdEEEEPdyS9_ddNS7_10__identityEEEvT0_T1_T2_T3_T4_T6_E12temp_storage[152];
	ld.param.u64 	%rd18, [_ZN3cub18CUB_300001_SM_10006detail6reduce28DeviceReduceSingleTileKernelINS2_10policy_hubIdyN4cuda3std3__44plusIdEEE10Policy1000EN6thrust24THRUST_300001_SM_1000_NS6detail15normal_iteratorINSD_10device_ptrIdEEEEPdyS9_ddNS7_10__identityEEEvT0_T1_T2_T3_T4_T6__param_0];
	ld.param.u64 	%rd20, [_ZN3cub18CUB_300001_SM_10006detail6reduce28DeviceReduceSingleTileKernelINS2_10policy_hubIdyN4cuda3std3__44plusIdEEE10Policy1000EN6thrust24THRUST_300001_SM_1000_NS6detail15normal_iteratorINSD_10device_ptrIdEEEEPdyS9_ddNS7_10__identityEEEvT0_T1_T2_T3_T4_T6__param_1];
	ld.param.u64 	%rd19, [_ZN3cub18CUB_300001_SM_10006detail6reduce28DeviceReduceSingleTileKernelINS2_10policy_hubIdyN4cuda3std3__44plusIdEEE10Policy1000EN6thrust24THRUST_300001_SM_1000_NS6detail15normal_iteratorINSD_10device_ptrIdEEEEPdyS9_ddNS7_10__identityEEEvT0_T1_T2_T3_T4_T6__param_2];
	ld.param.f64 	%fd42, [_ZN3cub18CUB_300001_SM_10006detail6reduce28DeviceReduceSingleTileKernelINS2_10policy_hubIdyN4cuda3std3__44plusIdEEE10Policy1000EN6thrust24THRUST_300001_SM_1000_NS6detail15normal_iteratorINSD_10device_ptrIdEEEEPdyS9_ddNS7_10__identityEEEvT0_T1_T2_T3_T4_T6__param_4];
	cvta.to.global.u64 	%rd1, %rd20;
	setp.ne.s64 	%p1, %rd19, 0;
	@%p1 bra 	$L__BB6_3;
	mov.u32 	%r231, %tid.x;
	setp.ne.s32 	%p66, %r231, 0;
	@%p66 bra 	$L__BB6_51;
	st.global.f64 	[%rd1], %fd42;
	bra.uni 	$L__BB6_51;
$L__BB6_3:
	cvta.to.global.u64 	%rd2, %rd18;
	setp.gt.u64 	%p2, %rd19, 3583;
	@%p2 bra 	$L__BB6_28;
	cvt.u32.u64 	%r1, %rd19;
	mov.u32 	%r2, %tid.x;
	setp.ge.u32 	%p24, %r2, %r1;
	mov.f64 	%fd335, 0d0000000000000000;
	mov.u32 	%r235, %r2;
	@%p24 bra 	$L__BB6_6;
	mul.wide.u32 	%rd51, %r2, 8;
	add.s64 	%rd52, %rd2, %rd51;
	ld.global.f64 	%fd335, [%rd52];
	add.s32 	%r235, %r2, 512;
$L__BB6_6:
	setp.ge.u32 	%p25, %r235, %r1;
	@%p25 bra 	$L__BB6_19;
	not.b32 	%r108, %r235;
	add.s32 	%r109, %r108, %r1;
	shr.u32 	%r110, %r109, 9;
	add.s32 	%r5, %r110, 1;
	and.b32  	%r6, %r5, 15;
	setp.lt.u32 	%p26, %r109, 7680;
	@%p26 bra 	$L__BB6_10;
	and.b32  	%r111, %r5, 16777200;
	neg.s32 	%r233, %r111;
	mul.wide.u32 	%rd53, %r235, 8;
	add.s64 	%rd54, %rd53, %rd2;
	add.s64 	%rd81, %rd54, 32768;
$L__BB6_9:
	.pragma "nounroll";
	ld.global.f64 	%fd169, [%rd81+-32768];
	add.f64 	%fd170, %fd335, %fd169;
	ld.global.f64 	%fd171, [%rd81+-28672];
	add.f64 	%fd172, %fd170, %fd171;
	ld.global.f64 	%fd173, [%rd81+-24576];
	add.f64 	%fd174, %fd172, %fd173;
	ld.global.f64 	%fd175, [%rd81+-20480];
	add.f64 	%fd176, %fd174, %fd175;
	ld.global.f64 	%fd177, [%rd81+-16384];
	add.f64 	%fd178, %fd176, %fd177;
	ld.global.f64 	%fd179, [%rd81+-12288];
	add.f64 	%fd180, %fd178, %fd179;
	ld.global.f64 	%fd181, [%rd81+-8192];
	add.f64 	%fd182, %fd180, %fd181;
	ld.global.f64 	%fd183, [%rd81+-4096];
	add.f64 	%fd184, %fd182, %fd183;
	ld.global.f64 	%fd185, [%rd81];
	add.f64 	%fd186, %fd184, %fd185;
	ld.global.f64 	%fd187, [%rd81+4096];
	add.f64 	%fd188, %fd186, %fd187;
	ld.global.f64 	%fd189, [%rd81+8192];
	add.f64 	%fd190, %fd188, %fd189;
	ld.global.f64 	%fd191, [%rd81+12288];
	add.f64 	%fd192, %fd190, %fd191;
	ld.global.f64 	%fd193, [%rd81+16384];
	add.f64 	%fd194, %fd192, %fd193;
	ld.global.f64 	%fd195, [%rd81+20480];
	add.f64 	%fd196, %fd194, %fd195;
	ld.global.f64 	%fd197, [%rd81+24576];
	add.f64 	%fd198, %fd196, %fd197;
	ld.global.f64 	%fd199, [%rd81+28672];
	add.f64 	%fd335, %fd198, %fd199;
	add.s32 	%r235, %r235, 8192;
	add.s32 	%r233, %r233, 16;
	add.s64 	%rd81, %rd81, 65536;
	setp.ne.s32 	%p27, %r233, 0;
	@%p27 bra 	$L__BB6_9;
$L__BB6_10:
	setp.eq.s32 	%p28, %r6, 0;
	@%p28 bra 	$L__BB6_19;
	and.b32  	%r13, %r5, 7;
	setp.lt.u32 	%p29, %r6, 8;
	@%p29 bra 	$L__BB6_13;
	mul.wide.s32 	%rd55, %r235, 8;
	add.s64 	%rd56, %rd2, %rd55;
	ld.global.f64 	%fd201, [%rd56];
	add.f64 	%fd202, %fd335, %fd201;
	ld.global.f64 	%fd203, [%rd56+4096];
	add.f64 	%fd204, %fd202, %fd203;
	ld.global.f64 	%fd205, [%rd56+8192];
	add.f64 	%fd206, %fd204, %fd205;
	ld.global.f64 	%fd207, [%rd56+12288];
	add.f64 	%fd208, %fd206, %fd207;
	ld.global.f64 	%fd209, [%rd56+16384];
	add.f64 	%fd210, %fd208, %fd209;
	ld.global.f64 	%fd211, [%rd56+20480];
	add.f64 	%fd212, %fd210, %fd211;
	ld.global.f64 	%fd213, [%rd56+24576];
	add.f64 	%fd214, %fd212, %fd213;
	ld.global.f64 	%fd215, [%rd56+28672];
	add.f64 	%fd335, %fd214, %fd215;
	add.s32 	%r235, %r235, 4096;
$L__BB6_13:
	setp.eq.s32 	%p30, %r13, 0;
	@%p30 bra 	$L__BB6_19;
	and.b32  	%r16, %r5, 3;
	setp.lt.u32 	%p31, %r13, 4;
	@%p31 bra 	$L__BB6_16;
	mul.wide.s32 	%rd57, %r235, 8;
	add.s64 	%rd58, %rd2, %rd57;
	ld.global.f64 	%fd217, [%rd58];
	add.f64 	%fd218, %fd335, %fd217;
	ld.global.f64 	%fd219, [%rd58+4096];
	add.f64 	%fd220, %fd218, %fd219;
	ld.global.f64 	%fd221, [%rd58+8192];
	add.f64 	%fd222, %fd220, %fd221;
	ld.global.f64 	%fd223, [%rd58+12288];
	add.f64 	%fd335, %fd222, %fd223;
	add.s32 	%r235, %r235, 2048;
$L__BB6_16:
	setp.eq.s32 	%p32, %r16, 0;
	@%p32 bra 	$L__BB6_19;
	neg.s32 	%r238, %r16;
$L__BB6_18:
	.pragma "nounroll";
	mul.wide.s32 	%rd59, %r235, 8;
	add.s64 	%rd60, %rd2, %rd59;
	ld.global.f64 	%fd224, [%rd60];
	add.f64 	%fd335, %fd335, %fd224;
	add.s32 	%r235, %r235, 512;
	add.s32 	%r238, %r238, 1;
	setp.ne.s32 	%p33, %r238, 0;
	@%p33 bra 	$L__BB6_18;
$L__BB6_19:
	setp.lt.u64 	%p34, %rd19, 512;
	@%p34 bra 	$L__BB6_24;
	// begin inline asm
	mov.u32 %r175, %laneid;
	// end inline asm
	mov.b64 	%rd71, %fd335;
	mov.b64 	{%r177, %r182}, %rd71;
	mov.b32 	%r183, 1;
	mov.b32 	%r224, 31;
	mov.b32 	%r225, -1;
	// begin inline asm
	shfl.sync.down.b32 %r176, %r177, %r183, %r224, %r225;
	// end inline asm
	// begin inline asm
	shfl.sync.down.b32 %r181, %r182, %r183, %r224, %r225;
	// end inline asm
	mov.b64 	%rd72, {%r176, %r181};
	mov.b64 	%fd283, %rd72;
	setp.gt.s32 	%p58, %r175, 30;
	add.f64 	%fd284, %fd335, %fd283;
	selp.f64 	%fd285, %fd335, %fd284, %p58;
	mov.b64 	%rd73, %fd285;
	mov.b64 	{%r187, %r192}, %rd73;
	mov.b32 	%r193, 2;
	// begin inline asm
	shfl.sync.down.b32 %r186, %r187, %r193, %r224, %r225;
	// end inline asm
	// begin inline asm
	shfl.sync.down.b32 %r191, %r192, %r193, %r224, %r225;
	// end inline asm
	mov.b64 	%rd74, {%r186, %r191};
	mov.b64 	%fd286, %rd74;
	setp.gt.s32 	%p59, %r175, 29;
	add.f64 	%fd287, %fd285, %fd286;
	selp.f64 	%fd288, %fd285, %fd287, %p59;
	mov.b64 	%rd75, %fd288;
	mov.b64 	{%r197, %r202}, %rd75;
	mov.b32 	%r203, 4;
	// begin inline asm
	shfl.sync.down.b32 %r196, %r197, %r203, %r224, %r225;
	// end inline asm
	// begin inline asm
	shfl.sync.down.b32 %r201, %r202, %r203, %r224, %r225;
	// end inline asm
	mov.b64 	%rd76, {%r196, %r201};
	mov.b64 	%fd289, %rd76;
	setp.gt.s32 	%p60, %r175, 27;
	add.f64 	%fd290, %fd288, %fd289;
	selp.f64 	%fd291, %fd288, %fd290, %p60;
	mov.b64 	%rd77, %fd291;
	mov.b64 	{%r207, %r212}, %rd77;
	mov.b32 	%r213, 8;
	// begin inline asm
	shfl.sync.down.b32 %r206, %r207, %r213, %r224, %r225;
	// end inline asm
	// begin inline asm
	shfl.sync.down.b32 %r211, %r212, %r213, %r224, %r225;
	// end inline asm
	mov.b64 	%rd78, {%r206, %r211};
	mov.b64 	%fd292, %rd78;
	setp.gt.s32 	%p61, %r175, 23;
	add.f64 	%fd293, %fd291, %fd292;
	selp.f64 	%fd294, %fd291, %fd293, %p61;
	mov.b64 	%rd79, %fd294;
	mov.b64 	{%r217, %r222}, %rd79;
	mov.b32 	%r223, 16;
	// begin inline asm
	shfl.sync.down.b32 %r216, %r217, %r223, %r224, %r225;
	// end inline asm
	// begin inline asm
	shfl.sync.down.b32 %r221, %r222, %r223, %r224, %r225;
	// end inline asm
	mov.b64 	%rd80, {%r216, %r221};
	mov.b64 	%fd295, %rd80;
	setp.gt.s32 	%p62, %r175, 15;
	add.f64 	%fd16, %fd294, %fd295;
	selp.f64 	%fd347, %fd294, %fd16, %p62;
	setp.ne.s32 	%p63, %r175, 0;
	@%p63 bra 	$L__BB6_22;
	shr.u32 	%r226, %r2, 2;
	and.b32  	%r227, %r226, 248;
	mov.u32 	%r228, _ZZN3cub18CUB_300001_SM_10006detail6reduce28DeviceReduceSingleTileKernelINS2_10policy_hubIdyN4cuda3std3__44plusIdEEE10Policy1000EN6thrust24THRUST_300001_SM_1000_NS6detail15normal_iteratorINSD_10device_ptrIdEEEEPdyS9_ddNS7_10__identityEEEvT0_T1_T2_T3_T4_T6_E12temp_storage;
	add.s32 	%r229, %r228, %r227;
	st.shared.f64 	[%r229+16], %fd16;
$L__BB6_22:
	bar.sync 	0;
	setp.ne.s32 	%p64, %r2, 0;
	@%p64 bra 	$L__BB6_49;
	ld.shared.f64 	%fd296, [_ZZN3cub18CUB_300001_SM_10006detail6reduce28DeviceReduceSingleTileKernelINS2_10policy_hubIdyN4cuda3std3__44plusIdEEE10Policy1000EN6thrust24THRUST_300001_SM_1000_NS6detail15normal_iteratorINSD_10device_ptrIdEEEEPdyS9_ddNS7_10__identityEEEvT0_T1_T2_T3_T4_T6_E12temp_storage+24];
	add.f64 	%fd297, %fd347, %fd296;
	ld.shared.f64 	%fd298, [_ZZN3cub18CUB_300001_SM_10006detail6reduce28DeviceReduceSingleTileKernelINS2_10policy_hubIdyN4cuda3std3__44plusIdEEE10Policy1000EN6thrust24THRUST_300001_SM_1000_NS6detail15normal_iteratorINSD_10device_ptrIdEEEEPdyS9_ddNS7_10__identityEEEvT0_T1_T2_T3_T4_T6_E12temp_storage+32];
	add.f64 	%fd299, %fd297, %fd298;
	ld.shared.f64 	%fd300, [_ZZN3cub18CUB_300001_SM_10006detail6reduce28DeviceReduceSingleTileKernelINS2_10policy_hubIdyN4cuda3std3__44plusIdEEE10Policy1000EN6thrust24THRUST_300001_SM_1000_NS6detail15normal_iteratorINSD_10device_ptrIdEEEEPdyS9_ddNS7_10__identityEEEvT0_T1_T2_T3_T4_T6_E12temp_storage+40];
	add.f64 	%fd301, %fd299, %fd300;
	ld.shared.f64 	%fd302, [_ZZN3cub18CUB_300001_SM_10006detail6reduce28DeviceReduceSingleTileKernelINS2_10policy_hubIdyN4cuda3std3__44plusIdEEE10Policy1000EN6thrust24THRUST_300001_SM_1000_NS6detail15normal_iteratorINSD_10device_ptrIdEEEEPdyS9_ddNS7_10__identityEEEvT0_T1_T2_T3_T4_T6_E12temp_storage+48];
	add.f64 	%fd303, %fd301, %fd302;
	ld.shared.f64 	%fd304, [_ZZN3cub18CUB_300001_SM_10006detail6reduce28DeviceReduceSingleTileKernelINS2_10policy_hubIdyN4cuda3std3__44plusIdEEE10Policy1000EN6thrust24THRUST_300001_SM_1000_NS6detail15normal_iteratorINSD_10device_ptrIdEEEEPdyS9_ddNS7_10__identityEEEvT0_T1_T2_T3_T4_T6_E12temp_storage+56];
	add.f64 	%fd305, %fd303, %fd304;
	ld.shared.f64 	%fd306, [_ZZN3cub18CUB_300001_SM_10006detail6reduce28DeviceReduceSingleTileKernelINS2_10policy_hubIdyN4cuda3std3__44plusIdEEE10Policy1000EN6thrust24THRUST_300001_SM_1000_NS6detail15normal_iteratorINSD_10device_ptrIdEEEEPdyS9_ddNS7_10__identityEEEvT0_T1_T2_T3_T4_T6_E12temp_storage+64];
	add.f64 	%fd307, %fd305, %fd306;
	ld.shared.f64 	%fd308, [_ZZN3cub18CUB_300001_SM_10006detail6reduce28DeviceReduceSingleTileKernelINS2_10policy_hubIdyN4cuda3std3__44plusIdEEE10Policy1000EN6thrust24THRUST_300001_SM_1000_NS6detail15normal_iteratorINSD_10device_ptrIdEEEEPdyS9_ddNS7_10__identityEEEvT0_T1_T2_T3_T4_T6_E12temp_storage+72];
	add.f64 	%fd309, %fd307, %fd308;
	ld.shared.f64 	%fd310, [_ZZN3cub18CUB_300001_SM_10006detail6reduce28DeviceReduceSingleTileKernelINS2_10policy_hubIdyN4cuda3std3__44plusIdEEE10Policy1000EN6thrust24THRUST_300001_SM_1000_NS6detail15normal_iteratorINSD_10device_ptrIdEEEEPdyS9_ddNS7_10__identityEEEvT0_T1_T2_T3_T4_T6_E12temp_storage+80];
	add.f64 	%fd311, %fd309, %fd310;
	ld.shared.f64 	%fd312, [_ZZN3cub18CUB_300001_SM_10006detail6reduce28DeviceReduceSingleTileKernelINS2_10policy_hubIdyN4cuda3std3__44plusIdEEE10Policy1000EN6thrust24THRUST_300001_SM_1000_NS6detail15normal_iteratorINSD_10device_ptrIdEEEEPdyS9_ddNS7_10__identityEEEvT0_T1_T2_T3_T4_T6_E12temp_storage+88];
	add.f64 	%fd313, %fd311, %fd312;
	ld.shared.f64 	%fd314, [_ZZN3cub18CUB_300001_SM_10006detail6reduce28DeviceReduceSingleTileKernelINS2_10policy_hubIdyN4cuda3std3__44plusIdEEE10Policy1000EN6thrust24THRUST_300001_SM_1000_NS6detail15normal_iteratorINSD_10device_ptrIdEEEEPdyS9_ddNS7_10__identityEEEvT0_T1_T2_T3_T4_T6_E12temp_storage+96];
	add.f64 	%fd315, %fd313, %fd314;
	ld.shared.f64 	%fd316, [_ZZN3cub18CUB_300001_SM_10006detail6reduce28DeviceReduceSingleTileKernelINS2_10policy_hubIdyN4cuda3std3__44plusIdEEE10Policy1000EN6thrust24THRUST_300001_SM_1000_NS6detail15normal_iteratorINSD_10device_ptrIdEEEEPdyS9_ddNS7_10__identityEEEvT0_T1_T2_T3_T4_T6_E12temp_storage+104];
	add.f64 	%fd317, %fd315, %fd316;
	ld.shared.f64 	%fd318, [_ZZN3cub18CUB_300001_SM_10006detail6reduce28DeviceReduceSingleTileKernelINS2_10policy_hubIdyN4cuda3std3__44plusIdEEE10Policy1000EN6thrust24THRUST_300001_SM_1000_NS6detail15normal_iteratorINSD_10device_ptrIdEEEEPdyS9_ddNS7_10__identityEEEvT0_T1_T2_T3_T4_T6_E12temp_storage+112];
	add.f64 	%fd319, %fd317, %fd318;
	ld.shared.f64 	%fd320, [_ZZN3cub18CUB_300001_SM_10006detail6reduce28DeviceReduceSingleTileKernelINS2_10policy_hubIdyN4cuda3std3__44plusIdEEE10Policy1000EN6thrust24THRUST_300001_SM_1000_NS6detail15normal_iteratorINSD_10device_ptrIdEEEEPdyS9_ddNS7_10__identityEEEvT0_T1_T2_T3_T4_T6_E12temp_storage+120];
	add.f64 	%fd321, %fd319, %fd320;
	ld.shared.f64 	%fd322, [_ZZN3cub18CUB_300001_SM_10006detail6reduce28DeviceReduceSingleTileKernelINS2_10policy_hubIdyN4cuda3std3__44plusIdEEE10Policy1000EN6thrust24THRUST_300001_SM_1000_NS6detail15normal_iteratorINSD_10device_ptrIdEEEEPdyS9_ddNS7_10__identityEEEvT0_T1_T2_T3_T4_T6_E12temp_storage+128];
	add.f64 	%fd323, %fd321, %fd322;
	ld.shared.f64 	%fd324, [_ZZN3cub18CUB_300001_SM_10006detail6reduce28DeviceReduceSingleTileKernelINS2_10policy_hubIdyN4cuda3std3__44plusIdEEE10Policy1000EN6thrust24THRUST_300001_SM_1000_NS6detail15normal_iteratorINSD_10device_ptrIdEEEEPdyS9_ddNS7_10__identityEEEvT0_T1_T2_T3_T4_T6_E12temp_storage+136];
	add.f64 	%fd347, %fd323, %fd324;
	bra.uni 	$L__BB6_49;
$L__BB6_24:
	// begin inline asm
	mov.u32 %r112, %laneid;
	// end inline asm
	and.b32  	%r163, %r2, 992;
	add.s32 	%r164, %r163, 32;
	setp.gt.u32 	%p35, %r164, %r1;
	not.b32 	%r165, %r163;
	add.s32 	%r166, %r1, %r165;
	selp.b32 	%r161, %r166, 31, %p35;
	mov.b64 	%rd61, %fd335;
	mov.b64 	{%r114, %r119}, %rd61;
	mov.b32 	%r120, 1;
	mov.b32 	%r162, -1;
	// begin inline asm
	shfl.sync.down.b32 %r113, %r114, %r120, %r161, %r162;
	// end inline asm
	// begin inline asm
	shfl.sync.down.b32 %r118, %r119, %r120, %r161, %r162;
	// end inline asm
	mov.b64 	%rd62, {%r113, %r118};
	mov.b64 	%fd225, %rd62;
	setp.lt.s32 	%p36, %r112, %r161;
	add.f64 	%fd226, %fd335, %fd225;
	selp.f64 	%fd227, %fd226, %fd335, %p36;
	mov.b64 	%rd63, %fd227;
	mov.b64 	{%r124, %r129}, %rd63;
	mov.b32 	%r130, 2;
	// begin inline asm
	shfl.sync.down.b32 %r123, %r124, %r130, %r161, %r162;
	// end inline asm
	// begin inline asm
	shfl.sync.down.b32 %r128, %r129, %r130, %r161, %r162;
	// end inline asm
	mov.b64 	%rd64, {%r123, %r128};
	mov.b64 	%fd228, %rd64;
	add.s32 	%r167, %r112, 2;
	setp.gt.s32 	%p37, %r167, %r161;
	add.f64 	%fd229, %fd227, %fd228;
	selp.f64 	%fd230, %fd227, %fd229, %p37;
	mov.b64 	%rd65, %fd230;
	mov.b64 	{%r134, %r139}, %rd65;
	mov.b32 	%r140, 4;
	// begin inline asm
	shfl.sync.down.b32 %r133, %r134, %r140, %r161, %r162;
	// end inline asm
	// begin inline asm
	shfl.sync.down.b32 %r138, %r139, %r140, %r161, %r162;
	// end inline asm
	mov.b64 	%rd66, {%r133, %r138};
	mov.b64 	%fd231, %rd66;
	add.s32 	%r168, %r112, 4;
	setp.gt.s32 	%p38, %r168, %r161;
	add.f64 	%fd232, %fd230, %fd231;
	selp.f64 	%fd233, %fd230, %fd232, %p38;
	mov.b64 	%rd67, %fd233;
	mov.b64 	{%r144, %r149}, %rd67;
	mov.b32 	%r150, 8;
	// begin inline asm
	shfl.sync.down.b32 %r143, %r144, %r150, %r161, %r162;
	// end inline asm
	// begin inline asm
	shfl.sync.down.b32 %r148, %r149, %r150, %r161, %r162;
	// end inline asm
	mov.b64 	%rd68, {%r143, %r148};
	mov.b64 	%fd234, %rd68;
	add.s32 	%r169, %r112, 8;
	setp.gt.s32 	%p39, %r169, %r161;
	add.f64 	%fd235, %fd233, %fd234;
	selp.f64 	%fd236, %fd233, %fd235, %p39;
	mov.b64 	%rd69, %fd236;
	mov.b64 	{%r154, %r159}, %rd69;
	mov.b32 	%r160, 16;
	// begin inline asm
	shfl.sync.down.b32 %r153, %r154, %r160, %r161, %r162;
	// end inline asm
	// begin inline asm
	shfl.sync.down.b32 %r158, %r159, %r160, %r161, %r162;
	// end inline asm
	mov.b64 	%rd70, {%r153, %r158};
	mov.b64 	%fd237, %rd70;
	add.s32 	%r170, %r112, 16;
	setp.gt.s32 	%p40, %r170, %r161;
	add.f64 	%fd238, %fd236, %fd237;
	selp.f64 	%fd347, %fd236, %fd238, %p40;
	setp.ne.s32 	%p41, %r112, 0;
	@%p41 bra 	$L__BB6_26;
	shr.u32 	%r171, %r2, 2;
	and.b32  	%r172, %r171, 248;
	mov.u32 	%r173, _ZZN3cub18CUB_300001_SM_10006detail6reduce28DeviceReduceSingleTileKernelINS2_10policy_hubIdyN4cuda3std3__44plusIdEEE10Policy1000EN6thrust24THRUST_300001_SM_1000_NS6detail15normal_iteratorINSD_10device_ptrIdEEEEPdyS9_ddNS7_10__identityEEEvT0_T1_T2_T3_T4_T6_E12temp_storage;
	add.s32 	%r174, %r173, %r172;
	st.shared.f64 	[%r174+16], %fd347;
$L__BB6_26:
	bar.sync 	0;
	setp.ne.s32 	%p42, %r2, 0;
	@%p42 bra 	$L__BB6_49;
	setp.gt.u64 	%p43, %rd19, 32;
	ld.shared.f64 	%fd239, [_ZZN3cub18CUB_300001_SM_10006detail6reduce28DeviceReduceSingleTileKernelINS2_10policy_hubIdyN4cuda3std3__44plusIdEEE10Policy1000EN6thrust24THRUST_300001_SM_1000_NS6detail15normal_iteratorINSD_10device_ptrIdEEEEPdyS9_ddNS7_10__identityEEEvT0_T1_T2_T3_T4_T6_E12temp_storage+24];
	add.f64 	%fd240, %fd347, %fd239;
	selp.f64 	%fd241, %fd240, %fd347, %p43;
	setp.gt.u64 	%p44, %rd19, 64;
	ld.shared.f64 	%fd242, [_ZZN3cub18CUB_300001_SM_10006detail6reduce28DeviceReduceSingleTileKernelINS2_10policy_hubIdyN4cuda3std3__44plusIdEEE10Policy1000EN6thrust24THRUST_300001_SM_1000_NS6detail15normal_iteratorINSD_10device_ptrIdEEEEPdyS9_ddNS7_10__identityEEEvT0_T1_T2_T3_T4_T6_E12temp_storage+32];
	add.f64 	%fd243, %fd242, %fd241;
	selp.f64 	%fd244, %fd243, %fd241, %p44;
	setp.gt.u64 	%p45, %rd19, 96;
	ld.shared.f64 	%fd245, [_ZZN3cub18CUB_300001_SM_10006detail6reduce28DeviceReduceSingleTileKernelINS2_10policy_hubIdyN4cuda3std3__44plusIdEEE10Policy1000EN6thrust24THRUST_300001_SM_1000_NS6detail15normal_iteratorINSD_10device_ptrIdEEEEPdyS9_ddNS7_10__identityEEEvT0_T1_T2_T3_T4_T6_E12temp_storage+40];
	add.f64 	%fd246, %fd245, %fd244;
	selp.f64 	%fd247, %fd246, %fd244, %p45;
	setp.gt.u64 	%p46, %rd19, 128;
	ld.shared.f64 	%fd248, [_ZZN3cub18CUB_300001_SM_10006detail6reduce28DeviceReduceSingleTileKernelINS2_10policy_hubIdyN4cuda3std3__44plusIdEEE10Policy1000EN6thrust24THRUST_300001_SM_1000_NS6detail15normal_iteratorINSD_10device_ptrIdEEEEPdyS9_ddNS7_10__identityEEEvT0_T1_T2_T3_T4_T6_E12temp_storage+48];
	add.f64 	%fd249, %fd248, %fd247;
	selp.f64 	%fd250, %fd249, %fd247, %p46;
	setp.gt.u64 	%p47, %rd19, 160;
	ld.shared.f64 	%fd251, [_ZZN3cub18CUB_300001_SM_10006detail6reduce28DeviceReduceSingleTileKernelINS2_10policy_hubIdyN4cuda3std3__44plusIdEEE10Policy1000EN6thrust24THRUST_300001_SM_1000_NS6detail15normal_iteratorINSD_10device_ptrIdEEEEPdyS9_ddNS7_10__identityEEEvT0_T1_T2_T3_T4_T6_E12temp_storage+56];
	add.f64 	%fd252, %fd251, %fd250;
	selp.f64 	%fd253, %fd252, %fd250, %p47;
	setp.gt.u64 	%p48, %rd19, 192;
	ld.shared.f64 	%fd254, [_ZZN3cub18CUB_300001_SM_10006detail6reduce28DeviceReduceSingleTileKernelINS2_10policy_hubIdyN4cuda3std3__44plusIdEEE10Policy1000EN6thrust24THRUST_300001_SM_1000_NS6detail15normal_iteratorINSD_10device_ptrIdEEEEPdyS9_ddNS7_10__identityEEEvT0_T1_T2_T3_T4_T6_E12temp_storage+64];
	add.f64 	%fd255, %fd254, %fd253;
	selp.f64 	%fd256, %fd255, %fd253, %p48;
	setp.gt.u64 	%p49, %rd19, 224;
	ld.shared.f64 	%fd257, [_ZZN3cub18CUB_300001_SM_10006detail6reduce28DeviceReduceSingleTileKernelINS2_10policy_hubIdyN4cuda3std3__44plusIdEEE10Policy1000EN6thrust24THRUST_300001_SM_1000_NS6detail15normal_iteratorINSD_10device_ptrIdEEEEPdyS9_ddNS7_10__identityEEEvT0_T1_T2_T3_T4_T6_E12temp_storage+72];
	add.f64 	%fd258, %fd257, %fd256;
	selp.f64 	%fd259, %fd258, %fd256, %p49;
	setp.gt.u64 	%p50, %rd19, 256;
	ld.shared.f64 	%fd260, [_ZZN3cub18CUB_300001_SM_10006detail6reduce28DeviceReduceSingleTileKernelINS2_10policy_hubIdyN4cuda3std3__44plusIdEEE10Policy1000EN6thrust24THRUST_300001_SM_1000_NS6detail15normal_iteratorINSD_10device_ptrIdEEEEPdyS9_ddNS7_10__identityEEEvT0_T1_T2_T3_T4_T6_E12temp_storage+80];
	add.f64 	%fd261, %fd260, %fd259;
	selp.f64 	%fd262, %fd261, %fd259, %p50;
	setp.gt.u64 	%p51, %rd19, 288;
	ld.shared.f64 	%fd263, [_ZZN3cub18CUB_300001_SM_10006detail6reduce28DeviceReduceSingleTileKernelINS2_10policy_hubIdyN4cuda3std3__44plusIdEEE10Policy1000EN6thrust24THRUST_300001_SM_1000_NS6detail15normal_iteratorINSD_10device_ptrIdEEEEPdyS9_ddNS7_10__identityEEEvT0_T1_T2_T3_T4_T6_E12temp_storage+88];
	add.f64 	%fd264, %fd263, %fd262;
	selp.f64 	%fd265, %fd264, %fd262, %p51;
	setp.gt.u64 	%p52, %rd19, 320;
	ld.shared.f64 	%fd266, [_ZZN3cub18CUB_300001_SM_10006detail6reduce28DeviceReduceSingleTileKernelINS2_10policy_hubIdyN4cuda3std3__44plusIdEEE10Policy1000EN6thrust24THRUST_300001_SM_1000_NS6detail15normal_iteratorINSD_10device_ptrIdEEEEPdyS9_ddNS7_10__identityEEEvT0_T1_T2_T3_T4_T6_E12temp_storage+96];
	add.f64 	%fd267, %fd266, %fd265;
	selp.f64 	%fd268, %fd267, %fd265, %p52;
	setp.gt.u64 	%p53, %rd19, 352;
	ld.shared.f64 	%fd269, [_ZZN3cub18CUB_300001_SM_10006detail6reduce28DeviceReduceSingleTileKernelINS2_10policy_hubIdyN4cuda3std3__44plusIdEEE10Policy1000EN6thrust24THRUST_300001_SM_1000_NS6detail15normal_iteratorINSD_10device_ptrIdEEEEPdyS9_ddNS7_10__identityEEEvT0_T1_T2_T3_T4_T6_E12temp_storage+104];
	add.f64 	%fd270, %fd269, %fd268;
	selp.f64 	%fd271, %fd270, %fd268, %p53;
	setp.gt.u64 	%p54, %rd19, 384;
	ld.shared.f64 	%fd272, [_ZZN3cub18CUB_300001_SM_10006detail6reduce28DeviceReduceSingleTileKernelINS2_10policy_hubIdyN4cuda3std3__44plusIdEEE10Policy1000EN6thrust24THRUST_300001_SM_1000_NS6detail15normal_iteratorINSD_10device_ptrIdEEEEPdyS9_ddNS7_10__identityEEEvT0_T1_T2_T3_T4_T6_E12temp_storage+112];
	add.f64 	%fd273, %fd272, %fd271;
	selp.f64 	%fd274, %fd273, %fd271, %p54;
	setp.gt.u64 	%p55, %rd19, 416;
	ld.shared.f64 	%fd275, [_ZZN3cub18CUB_300001_SM_10006detail6reduce28DeviceReduceSingleTileKernelINS2_10policy_hubIdyN4cuda3std3__44plusIdEEE10Policy1000EN6thrust24THRUST_300001_SM_1000_NS6detail15normal_iteratorINSD_10device_ptrIdEEEEPdyS9_ddNS7_10__identityEEEvT0_T1_T2_T3_T4_T6_E12temp_storage+120];
	add.f64 	%fd276, %fd275, %fd274;
	selp.f64 	%fd277, %fd276, %fd274, %p55;
	setp.gt.u64 	%p56, %rd19, 448;
	ld.shared.f64 	%fd278, [_ZZN3cub18CUB_300001_SM_10006detail6reduce28DeviceReduceSingleTileKernelINS2_10policy_hubIdyN4cuda3std3__44plusIdEEE10Policy1000EN6thrust24THRUST_300001_SM_1000_NS6detail15normal_iteratorINSD_10device_ptrIdEEEEPdyS9_ddNS7_10__identityEEEvT0_T1_T2_T3_T4_T6_E12temp_storage+128];
	add.f64 	%fd279, %fd278, %fd277;
	selp.f64 	%fd280, %fd279, %fd277, %p56;
	setp.gt.u64 	%p57, %rd19, 480;
	ld.shared.f64 	%fd281, [_ZZN3cub18CUB_300001_SM_10006detail6reduce28DeviceReduceSingleTileKernelINS2_10policy_hubIdyN4cuda3std3__44plusIdEEE10Policy1000EN6thrust24THRUST_300001_SM_1000_NS6detail15normal_iteratorINSD_10device_ptrIdEEEEPdyS9_ddNS7_10__identityEEEvT0_T1_T2_T3_T4_T6_E12temp_storage+136];
	add.f64 	%fd282, %fd281, %fd280;
	selp.f64 	%fd347, %fd282, %fd280, %p57;
	bra.uni 	$L__BB6_49;
$L__BB6_28:
	mov.u32 	%r24, %tid.x;
	cvt.u64.u32 	%rd6, %r24;
	mul.wide.u32 	%rd22, %r24, 8;
	add.s64 	%rd7, %rd2, %rd22;
	ld.global.f64 	%fd43, [%rd7];
	ld.global.f64 	%fd44, [%rd7+4096];
	ld.global.f64 	%fd45, [%rd7+8192];
	ld.global.f64 	%fd46, [%rd7+12288];
	ld.global.f64 	%fd47, [%rd7+16384];
	ld.global.f64 	%fd48, [%rd7+20480];
	ld.global.f64 	%fd49, [%rd7+24576];
	add.f64 	%fd50, %fd43, %fd44;
	add.f64 	%fd51, %fd50, %fd45;
	add.f64 	%fd52, %fd51, %fd46;
	add.f64 	%fd53, %fd52, %fd47;
	add.f64 	%fd54, %fd53, %fd48;
	add.f64 	%fd346, %fd54, %fd49;
	add.s64 	%rd8, %rd19, -3584;
	setp.lt.u64 	%p3, %rd8, 3584;
	mov.b64 	%rd83, 3584;
	@%p3 bra 	$L__BB6_32;
	mov.b64 	%rd83, 3584;
$L__BB6_30:
	shl.b64 	%rd24, %rd83, 3;
	add.s64 	%rd25, %rd7, %rd24;
	ld.global.f64 	%fd55, [%rd25];
	ld.global.f64 	%fd56, [%rd25+4096];
	ld.global.f64 	%fd57, [%rd25+8192];
	ld.global.f64 	%fd58, [%rd25+12288];
	ld.global.f64 	%fd59, [%rd25+16384];
	ld.global.f64 	%fd60, [%rd25+20480];
	ld.global.f64 	%fd61, [%rd25+24576];
	add.f64 	%fd62, %fd346, %fd55;
	add.f64 	%fd63, %fd62, %fd56;
	add.f64 	%fd64, %fd63, %fd57;
	add.f64 	%fd65, %fd64, %fd58;
	add.f64 	%fd66, %fd65, %fd59;
	add.f64 	%fd67, %fd66, %fd60;
	add.f64 	%fd346, %fd67, %fd61;
	sub.s64 	%rd26, %rd19, %rd83;
	setp.lt.u64 	%p4, %rd26, 3584;
	@%p4 bra 	$L__BB6_45;
	add.s64 	%rd83, %rd83, 3584;
	setp.le.u64 	%p5, %rd83, %rd8;
	@%p5 bra 	$L__BB6_30;
$L__BB6_32:
	setp.le.u64 	%p6, %rd19, %rd83;
	cvt.u32.u64 	%r42, %rd83;
	cvt.u32.u64 	%r43, %rd19;
	sub.s32 	%r44, %r43, %r42;
	setp.ge.s32 	%p7, %r24, %r44;
	or.pred  	%p8, %p6, %p7;
	@%p8 bra 	$L__BB6_45;
	not.b32 	%r47, %r24;
	add.s32 	%r48, %r47, %r43;
	sub.s32 	%r50, %r48, %r42;
	shr.u32 	%r51, %r50, 9;
	add.s32 	%r25, %r51, 1;
	and.b32  	%r26, %r25, 15;
	setp.lt.u32 	%p9, %r50, 7680;
	mov.u32 	%r242, %r24;
	@%p9 bra 	$L__BB6_36;
	and.b32  	%r52, %r25, 16777200;
	neg.s32 	%r240, %r52;
	add.s64 	%rd27, %rd83, %rd6;
	shl.b64 	%rd28, %rd27, 3;
	add.s64 	%rd29, %rd28, %rd2;
	add.s64 	%rd84, %rd29, 32768;
	mov.u32 	%r242, %r24;
$L__BB6_35:
	.pragma "nounroll";
	ld.global.f64 	%fd69, [%rd84+-32768];
	add.f64 	%fd70, %fd346, %fd69;
	ld.global.f64 	%fd71, [%rd84+-28672];
	add.f64 	%fd72, %fd70, %fd71;
	ld.global.f64 	%fd73, [%rd84+-24576];
	add.f64 	%fd74, %fd72, %fd73;
	ld.global.f64 	%fd75, [%rd84+-20480];
	add.f64 	%fd76, %fd74, %fd75;
	ld.global.f64 	%fd77, [%rd84+-16384];
	add.f64 	%fd78, %fd76, %fd77;
	ld.global.f64 	%fd79, [%rd84+-12288];
	add.f64 	%fd80, %fd78, %fd79;
	ld.global.f64 	%fd81, [%rd84+-8192];
	add.f64 	%fd82, %fd80, %fd81;
	ld.global.f64 	%fd83, [%rd84+-4096];
	add.f64 	%fd84, %fd82, %fd83;
	ld.global.f64 	%fd85, [%rd84];
	add.f64 	%fd86, %fd84, %fd85;
	ld.global.f64 	%fd87, [%rd84+4096];
	add.f64 	%fd88, %fd86, %fd87;
	ld.global.f64 	%fd89, [%rd84+8192];
	add.f64 	%fd90, %fd88, %fd89;
	ld.global.f64 	%fd91, [%rd84+12288];
	add.f64 	%fd92, %fd90, %fd91;
	ld.global.f64 	%fd93, [%rd84+16384];
	add.f64 	%fd94, %fd92, %fd93;
	ld.global.f64 	%fd95, [%rd84+20480];
	add.f64 	%fd96, %fd94, %fd95;
	ld.global.f64 	%fd97, [%rd84+24576];
	add.f64 	%fd98, %fd96, %fd97;
	ld.global.f64 	%fd99, [%rd84+28672];
	add.f64 	%fd346, %fd98, %fd99;
	add.s32 	%r242, %r242, 8192;
	add.s32 	%r240, %r240, 16;
	add.s64 	%rd84, %rd84, 65536;
	setp.ne.s32 	%p10, %r240, 0;
	@%p10 bra 	$L__BB6_35;
$L__BB6_36:
	setp.eq.s32 	%p11, %r26, 0;
	@%p11 bra 	$L__BB6_45;
	and.b32  	%r33, %r25, 7;
	setp.lt.u32 	%p12, %r26, 8;
	@%p12 bra 	$L__BB6_39;
	cvt.u64.u32 	%rd30, %r242;
	add.s64 	%rd31, %rd83, %rd30;
	shl.b64 	%rd32, %rd31, 3;
	add.s64 	%rd33, %rd2, %rd32;
	ld.global.f64 	%fd101, [%rd33];
	add.f64 	%fd102, %fd346, %fd101;
	ld.global.f64 	%fd103, [%rd33+4096];
	add.f64 	%fd104, %fd102, %fd103;
	ld.global.f64 	%fd105, [%rd33+8192];
	add.f64 	%fd106, %fd104, %fd105;
	ld.global.f64 	%fd107, [%rd33+12288];
	add.f64 	%fd108, %fd106, %fd107;
	ld.global.f64 	%fd109, [%rd33+16384];
	add.f64 	%fd110, %fd108, %fd109;
	ld.global.f64 	%fd111, [%rd33+20480];
	add.f64 	%fd112, %fd110, %fd111;
	ld.global.f64 	%fd113, [%rd33+24576];
	add.f64 	%fd114, %fd112, %fd113;
	ld.global.f64 	%fd115, [%rd33+28672];
	add.f64 	%fd346, %fd114, %fd115;
	add.s32 	%r242, %r242, 4096;
$L__BB6_39:
	setp.eq.s32 	%p13, %r33, 0;
	@%p13 bra 	$L__BB6_45;
	and.b32  	%r36, %r25, 3;
	setp.lt.u32 	%p14, %r33, 4;
	@%p14 bra 	$L__BB6_42;
	cvt.u64.u32 	%rd34, %r242;
	add.s64 	%rd35, %rd83, %rd34;
	shl.b64 	%rd36, %rd35, 3;
	add.s64 	%rd37, %rd2, %rd36;
	ld.global.f64 	%fd117, [%rd37];
	add.f64 	%fd118, %fd346, %fd117;
	ld.global.f64 	%fd119, [%rd37+4096];
	add.f64 	%fd120, %fd118, %fd119;
	ld.global.f64 	%fd121, [%rd37+8192];
	add.f64 	%fd122, %fd120, %fd121;
	ld.global.f64 	%fd123, [%rd37+12288];
	add.f64 	%fd346, %fd122, %fd123;
	add.s32 	%r242, %r242, 2048;
$L__BB6_42:
	setp.eq.s32 	%p15, %r36, 0;
	@%p15 bra 	$L__BB6_45;
	cvt.u64.u32 	%rd38, %r242;
	add.s64 	%rd39, %rd83, %rd38;
	shl.b64 	%rd40, %rd39, 3;
	add.s64 	%rd85, %rd2, %rd40;
	neg.s32 	%r245, %r36;
$L__BB6_44:
	.pragma "nounroll";
	ld.global.f64 	%fd124, [%rd85];
	add.f64 	%fd346, %fd346, %fd124;
	add.s64 	%rd85, %rd85, 4096;
	add.s32 	%r245, %r245, 1;
	setp.ne.s32 	%p16, %r245, 0;
	@%p16 bra 	$L__BB6_44;
$L__BB6_45:
	// begin inline asm
	mov.u32 %r53, %laneid;
	// end inline asm
	mov.b64 	%rd41, %fd346;
	mov.b64 	{%r55, %r60}, %rd41;
	mov.b32 	%r61, 1;
	mov.b32 	%r102, 31;
	mov.b32 	%r103, -1;
	// begin inline asm
	shfl.sync.down.b32 %r54, %r55, %r61, %r102, %r103;
	// end inline asm
	// begin inline asm
	shfl.sync.down.b32 %r59, %r60, %r61, %r102, %r103;
	// end inline asm
	mov.b64 	%rd42, {%r54, %r59};
	mov.b64 	%fd125, %rd42;
	setp.gt.s32 	%p17, %r53, 30;
	add.f64 	%fd126, %fd346, %fd125;
	selp.f64 	%fd127, %fd346, %fd126, %p17;
	mov.b64 	%rd43, %fd127;
	mov.b64 	{%r65, %r70}, %rd43;
	mov.b32 	%r71, 2;
	// begin inline asm
	shfl.sync.down.b32 %r64, %r65, %r71, %r102, %r103;
	// end inline asm
	// begin inline asm
	shfl.sync.down.b32 %r69, %r70, %r71, %r102, %r103;
	// end inline asm
	mov.b64 	%rd44, {%r64, %r69};
	mov.b64 	%fd128, %rd44;
	setp.gt.s32 	%p18, %r53, 29;
	add.f64 	%fd129, %fd127, %fd128;
	selp.f64 	%fd130, %fd127, %fd129, %p18;
	mov.b64 	%rd45, %fd130;
	mov.b64 	{%r75, %r80}, %rd45;
	mov.b32 	%r81, 4;
	// begin inline asm
	shfl.sync.down.b32 %r74, %r75, %r81, %r102, %r103;
	// end inline asm
	// begin inline asm
	shfl.sync.down.b32 %r79, %r80, %r81, %r102, %r103;
	// end inline asm
	mov.b64 	%rd46, {%r74, %r79};
	mov.b64 	%fd131, %rd46;
	setp.gt.s32 	%p19, %r53, 27;
	add.f64 	%fd132, %fd130, %fd131;
	selp.f64 	%fd133, %fd130, %fd132, %p19;
	mov.b64 	%rd47, %fd133;
	mov.b64 	{%r85, %r90}, %rd47;
	mov.b32 	%r91, 8;
	// begin inline asm
	shfl.sync.down.b32 %r84, %r85, %r91, %r102, %r103;
	// end inline asm
	// begin inline asm
	shfl.sync.down.b32 %r89, %r90, %r91, %r102, %r103;
	// end inline asm
	mov.b64 	%rd48, {%r84, %r89};
	mov.b64 	%fd134, %rd48;
	setp.gt.s32 	%p20, %r53, 23;
	add.f64 	%fd135, %fd133, %fd134;
	selp.f64 	%fd136, %fd133, %fd135, %p20;
	mov.b64 	%rd49, %fd136;
	mov.b64 	{%r95, %r100}, %rd49;
	mov.b32 	%r101, 16;
	// begin inline asm
	shfl.sync.down.b32 %r94, %r95, %r101, %r102, %r103;
	// end inline asm
	// begin inline asm
	shfl.sync.down.b32 %r99, %r100, %r101, %r102, %r103;
	// end inline asm
	mov.b64 	%rd50, {%r94, %r99};
	mov.b64 	%fd137, %rd50;
	setp.gt.s32 	%p21, %r53, 15;
	add.f64 	%fd38, %fd136, %fd137;
	selp.f64 	%fd347, %fd136, %fd38, %p21;
	setp.ne.s32 	%p22, %r53, 0;
	@%p22 bra 	$L__BB6_47;
	shr.u32 	%r104, %r24, 2;
	and.b32  	%r105, %r104, 248;
	mov.u32 	%r106, _ZZN3cub18CUB_300001_SM_10006detail6reduce28DeviceReduceSingleTileKernelINS2_10policy_hubIdyN4cuda3std3__44plusIdEEE10Policy1000EN6thrust24THRUST_300001_SM_1000_NS6detail15normal_iteratorINSD_10device_ptrIdEEEEPdyS9_ddNS7_10__identityEEEvT0_T1_T2_T3_T4_T6_E12temp_storage;
	add.s32 	%r107, %r106, %r105;
	st.shared.f64 	[%r107+16], %fd38;
$L__BB6_47:
	bar.sync 	0;
	setp.ne.s32 	%p23, %r24, 0;
	@%p23 bra 	$L__BB6_49;
	ld.shared.f64 	%fd138, [_ZZN3cub18CUB_300001_SM_10006detail6reduce28DeviceReduceSingleTileKernelINS2_10policy_hubIdyN4cuda3std3__44plusIdEEE10Policy1000EN6thrust24THRUST_300001_SM_1000_NS6detail15normal_iteratorINSD_10device_ptrIdEEEEPdyS9_ddNS7_10__identityEEEvT0_T1_T2_T3_T4_T6_E12temp_storage+24];
	add.f64 	%fd139, %fd347, %fd138;
	ld.shared.f64 	%fd140, [_ZZN3cub18CUB_300001_SM_10006detail6reduce28DeviceReduceSingleTileKernelINS2_10policy_hubIdyN4cuda3std3__44plusIdEEE10Policy1000EN6thrust24THRUST_300001_SM_1000_NS6detail15normal_iteratorINSD_10device_ptrIdEEEEPdyS9_ddNS7_10__identityEEEvT0_T1_T2_T3_T4_T6_E12temp_storage+32];
	add.f64 	%fd141, %fd139, %fd140;
	ld.shared.f64 	%fd142, [_ZZN3cub18CUB_300001_SM_10006detail6reduce28DeviceReduceSingleTileKernelINS2_10policy_hubIdyN4cuda3std3__44plusIdEEE10Policy1000EN6thrust24THRUST_300001_SM_1000_NS6detail15normal_iteratorINSD_10device_ptrIdEEEEPdyS9_ddNS7_10__identityEEEvT0_T1_T2_T3_T4_T6_E12temp_storage+40];
	add.f64 	%fd143, %fd141, %fd142;
	ld.shared.f64 	%fd144, [_ZZN3cub18CUB_300001_SM_10006detail6reduce28DeviceReduceSingleTileKernelINS2_10policy_hubIdyN4cuda3std3__44plusIdEEE10Policy1000EN6thrust24THRUST_300001_SM_1000_NS6detail15normal_iteratorINSD_10device_ptrIdEEEEPdyS9_ddNS7_10__identityEEEvT0_T1_T2_T3_T4_T6_E12temp_storage+48];
	add.f64 	%fd145, %fd143, %fd144;
	ld.shared.f64 	%fd146, [_ZZN3cub18CUB_300001_SM_10006detail6reduce28DeviceReduceSingleTileKernelINS2_10policy_hubIdyN4cuda3std3__44plusIdEEE10Policy1000EN6thrust24THRUST_300001_SM_1000_NS6detail15normal_iteratorINSD_10device_ptrIdEEEEPdyS9_ddNS7_10__identityEEEvT0_T1_T2_T3_T4_T6_E12temp_storage+56];
	add.f64 	%fd147, %fd145, %fd146;
	ld.shared.f64 	%fd148, [_ZZN3cub18CUB_300001_SM_10006detail6reduce28DeviceReduceSingleTileKernelINS2_10policy_hubIdyN4cuda3std3__44plusIdEEE10Policy1000EN6thrust24THRUST_300001_SM_1000_NS6detail15normal_iteratorINSD_10device_ptrIdEEEEPdyS9_ddNS7_10__identityEEEvT0_T1_T2_T3_T4_T6_E12temp_storage+64];
	add.f64 	%fd149, %fd147, %fd148;
	ld.shared.f64 	%fd150, [_ZZN3cub18CUB_300001_SM_10006detail6reduce28DeviceReduceSingleTileKernelINS2_10policy_hubIdyN4cuda3std3__44plusIdEEE10Policy1000EN6thrust24THRUST_300001_SM_1000_NS6detail15normal_iteratorINSD_10device_ptrIdEEEEPdyS9_ddNS7_10__identityEEEvT0_T1_T2_T3_T4_T6_E12temp_storage+72];
	add.f64 	%fd151, %fd149, %fd150;
	ld.shared.f64 	%fd152, [_ZZN3cub18CUB_300001_SM_10006detail6reduce28DeviceReduceSingleTileKernelINS2_10policy_hubIdyN4cuda3std3__44plusIdEEE10Policy1000EN6thrust24THRUST_300001_SM_1000_NS6detail15normal_iteratorINSD_10device_ptrIdEEEEPdyS9_ddNS7_10__identityEEEvT0_T1_T2_T3_T4_T6_E12temp_storage+80];
	add.f64 	%fd153, %fd151, %fd152;
	ld.shared.f64 	%fd154, [_ZZN3cub18CUB_300001_SM_10006detail6reduce28DeviceReduceSingleTileKernelINS2_10policy_hubIdyN4cuda3std3__44plusIdEEE10Policy1000EN6thrust24THRUST_300001_SM_1000_NS6detail15normal_iteratorINSD_10device_ptrIdEEEEPdyS9_ddNS7_10__identityEEEvT0_T1_T2_T3_T4_T6_E12temp_storage+88];
	add.f64 	%fd155, %fd153, %fd154;
	ld.shared.f64 	%fd156, [_ZZN3cub18CUB_300001_SM_10006detail6reduce28DeviceReduceSingleTileKernelINS2_10policy_hubIdyN4cuda3std3__44plusIdEEE10Policy1000EN6thrust24THRUST_300001_SM_1000_NS6detail15normal_iteratorINSD_10device_ptrIdEEEEPdyS9_ddNS7_10__identityEEEvT0_T1_T2_T3_T4_T6_E12temp_storage+96];
	add.f64 	%fd157, %fd155, %fd156;
	ld.shared.f64 	%fd158, [_ZZN3cub18CUB_300001_SM_10006detail6reduce28DeviceReduceSingleTileKernelINS2_10policy_hubIdyN4cuda3std3__44plusIdEEE10Policy1000EN6thrust24THRUST_300001_SM_1000_NS6detail15normal_iteratorINSD_10device_ptrIdEEEEPdyS9_ddNS7_10__identityEEEvT0_T1_T2_T3_T4_T6_E12temp_storage+104];
	add.f64 	%fd159, %fd157, %fd158;
	ld.shared.f64 	%fd160, [_ZZN3cub18CUB_300001_SM_10006detail6reduce28DeviceReduceSingleTileKernelINS2_10policy_hubIdyN4cuda3std3__44plusIdEEE10Policy1000EN6thrust24THRUST_300001_SM_1000_NS6detail15normal_iteratorINSD_10device_ptrIdEEEEPdyS9_ddNS7_10__identityEEEvT0_T1_T2_T3_T4_T6_E12temp_storage+112];
	add.f64 	%fd161, %fd159, %fd160;
	ld.shared.f64 	%fd162, [_ZZN3cub18CUB_300001_SM_10006detail6reduce28DeviceReduceSingleTileKernelINS2_10policy_hubIdyN4cuda3std3__44plusIdEEE10Policy1000EN6thrust24THRUST_300001_SM_1000_NS6detail15normal_iteratorINSD_10device_ptrIdEEEEPdyS9_ddNS7_10__identityEEEvT0_T1_T2_T3_T4_T6_E12temp_storage+120];
	add.f64 	%fd163, %fd161, %fd162;
	ld.shared.f64 	%fd164, [_ZZN3cub18CUB_300001_SM_10006detail6reduce28DeviceReduceSingleTileKernelINS2_10policy_hubIdyN4cuda3std3__44plusIdEEE10Policy1000EN6thrust24THRUST_300001_SM_1000_NS6detail15normal_iteratorINSD_10device_ptrIdEEEEPdyS9_ddNS7_10__identityEEEvT0_T1_T2_T3_T4_T6_E12temp_storage+128];
	add.f64 	%fd165, %fd163, %fd164;
	ld.shared.f64 	%fd166, [_ZZN3cub18CUB_300001_SM_10006detail6reduce28DeviceReduceSingleTileKernelINS2_10policy_hubIdyN4cuda3std3__44plusIdEEE10Policy1000EN6thrust24THRUST_300001_SM_1000_NS6detail15normal_iteratorINSD_10device_ptrIdEEEEPdyS9_ddNS7_10__identityEEEvT0_T1_T2_T3_T4_T6_E12temp_storage+136];
	add.f64 	%fd347, %fd165, %fd166;
$L__BB6_49:
	mov.u32 	%r230, %tid.x;
	setp.ne.s32 	%p65, %r230, 0;
	@%p65 bra 	$L__BB6_51;
	add.f64 	%fd325, %fd42, %fd347;
	st.global.f64 	[%rd1], %fd325;
$L__BB6_51:
	ret;

}
	// .globl	_ZN3cub18CUB_300001_SM_10006detail6reduce18DeviceReduceKernelINS2_10policy_hubIdyN4cuda3std3__44plusIdEEE10Policy1000EN6thrust24THRUST_300001_SM_1000_NS6detail15normal_iteratorINSD_10device_ptrIdEEEEyS9_dNS7_10__identityEEEvT0_PT3_T1_NS0_13GridEvenShareISN_EET2_T4_
.visible .entry _ZN3cub18CUB_300001_SM_10006detail6reduce18DeviceReduceKernelINS2_10policy_hubIdyN4cuda3std3__44plusIdEEE10Policy1000EN6thrust24THRUST_300001_SM_1000_NS6detail15normal_iteratorINSD_10device_ptrIdEEEEyS9_dNS7_10__identityEEEvT0_PT3_T1_NS0_13GridEvenShareISN_EET2_T4_(
	.param .align 8 .b8 _ZN3cub18CUB_300001_SM_10006detail6reduce18DeviceReduceKernelINS2_10policy_hubIdyN4cuda3std3__44plusIdEEE10Policy1000EN6thrust24THRUST_300001_SM_1000_NS6detail15normal_iteratorINSD_10device_ptrIdEEEEyS9_dNS7_10__identityEEEvT0_PT3_T1_NS0_13GridEvenShareISN_EET2_T4__param_0[8],
	.param .u64 .ptr .align 1 _ZN3cub18CUB_300001_SM_10006detail6reduce18DeviceReduceKernelINS2_10policy_hubIdyN4cuda3std3__44plusIdEEE10Policy1000EN6thrust24THRUST_300001_SM_1000_NS6detail15normal_iteratorINSD_10device_ptrIdEEEEyS9_dNS7_10__identityEEEvT0_PT3_T1_NS0_13GridEvenShareISN_EET2_T4__param_1,
	.param .u64 _ZN3cub18CUB_300001_SM_10006detail6reduce18DeviceReduceKernelINS2_10policy_hubIdyN4cuda3std3__44plusIdEEE10Policy1000EN6thrust24THRUST_300001_SM_1000_NS6detail15normal_iteratorINSD_10device_ptrIdEEEEyS9_dNS7_10__identityEEEvT0_PT3_T1_NS0_13GridEvenShareISN_EET2_T4__param_2,
	.param .align 8 .b8 _ZN3cub18CUB_300001_SM_10006detail6reduce18DeviceReduceKernelINS2_10policy_hubIdyN4cuda3std3__44plusIdEEE10Policy1000EN6thrust24THRUST_300001_SM_1000_NS6detail15normal_iteratorINSD_10device_ptrIdEEEEyS9_dNS7_10__identityEEEvT0_PT3_T1_NS0_13GridEvenShareISN_EET2_T4__param_3[72],
	.param .align 1 .b8 _ZN3cub18CUB_300001_SM_10006detail6reduce18DeviceReduceKernelINS2_10policy_hubIdyN4cuda3std3__44plusIdEEE10Policy1000EN6thrust24THRUST_300001_SM_1000_NS6detail15normal_iteratorINSD_10device_ptrIdEEEEyS9_dNS7_10__identityEEEvT0_PT3_T1_NS0_13GridEvenShareISN_EET2_T4__param_4[1],
	.param .align 1 .b8 _ZN3cub18CUB_300001_SM_10006detail6reduce18DeviceReduceKernelINS2_10policy_hubIdyN4cuda3std3__44plusIdEEE10Policy1000EN6thrust24THRUST_300001_SM_1000_NS6detail15normal_iteratorINSD_10device_ptrIdEEEEyS9_dNS7_10__identityEEEvT0_PT3_T1_NS0_13GridEvenShareISN_EET2_T4__param_5[1]
)
.maxntid 512
{
	.reg .pred 	%p<65>;
	.reg .b16 	%rs<4>;
	.reg .b32 	%r<280>;
	.reg .b64 	%rd<107>;
	.reg .b64 	%fd<344>;
	// demoted variable
	.shared .align 8 .b8 _ZZN3cub18CUB_300001_SM_10006detail6reduce18DeviceReduceKernelINS2_10policy_hubIdyN4cuda3std3__44plusIdEEE10Policy1000EN6thrust24THRUST_300001_SM_1000_NS6detail15normal_iteratorINSD_10device_ptrIdEEEEyS9_dNS7_10__identityEEEvT0_PT3_T1_NS0_13GridEvenShareISN_EET2_T4_E12temp_storage[152];
	ld.param.u64 	%rd1, [_ZN3cub18CUB_300001_SM_10006detail6reduce18DeviceReduceKernelINS2_10policy_hubIdyN4cuda3std3__44plusIdEEE10Policy1000EN6thrust24THRUST_300001_SM_1000_NS6detail15normal_iteratorINSD_10device_ptrIdEEEEyS9_dNS7_10__identityEEEvT0_PT3_T1_NS0_13GridEvenShareISN_EET2_T4__param_3+32];
	ld.param.u32 	%r1, [_ZN3cub18CUB_300001_SM_10006detail6reduce18DeviceReduceKernelINS2_10policy_hubIdyN4cuda3std3__44plusIdEEE10Policy1000EN6thrust24THRUST_300001_SM_1000_NS6detail15normal_iteratorINSD_10device_ptrIdEEEEyS9_dNS7_10__identityEEEvT0_PT3_T1_NS0_13GridEvenShareISN_EET2_T4__param_3+40];
	ld.param.u64 	%rd26, [_ZN3cub18CUB_300001_SM_10006detail6reduce18DeviceReduceKernelINS2_10policy_hubIdyN4cuda3std3__44plusIdEEE10Policy1000EN6thrust24THRUST_300001_SM_1000_NS6detail15normal_iteratorINSD_10device_ptrIdEEEEyS9_dNS7_10__identityEEEvT0_PT3_T1_NS0_13GridEvenShareISN_EET2_T4__param_0];
	cvta.to.global.u64 	%rd2, %rd26;
	mov.u32 	%r2, %ctaid.x;
	mul.lo.s32 	%r50, %r1, 3584;
	cvt.s64.s32 	%rd3, %r50;
	mul.lo.s32 	%r51, %r2, 3584;
	cvt.u64.u32 	%rd4, %r51;
	sub.s64 	%rd5, %rd1, %rd4;
	setp.gt.u64 	%p1, %rd5, 3583;
	@%p1 bra 	$L__BB7_25;
	cvt.u32.u64 	%r136, %rd4;
	cvt.u32.u64 	%r3, %rd1;
	sub.s32 	%r4, %r3, %r136;
	mov.u32 	%r5, %tid.x;
	setp.ge.s32 	%p23, %r5, %r4;
	mov.f64 	%fd332, 0d0000000000000000;
	mov.u32 	%r267, %r5;
	@%p23 bra 	$L__BB7_3;
	add.s32 	%r138, %r136, %r5;
	mul.wide.u32 	%rd60, %r138, 8;
	add.s64 	%rd61, %rd2, %rd60;
	ld.global.f64 	%fd332, [%rd61];
	add.s32 	%r267, %r5, 512;
$L__BB7_3:
	setp.ge.s32 	%p24, %r267, %r4;
	@%p24 bra 	$L__BB7_16;
	not.b32 	%r140, %r267;
	add.s32 	%r141, %r140, %r3;
	sub.s32 	%r142, %r141, %r136;
	shr.u32 	%r143, %r142, 9;
	add.s32 	%r8, %r143, 1;
	and.b32  	%r9, %r8, 15;
	setp.lt.u32 	%p25, %r142, 7680;
	@%p25 bra 	$L__BB7_7;
	and.b32  	%r144, %r8, 16777200;
	neg.s32 	%r265, %r144;
	mul.wide.u32 	%rd62, %r2, 28672;
	mul.wide.u32 	%rd63, %r267, 8;
	add.s64 	%rd64, %rd62, %rd63;
	add.s64 	%rd65, %rd64, %rd2;
	add.s64 	%rd101, %rd65, 32768;
$L__BB7_6:
	.pragma "nounroll";
	ld.global.f64 	%fd167, [%rd101+-32768];
	add.f64 	%fd168, %fd332, %fd167;
	ld.global.f64 	%fd169, [%rd101+-28672];
	add.f64 	%fd170, %fd168, %fd169;
	ld.global.f64 	%fd171, [%rd101+-24576];
	add.f64 	%fd172, %fd170, %fd171;
	ld.global.f64 	%fd173, [%rd101+-20480];
	add.f64 	%fd174, %fd172, %fd173;
	ld.global.f64 	%fd175, [%rd101+-16384];
	add.f64 	%fd176, %fd174, %fd175;
	ld.global.f64 	%fd177, [%rd101+-12288];
	add.f64 	%fd178, %fd176, %fd177;
	ld.global.f64 	%fd179, [%rd101+-8192];
	add.f64 	%fd180, %fd178, %fd179;
	ld.global.f64 	%fd181, [%rd101+-4096];
	add.f64 	%fd182, %fd180, %fd181;
	ld.global.f64 	%fd183, [%rd101];
	add.f64 	%fd184, %fd182, %fd183;
	ld.global.f64 	%fd185, [%rd101+4096];
	add.f64 	%fd186, %fd184, %fd185;
	ld.global.f64 	%fd187, [%rd101+8192];
	add.f64 	%fd188, %fd186, %fd187;
	ld.global.f64 	%fd189, [%rd101+12288];
	add.f64 	%fd190, %fd188, %fd189;
	ld.global.f64 	%fd191, [%rd101+16384];
	add.f64 	%fd192, %fd190, %fd191;
	ld.global.f64 	%fd193, [%rd101+20480];
	add.f64 	%fd194, %fd192, %fd193;
	ld.global.f64 	%fd195, [%rd101+24576];
	add.f64 	%fd196, %fd194, %fd195;
	ld.global.f64 	%fd197, [%rd101+28672];
	add.f64 	%fd332, %fd196, %fd197;
	add.s32 	%r267, %r267, 8192;
	add.s32 	%r265, %r265, 16;
	add.s64 	%rd101, %rd101, 65536;
	setp.ne.s32 	%p26, %r265, 0;
	@%p26 bra 	$L__BB7_6;
$L__BB7_7:
	setp.eq.s32 	%p27, %r9, 0;
	@%p27 bra 	$L__BB7_16;
	and.b32  	%r16, %r8, 7;
	setp.lt.u32 	%p28, %r9, 8;
	@%p28 bra 	$L__BB7_10;
	cvt.s64.s32 	%rd66, %r267;
	add.s64 	%rd67, %rd66, %rd4;
	shl.b64 	%rd68, %rd67, 3;
	add.s64 	%rd69, %rd2, %rd68;
	ld.global.f64 	%fd199, [%rd69];
	add.f64 	%fd200, %fd332, %fd199;
	ld.global.f64 	%fd201, [%rd69+4096];
	add.f64 	%fd202, %fd200, %fd201;
	ld.global.f64 	%fd203, [%rd69+8192];
	add.f64 	%fd204, %fd202, %fd203;
	ld.global.f64 	%fd205, [%rd69+12288];
	add.f64 	%fd206, %fd204, %fd205;
	ld.global.f64 	%fd207, [%rd69+16384];
	add.f64 	%fd208, %fd206, %fd207;
	ld.global.f64 	%fd209, [%rd69+20480];
	add.f64 	%fd210, %fd208, %fd209;
	ld.global.f64 	%fd211, [%rd69+24576];
	add.f64 	%fd212, %fd210, %fd211;
	ld.global.f64 	%fd213, [%rd69+28672];
	add.f64 	%fd332, %fd212, %fd213;
	add.s32 	%r267, %r267, 4096;
$L__BB7_10:
	setp.eq.s32 	%p29, %r16, 0;
	@%p29 bra 	$L__BB7_16;
	and.b32  	%r19, %r8, 3;
	setp.lt.u32 	%p30, %r16, 4;
	@%p30 bra 	$L__BB7_13;
	cvt.s64.s32 	%rd70, %r267;
	add.s64 	%rd71, %rd70, %rd4;
	shl.b64 	%rd72, %rd71, 3;
	add.s64 	%rd73, %rd2, %rd72;
	ld.global.f64 	%fd215, [%rd73];
	add.f64 	%fd216, %fd332, %fd215;
	ld.global.f64 	%fd217, [%rd73+4096];
	add.f64 	%fd218, %fd216, %fd217;
	ld.global.f64 	%fd219, [%rd73+8192];
	add.f64 	%fd220, %fd218, %fd219;
	ld.global.f64 	%fd221, [%rd73+12288];
	add.f64 	%fd332, %fd220, %fd221;
	add.s32 	%r267, %r267, 2048;
$L__BB7_13:
	setp.eq.s32 	%p31, %r19, 0;
	@%p31 bra 	$L__BB7_16;
	mul.wide.u32 	%rd74, %r2, 28672;
	add.s64 	%rd9, %rd2, %rd74;
	neg.s32 	%r270, %r19;
$L__BB7_15:
	.pragma "nounroll";
	mul.wide.s32 	%rd75, %r267, 8;
	add.s64 	%rd76, %rd9, %rd75;
	ld.global.f64 	%fd222, [%rd76];
	add.f64 	%fd332, %fd332, %fd222;
	add.s32 	%r267, %r267, 512;
	add.s32 	%r270, %r270, 1;
	setp.ne.s32 	%p32, %r270, 0;
	@%p32 bra 	$L__BB7_15;
$L__BB7_16:
	setp.lt.s32 	%p33, %r4, 512;
	@%p33 bra 	$L__BB7_21;
	// begin inline asm
	mov.u32 %r208, %laneid;
	// end inline asm
	mov.b64 	%rd87, %fd332;
	mov.b64 	{%r210, %r215}, %rd87;
	mov.b32 	%r216, 1;
	mov.b32 	%r257, 31;
	mov.b32 	%r258, -1;
	// begin inline asm
	shfl.sync.down.b32 %r209, %r210, %r216, %r257, %r258;
	// end inline asm
	// begin inline asm
	shfl.sync.down.b32 %r214, %r215, %r216, %r257, %r258;
	// end inline asm
	mov.b64 	%rd88, {%r209, %r214};
	mov.b64 	%fd281, %rd88;
	setp.gt.s32 	%p57, %r208, 30;
	add.f64 	%fd282, %fd332, %fd281;
	selp.f64 	%fd283, %fd332, %fd282, %p57;
	mov.b64 	%rd89, %fd283;
	mov.b64 	{%r220, %r225}, %rd89;
	mov.b32 	%r226, 2;
	// begin inline asm
	shfl.sync.down.b32 %r219, %r220, %r226, %r257, %r258;
	// end inline asm
	// begin inline asm
	shfl.sync.down.b32 %r224, %r225, %r226, %r257, %r258;
	// end inline asm
	mov.b64 	%rd90, {%r219, %r224};
	mov.b64 	%fd284, %rd90;
	setp.gt.s32 	%p58, %r208, 29;
	add.f64 	%fd285, %fd283, %fd284;
	selp.f64 	%fd286, %fd283, %fd285, %p58;
	mov.b64 	%rd91, %fd286;
	mov.b64 	{%r230, %r235}, %rd91;
	mov.b32 	%r236, 4;
	// begin inline asm
	shfl.sync.down.b32 %r229, %r230, %r236, %r257, %r258;
	// end inline asm
	// begin inline asm
	shfl.sync.down.b32 %r234, %r235, %r236, %r257, %r258;
	// end inline asm
	mov.b64 	%rd92, {%r229, %r234};
	mov.b64 	%fd287, %rd92;
	setp.gt.s32 	%p59, %r208, 27;
	add.f64 	%fd288, %fd286, %fd287;
	selp.f64 	%fd289, %fd286, %fd288, %p59;
	mov.b64 	%rd93, %fd289;
	mov.b64 	{%r240, %r245}, %rd93;
	mov.b32 	%r246, 8;
	// begin inline asm
	shfl.sync.down.b32 %r239, %r240, %r246, %r257, %r258;
	// end inline asm
	// begin inline asm
	shfl.sync.down.b32 %r244, %r245, %r246, %r257, %r258;
	// end inline asm
	mov.b64 	%rd94, {%r239, %r244};
	mov.b64 	%fd290, %rd94;
	setp.gt.s32 	%p60, %r208, 23;
	add.f64 	%fd291, %fd289, %fd290;
	selp.f64 	%fd292, %fd289, %fd291, %p60;
	mov.b64 	%rd95, %fd292;
	mov.b64 	{%r250, %r255}, %rd95;
	mov.b32 	%r256, 16;
	// begin inline asm
	shfl.sync.down.b32 %r249, %r250, %r256, %r257, %r258;
	// end inline asm
	// begin inline asm
	shfl.sync.down.b32 %r254, %r255, %r256, %r257, %r258;
	// end inline asm
	mov.b64 	%rd96, {%r249, %r254};
	mov.b64 	%fd293, %rd96;
	setp.gt.s32 	%p61, %r208, 15;
	add.f64 	%fd16, %fd292, %fd293;
	selp.f64 	%fd343, %fd292, %fd16, %p61;
	setp.ne.s32 	%p62, %r208, 0;
	@%p62 bra 	$L__BB7_19;
	shr.u32 	%r259, %r5, 2;
	and.b32  	%r260, %r259, 248;
	mov.u32 	%r261, _ZZN3cub18CUB_300001_SM_10006detail6reduce18DeviceReduceKernelINS2_10policy_hubIdyN4cuda3std3__44plusIdEEE10Policy1000EN6thrust24THRUST_300001_SM_1000_NS6detail15normal_iteratorINSD_10device_ptrIdEEEEyS9_dNS7_10__identityEEEvT0_PT3_T1_NS0_13GridEvenShareISN_EET2_T4_E12temp_storage;
	add.s32 	%r262, %r261, %r260;
	st.shared.f64 	[%r262+16], %fd16;
$L__BB7_19:
	bar.sync 	0;
	setp.ne.s32 	%p63, %r5, 0;
	@%p63 bra 	$L__BB7_46;
	ld.shared.f64 	%fd294, [_ZZN3cub18CUB_300001_SM_10006detail6reduce18DeviceReduceKernelINS2_10policy_hubIdyN4cuda3std3__44plusIdEEE10Policy1000EN6thrust24THRUST_300001_SM_1000_NS6detail15normal_iteratorINSD_10device_ptrIdEEEEyS9_dNS7_10__identityEEEvT0_PT3_T1_NS0_13GridEvenShareISN_EET2_T4_E12temp_storage+24];
	add.f64 	%fd295, %fd343, %fd294;
	ld.shared.f64 	%fd296, [_ZZN3cub18CUB_300001_SM_10006detail6reduce18DeviceReduceKernelINS2_10policy_hubIdyN4cuda3std3__44plusIdEEE10Policy1000EN6thrust24THRUST_300001_SM_1000_NS6detail15normal_iteratorINSD_10device_ptrIdEEEEyS9_dNS7_10__identityEEEvT0_PT3_T1_NS0_13GridEvenShareISN_EET2_T4_E12temp_storage+32];
	add.f64 	%fd297, %fd295, %fd296;
	ld.shared.f64 	%fd298, [_ZZN3cub18CUB_300001_SM_10006detail6reduce18DeviceReduceKernelINS2_10policy_hubIdyN4cuda3std3__44plusIdEEE10Policy1000EN6thrust24THRUST_300001_SM_1000_NS6detail15normal_iteratorINSD_10device_ptrIdEEEEyS9_dNS7_10__identityEEEvT0_PT3_T1_NS0_13GridEvenShareISN_EET2_T4_E12temp_storage+40];
	add.f64 	%fd299, %fd297, %fd298;
	ld.shared.f64 	%fd300, [_ZZN3cub18CUB_300001_SM_10006detail6reduce18DeviceReduceKernelINS2_10policy_hubIdyN4cuda3std3__44plusIdEEE10Policy1000EN6thrust24THRUST_300001_SM_1000_NS6detail15normal_iteratorINSD_10device_ptrIdEEEEyS9_dNS7_10__identityEEEvT0_PT3_T1_NS0_13GridEvenShareISN_EET2_T4_E12temp_storage+48];
	add.f64 	%fd301, %fd299, %fd300;
	ld.shared.f64 	%fd302, [_ZZN3cub18CUB_300001_SM_10006detail6reduce18DeviceReduceKernelINS2_10policy_hubIdyN4cuda3std3__44plusIdEEE10Policy1000EN6thrust24THRUST_300001_SM_1000_NS6detail15normal_iteratorINSD_10device_ptrIdEEEEyS9_dNS7_10__identityEEEvT0_PT3_T1_NS0_13GridEvenShareISN_EET2_T4_E12temp_storage+56];
	add.f64 	%fd303, %fd301, %fd302;
	ld.shared.f64 	%fd304, [_ZZN3cub18CUB_300001_SM_10006detail6reduce18DeviceReduceKernelINS2_10policy_hubIdyN4cuda3std3__44plusIdEEE10Policy1000EN6thrust24THRUST_300001_SM_1000_NS6detail15normal_iteratorINSD_10device_ptrIdEEEEyS9_dNS7_10__identityEEEvT0_PT3_T1_NS0_13GridEvenShareISN_EET2_T4_E12temp_storage+64];
	add.f64 	%fd305, %fd303, %fd304;
	ld.shared.f64 	%fd306, [_ZZN3cub18CUB_300001_SM_10006detail6reduce18DeviceReduceKernelINS2_10policy_hubIdyN4cuda3std3__44plusIdEEE10Policy1000EN6thrust24THRUST_300001_SM_1000_NS6detail15normal_iteratorINSD_10device_ptrIdEEEEyS9_dNS7_10__identityEEEvT0_PT3_T1_NS0_13GridEvenShareISN_EET2_T4_E12temp_storage+72];
	add.f64 	%fd307, %fd305, %fd306;
	ld.shared.f64 	%fd308, [_ZZN3cub18CUB_300001_SM_10006detail6reduce18DeviceReduceKernelINS2_10policy_hubIdyN4cuda3std3__44plusIdEEE10Policy1000EN6thrust24THRUST_300001_SM_1000_NS6detail15normal_iteratorINSD_10device_ptrIdEEEEyS9_dNS7_10__identityEEEvT0_PT3_T1_NS0_13GridEvenShareISN_EET2_T4_E12temp_storage+80];
	add.f64 	%fd309, %fd307, %fd308;
	ld.shared.f64 	%fd310, [_ZZN3cub18CUB_300001_SM_10006detail6reduce18DeviceReduceKernelINS2_10policy_hubIdyN4cuda3std3__44plusIdEEE10Policy1000EN6thrust24THRUST_300001_SM_1000_NS6detail15normal_iteratorINSD_10device_ptrIdEEEEyS9_dNS7_10__identityEEEvT0_PT3_T1_NS0_13GridEvenShareISN_EET2_T4_E12temp_storage+88];
	add.f64 	%fd311, %fd309, %fd310;
	ld.shared.f64 	%fd312, [_ZZN3cub18CUB_300001_SM_10006detail6reduce18DeviceReduceKernelINS2_10policy_hubIdyN4cuda3std3__44plusIdEEE10Policy1000EN6thrust24THRUST_300001_SM_1000_NS6detail15normal_iteratorINSD_10device_ptrIdEEEEyS9_dNS7_10__identityEEEvT0_PT3_T1_NS0_13GridEvenShareISN_EET2_T4_E12temp_storage+96];
	add.f64 	%fd313, %fd311, %fd312;
	ld.shared.f64 	%fd314, [_ZZN3cub18CUB_300001_SM_10006detail6reduce18DeviceReduceKernelINS2_10policy_hubIdyN4cuda3std3__44plusIdEEE10Policy1000EN6thrust24THRUST_300001_SM_1000_NS6detail15normal_iteratorINSD_10device_ptrIdEEEEyS9_dNS7_10__identityEEEvT0_PT3_T1_NS0_13GridEvenShareISN_EET2_T4_E12temp_storage+104];
	add.f64 	%fd315, %fd313, %fd314;
	ld.shared.f64 	%fd316, [_ZZN3cub18CUB_300001_SM_10006detail6reduce18DeviceReduceKernelINS2_10policy_hubIdyN4cuda3std3__44plusIdEEE10Policy1000EN6thrust24THRUST_300001_SM_1000_NS6detail15normal_iteratorINSD_10device_ptrIdEEEEyS9_dNS7_10__identityEEEvT0_PT3_T1_NS0_13GridEvenShareISN_EET2_T4_E12temp_storage+112];
	add.f64 	%fd317, %fd315, %fd316;
	ld.shared.f64 	%fd318, [_ZZN3cub18CUB_300001_SM_10006detail6reduce18DeviceReduceKernelINS2_10policy_hubIdyN4cuda3std3__44plusIdEEE10Policy1000EN6thrust24THRUST_300001_SM_1000_NS6detail15normal_iteratorINSD_10device_ptrIdEEEEyS9_dNS7_10__identityEEEvT0_PT3_T1_NS0_13GridEvenShareISN_EET2_T4_E12temp_storage+120];
	add.f64 	%fd319, %fd317, %fd318;
	ld.shared.f64 	%fd320, [_ZZN3cub18CUB_300001_SM_10006detail6reduce18DeviceReduceKernelINS2_10policy_hubIdyN4cuda3std3__44plusIdEEE10Policy1000EN6thrust24THRUST_300001_SM_1000_NS6detail15normal_iteratorINSD_10device_ptrIdEEEEyS9_dNS7_10__identityEEEvT0_PT3_T1_NS0_13GridEvenShareISN_EET2_T4_E12temp_storage+128];
	add.f64 	%fd321, %fd319, %fd320;
	ld.shared.f64 	%fd322, [_ZZN3cub18CUB_300001_SM_10006detail6reduce18DeviceReduceKernelINS2_10policy_hubIdyN4cuda3std3__44plusIdEEE10Policy1000EN6thrust24THRUST_300001_SM_1000_NS6detail15normal_iteratorINSD_10device_ptrIdEEEEyS9_dNS7_10__identityEEEvT0_PT3_T1_NS0_13GridEvenShareISN_EET2_T4_E12temp_storage+136];
	add.f64 	%fd343, %fd321, %fd322;
	bra.uni 	$L__BB7_46;
$L__BB7_21:
	// begin inline asm
	mov.u32 %r145, %laneid;
	// end inline asm
	and.b32  	%r196, %r5, 992;
	add.s32 	%r197, %r196, 32;
	setp.gt.s32 	%p34, %r197, %r4;
	not.b32 	%r198, %r196;
	add.s32 	%r199, %r4, %r198;
	selp.b32 	%r194, %r199, 31, %p34;
	mov.b64 	%rd77, %fd332;
	mov.b64 	{%r147, %r152}, %rd77;
	mov.b32 	%r153, 1;
	mov.b32 	%r195, -1;
	// begin inline asm
	shfl.sync.down.b32 %r146, %r147, %r153, %r194, %r195;
	// end inline asm
	// begin inline asm
	shfl.sync.down.b32 %r151, %r152, %r153, %r194, %r195;
	// end inline asm
	mov.b64 	%rd78, {%r146, %r151};
	mov.b64 	%fd223, %rd78;
	setp.lt.s32 	%p35, %r145, %r194;
	add.f64 	%fd224, %fd332, %fd223;
	selp.f64 	%fd225, %fd224, %fd332, %p35;
	mov.b64 	%rd79, %fd225;
	mov.b64 	{%r157, %r162}, %rd79;
	mov.b32 	%r163, 2;
	// begin inline asm
	shfl.sync.down.b32 %r156, %r157, %r163, %r194, %r195;
	// end inline asm
	// begin inline asm
	shfl.sync.down.b32 %r161, %r162, %r163, %r194, %r195;
	// end inline asm
	mov.b64 	%rd80, {%r156, %r161};
	mov.b64 	%fd226, %rd80;
	add.s32 	%r200, %r145, 2;
	setp.gt.s32 	%p36, %r200, %r194;
	add.f64 	%fd227, %fd225, %fd226;
	selp.f64 	%fd228, %fd225, %fd227, %p36;
	mov.b64 	%rd81, %fd228;
	mov.b64 	{%r167, %r172}, %rd81;
	mov.b32 	%r173, 4;
	// begin inline asm
	shfl.sync.down.b32 %r166, %r167, %r173, %r194, %r195;
	// end inline asm
	// begin inline asm
	shfl.sync.down.b32 %r171, %r172, %r173, %r194, %r195;
	// end inline asm
	mov.b64 	%rd82, {%r166, %r171};
	mov.b64 	%fd229, %rd82;
	add.s32 	%r201, %r145, 4;
	setp.gt.s32 	%p37, %r201, %r194;
	add.f64 	%fd230, %fd228, %fd229;
	selp.f64 	%fd231, %fd228, %fd230, %p37;
	mov.b64 	%rd83, %fd231;
	mov.b64 	{%r177, %r182}, %rd83;
	mov.b32 	%r183, 8;
	// begin inline asm
	shfl.sync.down.b32 %r176, %r177, %r183, %r194, %r195;
	// end inline asm
	// begin inline asm
	shfl.sync.down.b32 %r181, %r182, %r183, %r194, %r195;
	// end inline asm
	mov.b64 	%rd84, {%r176, %r181};
	mov.b64 	%fd232, %rd84;
	add.s32 	%r202, %r145, 8;
	setp.gt.s32 	%p38, %r202, %r194;
	add.f64 	%fd233, %fd231, %fd232;
	selp.f64 	%fd234, %fd231, %fd233, %p38;
	mov.b64 	%rd85, %fd234;
	mov.b64 	{%r187, %r192}, %rd85;
	mov.b32 	%r193, 16;
	// begin inline asm
	shfl.sync.down.b32 %r186, %r187, %r193, %r194, %r195;
	// end inline asm
	// begin inline asm
	shfl.sync.down.b32 %r191, %r192, %r193, %r194, %r195;
	// end inline asm
	mov.b64 	%rd86, {%r186, %r191};
	mov.b64 	%fd235, %rd86;
	add.s32 	%r203, %r145, 16;
	setp.gt.s32 	%p39, %r203, %r194;
	add.f64 	%fd236, %fd234, %fd235;
	selp.f64 	%fd343, %fd234, %fd236, %p39;
	setp.ne.s32 	%p40, %r145, 0;
	@%p40 bra 	$L__BB7_23;
	shr.u32 	%r204, %r5, 2;
	and.b32  	%r205, %r204, 248;
	mov.u32 	%r206, _ZZN3cub18CUB_300001_SM_10006detail6reduce18DeviceReduceKernelINS2_10policy_hubIdyN4cuda3std3__44plusIdEEE10Policy1000EN6thrust24THRUST_300001_SM_1000_NS6detail15normal_iteratorINSD_10device_ptrIdEEEEyS9_dNS7_10__identityEEEvT0_PT3_T1_NS0_13GridEvenShareISN_EET2_T4_E12temp_storage;
	add.s32 	%r207, %r206, %r205;
	st.shared.f64 	[%r207+16], %fd343;
$L__BB7_23:
	bar.sync 	0;
	setp.ne.s32 	%p41, %r5, 0;
	@%p41 bra 	$L__BB7_46;
	setp.gt.s32 	%p42, %r4, 32;
	ld.shared.f64 	%fd237, [_ZZN3cub18CUB_300001_SM_10006detail6reduce18DeviceReduceKernelINS2_10policy_hubIdyN4cuda3std3__44plusIdEEE10Policy1000EN6thrust24THRUST_300001_SM_1000_NS6detail15normal_iteratorINSD_10device_ptrIdEEEEyS9_dNS7_10__identityEEEvT0_PT3_T1_NS0_13GridEvenShareISN_EET2_T4_E12temp_storage+24];
	add.f64 	%fd238, %fd343, %fd237;
	selp.f64 	%fd239, %fd238, %fd343, %p42;
	setp.gt.s32 	%p43, %r4, 64;
	ld.shared.f64 	%fd240, [_ZZN3cub18CUB_300001_SM_10006detail6reduce18DeviceReduceKernelINS2_10policy_hubIdyN4cuda3std3__44plusIdEEE10Policy1000EN6thrust24THRUST_300001_SM_1000_NS6detail15normal_iteratorINSD_10device_ptrIdEEEEyS9_dNS7_10__identityEEEvT0_PT3_T1_NS0_13GridEvenShareISN_EET2_T4_E12temp_storage+32];
	add.f64 	%fd241, %fd240, %fd239;
	selp.f64 	%fd242, %fd241, %fd239, %p43;
	setp.gt.s32 	%p44, %r4, 96;
	ld.shared.f64 	%fd243, [_ZZN3cub18CUB_300001_SM_10006detail6reduce18DeviceReduceKernelINS2_10policy_hubIdyN4cuda3std3__44plusIdEEE10Policy1000EN6thrust24THRUST_300001_SM_1000_NS6detail15normal_iteratorINSD_10device_ptrIdEEEEyS9_dNS7_10__identityEEEvT0_PT3_T1_NS0_13GridEvenShareISN_EET2_T4_E12temp_storage+40];
	add.f64 	%fd244, %fd243, %fd242;
	selp.f64 	%fd245, %fd244, %fd242, %p44;
	setp.gt.s32 	%p45, %r4, 128;
	ld.shared.f64 	%fd246, [_ZZN3cub18CUB_300001_SM_10006detail6reduce18DeviceReduceKernelINS2_10policy_hubIdyN4cuda3std3__44plusIdEEE10Policy1000EN6thrust24THRUST_300001_SM_1000_NS6detail15normal_iteratorINSD_10device_ptrIdEEEEyS9_dNS7_10__identityEEEvT0_PT3_T1_NS0_13GridEvenShareISN_EET2_T4_E12temp_storage+48];
	add.f64 	%fd247, %fd246, %fd245;
	selp.f64 	%fd248, %fd247, %fd245, %p45;
	setp.gt.s32 	%p46, %r4, 160;
	ld.shared.f64 	%fd249, [_ZZN3cub18CUB_300001_SM_10006detail6reduce18DeviceReduceKernelINS2_10policy_hubIdyN4cuda3std3__44plusIdEEE10Policy1000EN6thrust24THRUST_300001_SM_1000_NS6detail15normal_iteratorINSD_10device_ptrIdEEEEyS9_dNS7_10__identityEEEvT0_PT3_T1_NS0_13GridEvenShareISN_EET2_T4_E12temp_storage+56];
	add.f64 	%fd250, %fd249, %fd248;
	selp.f64 	%fd251, %fd250, %fd248, %p46;
	setp.gt.s32 	%p47, %r4, 192;
	ld.shared.f64 	%fd252, [_ZZN3cub18CUB_300001_SM_10006detail6reduce18DeviceReduceKernelINS2_10policy_hubIdyN4cuda3std3__44plusIdEEE10Policy1000EN6thrust24THRUST_300001_SM_1000_NS6detail15normal_iteratorINSD_10device_ptrIdEEEEyS9_dNS7_10__identityEEEvT0_PT3_T1_NS0_13GridEvenShareISN_EET2_T4_E12temp_storage+64];
	add.f64 	%fd253, %fd252, %fd251;
	selp.f64 	%fd254, %fd253, %fd251, %p47;
	setp.gt.s32 	%p48, %r4, 224;
	ld.shared.f64 	%fd255, [_ZZN3cub18CUB_300001_SM_10006detail6reduce18DeviceReduceKernelINS2_10policy_hubIdyN4cuda3std3__44plusIdEEE10Policy1000EN6thrust24THRUST_300001_SM_1000_NS6detail15normal_iteratorINSD_10device_ptrIdEEEEyS9_dNS7_10__identityEEEvT0_PT3_T1_NS0_13GridEvenShareISN_EET2_T4_E12temp_storage+72];
	add.f64 	%fd256, %fd255, %fd254;
	selp.f64 	%fd257, %fd256, %fd254, %p48;
	setp.gt.s32 	%p49, %r4, 256;
	ld.shared.f64 	%fd258, [_ZZN3cub18CUB_300001_SM_10006detail6reduce18DeviceReduceKernelINS2_10policy_hubIdyN4cuda3std3__44plusIdEEE10Policy1000EN6thrust24THRUST_300001_SM_1000_NS6detail15normal_iteratorINSD_10device_ptrIdEEEEyS9_dNS7_10__identityEEEvT0_PT3_T1_NS0_13GridEvenShareISN_EET2_T4_E12temp_storage+80];
	add.f64 	%fd259, %fd258, %fd257;
	selp.f64 	%fd260, %fd259, %fd257, %p49;
	setp.gt.s32 	%p50, %r4, 288;
	ld.shared.f64 	%fd261, [_ZZN3cub18CUB_300001_SM_10006detail6reduce18DeviceReduceKernelINS2_10policy_hubIdyN4cuda3std3__44plusIdEEE10Policy1000EN6thrust24THRUST_300001_SM_1000_NS6detail15normal_iteratorINSD_10device_ptrIdEEEEyS9_dNS7_10__identityEEEvT0_PT3_T1_NS0_13GridEvenShareISN_EET2_T4_E12temp_storage+88];
	add.f64 	%fd262, %fd261, %fd260;
	selp.f64 	%fd263, %fd262, %fd260, %p50;
	setp.gt.s32 	%p51, %r4, 320;
	ld.shared.f64 	%fd264, [_ZZN3cub18CUB_300001_SM_10006detail6reduce18DeviceReduceKernelINS2_10policy_hubIdyN4cuda3std3__44plusIdEEE10Policy1000EN6thrust24THRUST_300001_SM_1000_NS6detail15normal_iteratorINSD_10device_ptrIdEEEEyS9_dNS7_10__identityEEEvT0_PT3_T1_NS0_13GridEvenShareISN_EET2_T4_E12temp_storage+96];
	add.f64 	%fd265, %fd264, %fd263;
	selp.f64 	%fd266, %fd265, %fd263, %p51;
	setp.gt.s32 	%p52, %r4, 352;
	ld.shared.f64 	%fd267, [_ZZN3cub18CUB_300001_SM_10006detail6reduce18DeviceReduceKernelINS2_10policy_hubIdyN4cuda3std3__44plusIdEEE10Policy1000EN6thrust24THRUST_300001_SM_1000_NS6detail15normal_iteratorINSD_10device_ptrIdEEEEyS9_dNS7_10__identityEEEvT0_PT3_T1_NS0_13GridEvenShareISN_EET2_T4_E12temp_storage+104];
	add.f64 	%fd268, %fd267, %fd266;
	selp.f64 	%fd269, %fd268, %fd266, %p52;
	setp.gt.s32 	%p53, %r4, 384;
	ld.shared.f64 	%fd270, [_ZZN3cub18CUB_300001_SM_10006detail6reduce18DeviceReduceKernelINS2_10policy_hubIdyN4cuda3std3__44plusIdEEE10Policy1000EN6thrust24THRUST_300001_SM_1000_NS6detail15normal_iteratorINSD_10device_ptrIdEEEEyS9_dNS7_10__identityEEEvT0_PT3_T1_NS0_13GridEvenShareISN_EET2_T4_E12temp_storage+112];
	add.f64 	%fd271, %fd270, %fd269;
	selp.f64 	%fd272, %fd271, %fd269, %p53;
	setp.gt.s32 	%p54, %r4, 416;
	ld.shared.f64 	%fd273, [_ZZN3cub18CUB_300001_SM_10006detail6reduce18DeviceReduceKernelINS2_10policy_hubIdyN4cuda3std3__44plusIdEEE10Policy1000EN6thrust24THRUST_300001_SM_1000_NS6detail15normal_iteratorINSD_10device_ptrIdEEEEyS9_dNS7_10__identityEEEvT0_PT3_T1_NS0_13GridEvenShareISN_EET2_T4_E12temp_storage+120];
	add.f64 	%fd274, %fd273, %fd272;
	selp.f64 	%fd275, %fd274, %fd272, %p54;
	setp.gt.s32 	%p55, %r4, 448;
	ld.shared.f64 	%fd276, [_ZZN3cub18CUB_300001_SM_10006detail6reduce18DeviceReduceKernelINS2_10policy_hubIdyN4cuda3std3__44plusIdEEE10Policy1000EN6thrust24THRUST_300001_SM_1000_NS6detail15normal_iteratorINSD_10device_ptrIdEEEEyS9_dNS7_10__identityEEEvT0_PT3_T1_NS0_13GridEvenShareISN_EET2_T4_E12temp_storage+128];
	add.f64 	%fd277, %fd276, %fd275;
	selp.f64 	%fd278, %fd277, %fd275, %p55;
	setp.gt.s32 	%p56, %r4, 480;
	ld.shared.f64 	%fd279, [_ZZN3cub18CUB_300001_SM_10006detail6reduce18DeviceReduceKernelINS2_10policy_hubIdyN4cuda3std3__44plusIdEEE10Policy1000EN6thrust24THRUST_300001_SM_1000_NS6detail15normal_iteratorINSD_10device_ptrIdEEEEyS9_dNS7_10__identityEEEvT0_PT3_T1_NS0_13GridEvenShareISN_EET2_T4_E12temp_storage+136];
	add.f64 	%fd280, %fd279, %fd278;
	selp.f64 	%fd343, %fd280, %fd278, %p56;
	bra.uni 	$L__BB7_46;
$L__BB7_25:
	cvt.u32.u64 	%r52, %rd4;
	mov.u32 	%r27, %tid.x;
	add.s32 	%r53, %r52, %r27;
	mul.wide.u32 	%rd27, %r53, 8;
	add.s64 	%rd28, %rd2, %rd27;
	ld.global.f64 	%fd41, [%rd28];
	ld.global.f64 	%fd42, [%rd28+4096];
	ld.global.f64 	%fd43, [%rd28+8192];
	ld.global.f64 	%fd44, [%rd28+12288];
	ld.global.f64 	%fd45, [%rd28+16384];
	ld.global.f64 	%fd46, [%rd28+20480];
	ld.global.f64 	%fd47, [%rd28+24576];
	add.f64 	%fd48, %fd41, %fd42;
	add.f64 	%fd49, %fd48, %fd43;
	add.f64 	%fd50, %fd49, %fd44;
	add.f64 	%fd51, %fd50, %fd45;
	add.f64 	%fd52, %fd51, %fd46;
	add.f64 	%fd342, %fd52, %fd47;
	setp.lt.u64 	%p2, %rd5, %rd3;
	@%p2 bra 	$L__BB7_42;
	cvt.u32.u64 	%r55, %rd3;
	cvt.u64.u32 	%rd10, %r27;
	add.s64 	%rd103, %rd4, %rd3;
	cvt.u32.u64 	%r28, %rd1;
	not.b32 	%r57, %r27;
	add.s32 	%r58, %r57, %r28;
	sub.s32 	%r59, %r58, %r55;
	sub.s32 	%r272, %r59, %r52;
	add.s64 	%rd29, %rd103, %rd10;
	shl.b64 	%rd30, %rd29, 3;
	add.s64 	%rd31, %rd30, %rd2;
	add.s64 	%rd102, %rd31, 32768;
	mov.b32 	%r273, 0;
	mov.u64 	%rd104, %rd4;
$L__BB7_27:
	cvt.s64.s32 	%rd16, %r50;
	add.s64 	%rd104, %rd104, %rd16;
	add.s64 	%rd32, %rd1, -3584;
	setp.gt.u64 	%p3, %rd104, %rd32;
	@%p3 bra 	$L__BB7_29;
	mul.lo.s32 	%r61, %r1, 3584;
	cvt.s64.s32 	%rd33, %r61;
	add.s64 	%rd34, %rd104, %rd10;
	shl.b64 	%rd35, %rd34, 3;
	add.s64 	%rd36, %rd2, %rd35;
	ld.global.f64 	%fd53, [%rd36];
	ld.global.f64 	%fd54, [%rd36+4096];
	ld.global.f64 	%fd55, [%rd36+8192];
	ld.global.f64 	%fd56, [%rd36+12288];
	ld.global.f64 	%fd57, [%rd36+16384];
	ld.global.f64 	%fd58, [%rd36+20480];
	ld.global.f64 	%fd59, [%rd36+24576];
	add.f64 	%fd60, %fd342, %fd53;
	add.f64 	%fd61, %fd60, %fd54;
	add.f64 	%fd62, %fd61, %fd55;
	add.f64 	%fd63, %fd62, %fd56;
	add.f64 	%fd64, %fd63, %fd57;
	add.f64 	%fd65, %fd64, %fd58;
	add.f64 	%fd342, %fd65, %fd59;
	sub.s64 	%rd37, %rd1, %rd104;
	setp.lt.u64 	%p4, %rd37, %rd33;
	add.s32 	%r273, %r273, 1;
	add.s64 	%rd103, %rd103, %rd33;
	sub.s32 	%r272, %r272, %r61;
	mul.wide.s32 	%rd38, %r61, 8;
	add.s64 	%rd102, %rd102, %rd38;
	@%p4 bra 	$L__BB7_42;
	bra.uni 	$L__BB7_27;
$L__BB7_29:
	setp.le.u64 	%p5, %rd1, %rd104;
	cvt.u32.u64 	%r62, %rd104;
	cvt.u32.u64 	%r63, %rd1;
	sub.s32 	%r64, %r63, %r62;
	setp.ge.s32 	%p6, %r27, %r64;
	or.pred  	%p7, %p5, %p6;
	@%p7 bra 	$L__BB7_42;
	cvt.u32.u64 	%r66, %rd16;
	cvt.u32.u64 	%r67, %rd4;
	not.b32 	%r68, %r27;
	add.s32 	%r69, %r68, %r28;
	add.s32 	%r70, %r66, %r67;
	sub.s32 	%r71, %r69, %r70;
	mul.lo.s32 	%r72, %r1, %r273;
	mad.lo.s32 	%r73, %r72, -3584, %r71;
	shr.u32 	%r74, %r73, 9;
	add.s32 	%r34, %r74, 1;
	and.b32  	%r35, %r34, 15;
	setp.lt.u32 	%p8, %r73, 7680;
	mov.u32 	%r276, %r27;
	@%p8 bra 	$L__BB7_33;
	shr.u32 	%r75, %r272, 9;
	add.s32 	%r76, %r75, 1;
	and.b32  	%r77, %r76, 16777200;
	neg.s32 	%r274, %r77;
	mov.u32 	%r276, %r27;
$L__BB7_32:
	.pragma "nounroll";
	ld.global.f64 	%fd67, [%rd102+-32768];
	add.f64 	%fd68, %fd342, %fd67;
	ld.global.f64 	%fd69, [%rd102+-28672];
	add.f64 	%fd70, %fd68, %fd69;
	ld.global.f64 	%fd71, [%rd102+-24576];
	add.f64 	%fd72, %fd70, %fd71;
	ld.global.f64 	%fd73, [%rd102+-20480];
	add.f64 	%fd74, %fd72, %fd73;
	ld.global.f64 	%fd75, [%rd102+-16384];
	add.f64 	%fd76, %fd74, %fd75;
	ld.global.f64 	%fd77, [%rd102+-12288];
	add.f64 	%fd78, %fd76, %fd77;
	ld.global.f64 	%fd79, [%rd102+-8192];
	add.f64 	%fd80, %fd78, %fd79;
	ld.global.f64 	%fd81, [%rd102+-4096];
	add.f64 	%fd82, %fd80, %fd81;
	ld.global.f64 	%fd83, [%rd102];
	add.f64 	%fd84, %fd82, %fd83;
	ld.global.f64 	%fd85, [%rd102+4096];
	add.f64 	%fd86, %fd84, %fd85;
	ld.global.f64 	%fd87, [%rd102+8192];
	add.f64 	%fd88, %fd86, %fd87;
	ld.global.f64 	%fd89, [%rd102+12288];
	add.f64 	%fd90, %fd88, %fd89;
	ld.global.f64 	%fd91, [%rd102+16384];
	add.f64 	%fd92, %fd90, %fd91;
	ld.global.f64 	%fd93, [%rd102+20480];
	add.f64 	%fd94, %fd92, %fd93;
	ld.global.f64 	%fd95, [%rd102+24576];
	add.f64 	%fd96, %fd94, %fd95;
	ld.global.f64 	%fd97, [%rd102+28672];
	add.f64 	%fd342, %fd96, %fd97;
	add.s32 	%r276, %r276, 8192;
	add.s32 	%r274, %r274, 16;
	add.s64 	%rd102, %rd102, 65536;
	setp.ne.s32 	%p9, %r274, 0;
	@%p9 bra 	$L__BB7_32;
$L__BB7_33:
	setp.eq.s32 	%p10, %r35, 0;
	@%p10 bra 	$L__BB7_42;
	and.b32  	%r42, %r34, 7;
	setp.lt.u32 	%p11, %r35, 8;
	@%p11 bra 	$L__BB7_36;
	cvt.u64.u32 	%rd39, %r276;
	add.s64 	%rd40, %rd104, %rd39;
	shl.b64 	%rd41, %rd40, 3;
	add.s64 	%rd42, %rd2, %rd41;
	ld.global.f64 	%fd99, [%rd42];
	add.f64 	%fd100, %fd342, %fd99;
	ld.global.f64 	%fd101, [%rd42+4096];
	add.f64 	%fd102, %fd100, %fd101;
	ld.global.f64 	%fd103, [%rd42+8192];
	add.f64 	%fd104, %fd102, %fd103;
	ld.global.f64 	%fd105, [%rd42+12288];
	add.f64 	%fd106, %fd104, %fd105;
	ld.global.f64 	%fd107, [%rd42+16384];
	add.f64 	%fd108, %fd106, %fd107;
	ld.global.f64 	%fd109, [%rd42+20480];
	add.f64 	%fd110, %fd108, %fd109;
	ld.global.f64 	%fd111, [%rd42+24576];
	add.f64 	%fd112, %fd110, %fd111;
	ld.global.f64 	%fd113, [%rd42+28672];
	add.f64 	%fd342, %fd112, %fd113;
	add.s32 	%r276, %r276, 4096;
$L__BB7_36:
	setp.eq.s32 	%p12, %r42, 0;
	@%p12 bra 	$L__BB7_42;
	setp.lt.u32 	%p13, %r42, 4;
	@%p13 bra 	$L__BB7_39;
	cvt.u64.u32 	%rd43, %r276;
	add.s64 	%rd44, %rd104, %rd43;
	shl.b64 	%rd45, %rd44, 3;
	add.s64 	%rd46, %rd2, %rd45;
	ld.global.f64 	%fd115, [%rd46];
	add.f64 	%fd116, %fd342, %fd115;
	ld.global.f64 	%fd117, [%rd46+4096];
	add.f64 	%fd118, %fd116, %fd117;
	ld.global.f64 	%fd119, [%rd46+8192];
	add.f64 	%fd120, %fd118, %fd119;
	ld.global.f64 	%fd121, [%rd46+12288];
	add.f64 	%fd342, %fd120, %fd121;
	add.s32 	%r276, %r276, 2048;
$L__BB7_39:
	and.b32  	%r78, %r34, 3;
	setp.eq.s32 	%p14, %r78, 0;
	@%p14 bra 	$L__BB7_42;
	cvt.u64.u32 	%rd47, %r276;
	add.s64 	%rd48, %rd47, %rd103;
	shl.b64 	%rd49, %rd48, 3;
	add.s64 	%rd106, %rd2, %rd49;
	cvt.u16.u32 	%rs1, %r272;
	shr.u16 	%rs2, %rs1, 9;
	add.s16 	%rs3, %rs2, 1;
	cvt.u32.u16 	%r79, %rs3;
	and.b32  	%r80, %r79, 3;
	neg.s32 	%r279, %r80;
$L__BB7_41:
	.pragma "nounroll";
	ld.global.f64 	%fd122, [%rd106];
	add.f64 	%fd342, %fd342, %fd122;
	add.s64 	%rd106, %rd106, 4096;
	add.s32 	%r279, %r279, 1;
	setp.ne.s32 	%p15, %r279, 0;
	@%p15 bra 	$L__BB7_41;
$L__BB7_42:
	// begin inline asm
	mov.u32 %r81, %laneid;
	// end inline asm
	mov.b64 	%rd50, %fd342;
	mov.b64 	{%r83, %r88}, %rd50;
	mov.b32 	%r89, 1;
	mov.b32 	%r130, 31;
	mov.b32 	%r131, -1;
	// begin inline asm
	shfl.sync.down.b32 %r82, %r83, %r89, %r130, %r131;
	// end inline asm
	// begin inline asm
	shfl.sync.down.b32 %r87, %r88, %r89, %r130, %r131;
	// end inline asm
	mov.b64 	%rd51, {%r82, %r87};
	mov.b64 	%fd123, %rd51;
	setp.gt.s32 	%p16, %r81, 30;
	add.f64 	%fd124, %fd342, %fd123;
	selp.f64 	%fd125, %fd342, %fd124, %p16;
	mov.b64 	%rd52, %fd125;
	mov.b64 	{%r93, %r98}, %rd52;
	mov.b32 	%r99, 2;
	// begin inline asm
	shfl.sync.down.b32 %r92, %r93, %r99, %r130, %r131;
	// end inline asm
	// begin inline asm
	shfl.sync.down.b32 %r97, %r98, %r99, %r130, %r131;
	// end inline asm
	mov.b64 	%rd53, {%r92, %r97};
	mov.b64 	%fd126, %rd53;
	setp.gt.s32 	%p17, %r81, 29;
	add.f64 	%fd127, %fd125, %fd126;
	selp.f64 	%fd128, %fd125, %fd127, %p17;
	mov.b64 	%rd54, %fd128;
	mov.b64 	{%r103, %r108}, %rd54;
	mov.b32 	%r109, 4;
	// begin inline asm
	shfl.sync.down.b32 %r102, %r103, %r109, %r130, %r131;
	// end inline asm
	// begin inline asm
	shfl.sync.down.b32 %r107, %r108, %r109, %r130, %r131;
	// end inline asm
	mov.b64 	%rd55, {%r102, %r107};
	mov.b64 	%fd129, %rd55;
	setp.gt.s32 	%p18, %r81, 27;
	add.f64 	%fd130, %fd128, %fd129;
	selp.f64 	%fd131, %fd128, %fd130, %p18;
	mov.b64 	%rd56, %fd131;
	mov.b64 	{%r113, %r118}, %rd56;
	mov.b32 	%r119, 8;
	// begin inline asm
	shfl.sync.down.b32 %r112, %r113, %r119, %r130, %r131;
	// end inline asm
	// begin inline asm
	shfl.sync.down.b32 %r117, %r118, %r119, %r130, %r131;
	// end inline asm
	mov.b64 	%rd57, {%r112, %r117};
	mov.b64 	%fd132, %rd57;
	setp.gt.s32 	%p19, %r81, 23;
	add.f64 	%fd133, %fd131, %fd132;
	selp.f64 	%fd134, %fd131, %fd133, %p19;
	mov.b64 	%rd58, %fd134;
	mov.b64 	{%r123, %r128}, %rd58;
	mov.b32 	%r129, 16;
	// begin inline asm
	shfl.sync.down.b32 %r122, %r123, %r129, %r130, %r131;
	// end inline asm
	// begin inline asm
	shfl.sync.down.b32 %r127, %r128, %r129, %r130, %r131;
	// end inline asm
	mov.b64 	%rd59, {%r122, %r127};
	mov.b64 	%fd135, %rd59;
	setp.gt.s32 	%p20, %r81, 15;
	add.f64 	%fd37, %fd134, %fd135;
	selp.f64 	%fd343, %fd134, %fd37, %p20;
	setp.ne.s32 	%p21, %r81, 0;
	@%p21 bra 	$L__BB7_44;
	shr.u32 	%r132, %r27, 2;
	and.b32  	%r133, %r132, 248;
	mov.u32 	%r134, _ZZN3cub18CUB_300001_SM_10006detail6reduce18DeviceReduceKernelINS2_10policy_hubIdyN4cuda3std3__44plusIdEEE10Policy1000EN6thrust24THRUST_300001_SM_1000_NS6detail15normal_iteratorINSD_10device_ptrIdEEEEyS9_dNS7_10__identityEEEvT0_PT3_T1_NS0_13GridEvenShareISN_EET2_T4_E12temp_storage;
	add.s32 	%r135, %r134, %r133;
	st.shared.f64 	[%r135+16], %fd37;
$L__BB7_44:
	bar.sync 	0;
	setp.ne.s32 	%p22, %r27, 0;
	@%p22 bra 	$L__BB7_46;
	ld.shared.f64 	%fd136, [_ZZN3cub18CUB_300001_SM_10006detail6reduce18DeviceReduceKernelINS2_10policy_hubIdyN4cuda3std3__44plusIdEEE10Policy1000EN6thrust24THRUST_300001_SM_1000_NS6detail15normal_iteratorINSD_10device_ptrIdEEEEyS9_dNS7_10__identityEEEvT0_PT3_T1_NS0_13GridEvenShareISN_EET2_T4_E12temp_storage+24];
	add.f64 	%fd137, %fd343, %fd136;
	ld.shared.f64 	%fd138, [_ZZN3cub18CUB_300001_SM_10006detail6reduce18DeviceReduceKernelINS2_10policy_hubIdyN4cuda3std3__44plusIdEEE10Policy1000EN6thrust24THRUST_300001_SM_1000_NS6detail15normal_iteratorINSD_10device_ptrIdEEEEyS9_dNS7_10__identityEEEvT0_PT3_T1_NS0_13GridEvenShareISN_EET2_T4_E12temp_storage+32];
	add.f64 	%fd139, %fd137, %fd138;
	ld.shared.f64 	%fd140, [_ZZN3cub18CUB_300001_SM_10006detail6reduce18DeviceReduceKernelINS2_10policy_hubIdyN4cuda3std3__44plusIdEEE10Policy1000EN6thrust24THRUST_300001_SM_1000_NS6detail15normal_iteratorINSD_10device_ptrIdEEEEyS9_dNS7_10__identityEEEvT0_PT3_T1_NS0_13GridEvenShareISN_EET2_T4_E12temp_storage+40];
	add.f64 	%fd141, %fd139, %fd140;
	ld.shared.f64 	%fd142, [_ZZN3cub18CUB_300001_SM_10006detail6reduce18DeviceReduceKernelINS2_10policy_hubIdyN4cuda3std3__44plusIdEEE10Policy1000EN6thrust24THRUST_300001_SM_1000_NS6detail15normal_iteratorINSD_10device_ptrIdEEEEyS9_dNS7_10__identityEEEvT0_PT3_T1_NS0_13GridEvenShareISN_EET2_T4_E12temp_storage+48];
	add.f64 	%fd143, %fd141, %fd142;
	ld.shared.f64 	%fd144, [_ZZN3cub18CUB_300001_SM_10006detail6reduce18DeviceReduceKernelINS2_10policy_hubIdyN4cuda3std3__44plusIdEEE10Policy1000EN6thrust24THRUST_300001_SM_1000_NS6detail15normal_iteratorINSD_10device_ptrIdEEEEyS9_dNS7_10__identityEEEvT0_PT3_T1_NS0_13GridEvenShareISN_EET2_T4_E12temp_storage+56];
	add.f64 	%fd145, %fd143, %fd144;
	ld.shared.f64 	%fd146, [_ZZN3cub18CUB_300001_SM_10006detail6reduce18DeviceReduceKernelINS2_10policy_hubIdyN4cuda3std3__44plusIdEEE10Policy1000EN6thrust24THRUST_300001_SM_1000_NS6detail15normal_iteratorINSD_10device_ptrIdEEEEyS9_dNS7_10__identityEEEvT0_PT3_T1_NS0_13GridEvenShareISN_EET2_T4_E12temp_storage+64];
	add.f64 	%fd147, %fd145, %fd146;
	ld.shared.f64 	%fd148, [_ZZN3cub18CUB_300001_SM_10006detail6reduce18DeviceReduceKernelINS2_10policy_hubIdyN4cuda3std3__44plusIdEEE10Policy1000EN6thrust24THRUST_300001_SM_1000_NS6detail15normal_iteratorINSD_10device_ptrIdEEEEyS9_dNS7_10__identityEEEvT0_PT3_T1_NS0_13GridEvenShareISN_EET2_T4_E12temp_storage+72];
	add.f64 	%fd149, %fd147, %fd148;
	ld.shared.f64 	%fd150, [_ZZN3cub18CUB_300001_SM_10006detail6reduce18DeviceReduceKernelINS2_10policy_hubIdyN4cuda3std3__44plusIdEEE10Policy1000EN6thrust24THRUST_300001_SM_1000_NS6detail15normal_iteratorINSD_10device_ptrIdEEEEyS9_dNS7_10__identityEEEvT0_PT3_T1_NS0_13GridEvenShareISN_EET2_T4_E12temp_storage+80];
	add.f64 	%fd151, %fd149, %fd150;
	ld.shared.f64 	%fd152, [_ZZN3cub18CUB_300001_SM_10006detail6reduce18DeviceReduceKernelINS2_10policy_hubIdyN4cuda3std3__44plusIdEEE10Policy1000EN6thrust24THRUST_300001_SM_1000_NS6detail15normal_iteratorINSD_10device_ptrIdEEEEyS9_dNS7_10__identityEEEvT0_PT3_T1_NS0_13GridEvenShareISN_EET2_T4_E12temp_storage+88];
	add.f64 	%fd153, %fd151, %fd152;
	ld.shared.f64 	%fd154, [_ZZN3cub18CUB_300001_SM_10006detail6reduce18DeviceReduceKernelINS2_10policy_hubIdyN4cuda3std3__44plusIdEEE10Policy1000EN6thrust24THRUST_300001_SM_1000_NS6detail15normal_iteratorINSD_10device_ptrIdEEEEyS9_dNS7_10__identityEEEvT0_PT3_T1_NS0_13GridEvenShareISN_EET2_T4_E12temp_storage+96];
	add.f64 	%fd155, %fd153, %fd154;
	ld.shared.f64 	%fd156, [_ZZN3cub18CUB_300001_SM_10006detail6reduce18DeviceReduceKernelINS2_10policy_hubIdyN4cuda3std3__44plusIdEEE10Policy1000EN6thrust24THRUST_300001_SM_1000_NS6detail15normal_iteratorINSD_10device_ptrIdEEEEyS9_dNS7_10__identityEEEvT0_PT3_T1_NS0_13GridEvenShareISN_EET2_T4_E12temp_storage+104];
	add.f64 	%fd157, %fd155, %fd156;
	ld.shared.f64 	%fd158, [_ZZN3cub18CUB_300001_SM_10006detail6reduce18DeviceReduceKernelINS2_10policy_hubIdyN4cuda3std3__44plusIdEEE10Policy1000EN6thrust24THRUST_300001_SM_1000_NS6detail15normal_iteratorINSD_10device_ptrIdEEEEyS9_dNS7_10__identityEEEvT0_PT3_T1_NS0_13GridEvenShareISN_EET2_T4_E12temp_storage+112];
	add.f64 	%fd159, %fd157, %fd158;
	ld.shared.f64 	%fd160, [_ZZN3cub18CUB_300001_SM_10006detail6reduce18DeviceReduceKernelINS2_10policy_hubIdyN4cuda3std3__44plusIdEEE10Policy1000EN6thrust24THRUST_300001_SM_1000_NS6detail15normal_iteratorINSD_10device_ptrIdEEEEyS9_dNS7_10__identityEEEvT0_PT3_T1_NS0_13GridEvenShareISN_EET2_T4_E12temp_storage+120];
	add.f64 	%fd161, %fd159, %fd160;
	ld.shared.f64 	%fd162, [_ZZN3cub18CUB_300001_SM_10006detail6reduce18DeviceReduceKernelINS2_10policy_hubIdyN4cuda3std3__44plusIdEEE10Policy1000EN6thrust24THRUST_300001_SM_1000_NS6detail15normal_iteratorINSD_10device_ptrIdEEEEyS9_dNS7_10__identityEEEvT0_PT3_T1_NS0_13GridEvenShareISN_EET2_T4_E12temp_storage+128];
	add.f64 	%fd163, %fd161, %fd162;
	ld.shared.f64 	%fd164, [_ZZN3cub18CUB_300001_SM_10006detail6reduce18DeviceReduceKernelINS2_10policy_hubIdyN4cuda3std3__44plusIdEEE10Policy1000EN6thrust24THRUST_300001_SM_1000_NS6detail15normal_iteratorINSD_10device_ptrIdEEEEyS9_dNS7_10__identityEEEvT0_PT3_T1_NS0_13GridEvenShareISN_EET2_T4_E12temp_storage+136];
	add.f64 	%fd343, %fd163, %fd164;
$L__BB7_46:
	mov.u32 	%r263, %tid.x;
	setp.ne.s32 	%p64, %r263, 0;
	@%p64 bra 	$L__BB7_48;
	ld.param.u64 	%rd100, [_ZN3cub18CUB_300001_SM_10006detail6reduce18DeviceReduceKernelINS2_10policy_hubIdyN4cuda3std3__44plusIdEEE10Policy1000EN6thrust24THRUST_300001_SM_1000_NS6detail15normal_iteratorINSD_10device_ptrIdEEEEyS9_dNS7_10__identityEEEvT0_PT3_T1_NS0_13GridEvenShareISN_EET2_T4__param_1];
	cvta.to.global.u64 	%rd97, %rd100;
	mul.wide.u32 	%rd98, %r2, 8;
	add.s64 	%rd99, %rd97, %rd98;
	st.global.f64 	[%rd99], %fd343;
$L__BB7_48:
	ret;

}
	// .globl	_ZN3cub18CUB_300001_SM_10006detail6reduce28DeviceReduceSingleTileKernelINS2_10policy_hubIdyN4cuda3std3__44plusIdEEE10Policy1000EPdSC_iS9_ddNS7_10__identityEEEvT0_T1_T2_T3_T4_T6_
.visible .entry _ZN3cub18CUB_300001_SM_10006detail6reduce28DeviceReduceSingleTileKernelINS2_10policy_hubIdyN4cuda3std3__44plusIdEEE10Policy1000EPdSC_iS9_ddNS7_10__identityEEEvT0_T1_T2_T3_T4_T6_(
	.param .u64 .ptr .align 1 _ZN3cub18CUB_300001_SM_10006detail6reduce28DeviceReduceSingleTileKernelINS2_10policy_hubIdyN4cuda3std3__44plusIdEEE10Policy1000EPdSC_iS9_ddNS7_10__identityEEEvT0_T1_T2_T3_T4_T6__param_0,
	.param .u64 .ptr .align 1 _ZN3cub18CUB_300001_SM_10006detail6reduce28DeviceReduceSingleTileKernelINS2_10policy_hubIdyN4cuda3std3__44plusIdEEE10Policy1000EPdSC_iS9_ddNS7_10__identityEEEvT0_T1_T2_T3_T4_T6__param_1,
	.param .u32 _ZN3cub18CUB_300001_SM_10006detail6reduce28DeviceReduceSingleTileKernelINS2_10policy_hubIdyN4cuda3std3__44plusIdEEE10Policy1000EPdSC_iS9_ddNS7_10__identityEEEvT0_T1_T2_T3_T4_T6__param_2,
	.param .align 1 .b8 _ZN3cub18CUB_300001_SM_10006detail6reduce28DeviceReduceSingleTileKernelINS2_10policy_hubIdyN4cuda3std3__44plusIdEEE10Policy1000EPdSC_iS9_ddNS7_10__identityEEEvT0_T1_T2_T3_T4_T6__param_3[1],
	.param .f64 _ZN3cub18CUB_300001_SM_10006detail6reduce28DeviceReduceSingleTileKernelINS2_10policy_hubIdyN4cuda3std3__44plusIdEEE10Policy1000EPdSC_iS9_ddNS7_10__identityEEEvT0_T1_T2_T3_T4_T6__param_4,
	.param .align 1 .b8 _ZN3cub18CUB_300001_SM_10006detail6reduce28DeviceReduceSingleTileKernelINS2_10policy_hubIdyN4cuda3std3__44plusIdEEE10Policy1000EPdSC_iS9_ddNS7_10__identityEEEvT0_T1_T2_T3_T4_T6__param_5[1]
)
.maxntid 512
.minnctapersm 1
{
	.reg .pred 	%p<58>;
	.reg .b32 	%r<238>;
	.reg .b64 	%rd<104>;
	.reg .b64 	%fd<232>;
	// demoted variable
	.shared .align 8 .b8 _ZZN3cub18CUB_300001_SM_10006detail6reduce28DeviceReduceSingleTileKernelINS2_10policy_hubIdyN4cuda3std3__44plusIdEEE10Policy1000EPdSC_iS9_ddNS7_10__identityEEEvT0_T1_T2_T3_T4_T6_E12temp_storage[152];
	ld.param.u64 	%rd8, [_ZN3cub18CUB_300001_SM_10006detail6reduce28DeviceReduceSingleTileKernelINS2_10policy_hubIdyN4cuda3std3__44plusIdEEE10Policy1000EPdSC_iS9_ddNS7_10__identityEEEvT0_T1_T2_T3_T4_T6__param_0];
	ld.param.u64 	%rd9, [_ZN3cub18CUB_300001_SM_10006detail6reduce28DeviceReduceSingleTileKernelINS2_10policy_hubIdyN4cuda3std3__44plusIdEEE10Policy1000EPdSC_iS9_ddNS7_10__identityEEEvT0_T1_T2_T3_T4_T6__param_1];
	ld.param.u32 	%r34, [_ZN3cub18CUB_300001_SM_10006detail6reduce28DeviceReduceSingleTileKernelINS2_10policy_hubIdyN4cuda3std3__44plusIdEEE10Policy1000EPdSC_iS9_ddNS7_10__identityEEEvT0_T1_T2_T3_T4_T6__param_2];
	ld.param.f64 	%fd30, [_ZN3cub18CUB_300001_SM_10006detail6reduce28DeviceReduceSingleTileKernelINS2_10policy_hubIdyN4cuda3std3__44plusIdEEE10Policy1000EPdSC_iS9_ddNS7_10__identityEEEvT0_T1_T2_T3_T4_T6__param_4];
	cvta.to.global.u64 	%rd1, %rd9;
	setp.ne.s32 	%p1, %r34, 0;
	@%p1 bra 	$L__BB8_3;
	mov.u32 	%r224, %tid.x;
	setp.ne.s32 	%p57, %r224, 0;
	@%p57 bra 	$L__BB8_39;
	st.global.f64 	[%rd1], %fd30;
	bra.uni 	$L__BB8_39;
$L__BB8_3:
	setp.gt.s32 	%p2, %r34, 3583;
	@%p2 bra 	$L__BB8_21;
	mov.u32 	%r1, %tid.x;
	setp.ge.s32 	%p19, %r1, %r34;
	mov.f64 	%fd223, 0d0000000000000000;
	mov.u32 	%r228, %r1;
	@%p19 bra 	$L__BB8_6;
	mul.wide.u32 	%rd69, %r1, 8;
	add.s64 	%rd68, %rd8, %rd69;
	// begin inline asm
	ld.global.nc.u64 %rd67, [%rd68];
	// end inline asm
	mov.b64 	%fd223, %rd67;
	add.s32 	%r228, %r1, 512;
$L__BB8_6:
	setp.ge.s32 	%p20, %r228, %r34;
	@%p20 bra 	$L__BB8_12;
	not.b32 	%r100, %r228;
	add.s32 	%r4, %r34, %r100;
	and.b32  	%r101, %r4, 1536;
	setp.eq.s32 	%p21, %r101, 1536;
	@%p21 bra 	$L__BB8_10;
	mul.wide.u32 	%rd70, %r228, 8;
	add.s64 	%rd102, %rd8, %rd70;
	shr.u32 	%r102, %r4, 9;
	add.s32 	%r103, %r102, 1;
	and.b32  	%r104, %r103, 3;
	neg.s32 	%r226, %r104;
$L__BB8_9:
	.pragma "nounroll";
	// begin inline asm
	ld.global.nc.u64 %rd71, [%rd102];
	// end inline asm
	mov.b64 	%fd109, %rd71;
	add.f64 	%fd223, %fd223, %fd109;
	add.s32 	%r228, %r228, 512;
	add.s64 	%rd102, %rd102, 4096;
	add.s32 	%r226, %r226, 1;
	setp.ne.s32 	%p22, %r226, 0;
	@%p22 bra 	$L__BB8_9;
$L__BB8_10:
	setp.lt.u32 	%p23, %r4, 1536;
	@%p23 bra 	$L__BB8_12;
$L__BB8_11:
	mul.wide.s32 	%rd81, %r228, 8;
	add.s64 	%rd74, %rd8, %rd81;
	// begin inline asm
	ld.global.nc.u64 %rd73, [%rd74];
	// end inline asm
	mov.b64 	%fd110, %rd73;
	add.f64 	%fd111, %fd223, %fd110;
	add.s64 	%rd76, %rd74, 4096;
	// begin inline asm
	ld.global.nc.u64 %rd75, [%rd76];
	// end inline asm
	mov.b64 	%fd112, %rd75;
	add.f64 	%fd113, %fd111, %fd112;
	add.s64 	%rd78, %rd74, 8192;
	// begin inline asm
	ld.global.nc.u64 %rd77, [%rd78];
	// end inline asm
	mov.b64 	%fd114, %rd77;
	add.f64 	%fd115, %fd113, %fd114;
	add.s64 	%rd80, %rd74, 12288;
	// begin inline asm
	ld.global.nc.u64 %rd79, [%rd80];
	// end inline asm
	mov.b64 	%fd116, %rd79;
	add.f64 	%fd223, %fd115, %fd116;
	add.s32 	%r228, %r228, 2048;
	setp.lt.s32 	%p24, %r228, %r34;
	@%p24 bra 	$L__BB8_11;
$L__BB8_12:
	setp.lt.s32 	%p25, %r34, 512;
	@%p25 bra 	$L__BB8_17;
	// begin inline asm
	mov.u32 %r168, %laneid;
	// end inline asm
	mov.b64 	%rd92, %fd223;
	mov.b64 	{%r170, %r175}, %rd92;
	mov.b32 	%r176, 1;
	mov.b32 	%r217, 31;
	mov.b32 	%r218, -1;
	// begin inline asm
	shfl.sync.down.b32 %r169, %r170, %r176, %r217, %r218;
	// end inline asm
	// begin inline asm
	shfl.sync.down.b32 %r174, %r175, %r176, %r217, %r218;
	// end inline asm
	mov.b64 	%rd93, {%r169, %r174};
	mov.b64 	%fd175, %rd93;
	setp.gt.s32 	%p49, %r168, 30;
	add.f64 	%fd176, %fd223, %fd175;
	selp.f64 	%fd177, %fd223, %fd176, %p49;
	mov.b64 	%rd94, %fd177;
	mov.b64 	{%r180, %r185}, %rd94;
	mov.b32 	%r186, 2;
	// begin inline asm
	shfl.sync.down.b32 %r179, %r180, %r186, %r217, %r218;
	// end inline asm
	// begin inline asm
	shfl.sync.down.b32 %r184, %r185, %r186, %r217, %r218;
	// end inline asm
	mov.b64 	%rd95, {%r179, %r184};
	mov.b64 	%fd178, %rd95;
	setp.gt.s32 	%p50, %r168, 29;
	add.f64 	%fd179, %fd177, %fd178;
	selp.f64 	%fd180, %fd177, %fd179, %p50;
	mov.b64 	%rd96, %fd180;
	mov.b64 	{%r190, %r195}, %rd96;
	mov.b32 	%r196, 4;
	// begin inline asm
	shfl.sync.down.b32 %r189, %r190, %r196, %r217, %r218;
	// end inline asm
	// begin inline asm
	shfl.sync.down.b32 %r194, %r195, %r196, %r217, %r218;
	// end inline asm
	mov.b64 	%rd97, {%r189, %r194};
	mov.b64 	%fd181, %rd97;
	setp.gt.s32 	%p51, %r168, 27;
	add.f64 	%fd182, %fd180, %fd181;
	selp.f64 	%fd183, %fd180, %fd182, %p51;
	mov.b64 	%rd98, %fd183;
	mov.b64 	{%r200, %r205}, %rd98;
	mov.b32 	%r206, 8;
	// begin inline asm
	shfl.sync.down.b32 %r199, %r200, %r206, %r217, %r218;
	// end inline asm
	// begin inline asm
	shfl.sync.down.b32 %r204, %r205, %r206, %r217, %r218;
	// end inline asm
	mov.b64 	%rd99, {%r199, %r204};
	mov.b64 	%fd184, %rd99;
	setp.gt.s32 	%p52, %r168, 23;
	add.f64 	%fd185, %fd183, %fd184;
	selp.f64 	%fd186, %fd183, %fd185, %p52;
	mov.b64 	%rd100, %fd186;
	mov.b64 	{%r210, %r215}, %rd100;
	mov.b32 	%r216, 16;
	// begin inline asm
	shfl.sync.down.b32 %r209, %r210, %r216, %r217, %r218;
	// end inline asm
	// begin inline asm
	shfl.sync.down.b32 %r214, %r215, %r216, %r217, %r218;
	// end inline asm
	mov.b64 	%rd101, {%r209, %r214};
	mov.b64 	%fd187, %rd101;
	setp.gt.s32 	%p53, %r168, 15;
	add.f64 	%fd10, %fd186, %fd187;
	selp.f64 	%fd231, %fd186, %fd10, %p53;
	setp.ne.s32 	%p54, %r168, 0;
	@%p54 bra 	$L__BB8_15;
	shr.u32 	%r219, %r1, 2;
	and.b32  	%r220, %r219, 248;
	mov.u32 	%r221, _ZZN3cub18CUB_300001_SM_10006detail6reduce28DeviceReduceSingleTileKernelINS2_10policy_hubIdyN4cuda3std3__44plusIdEEE10Policy1000EPdSC_iS9_ddNS7_10__identityEEEvT0_T1_T2_T3_T4_T6_E12temp_storage;
	add.s32 	%r222, %r221, %r220;
	st.shared.f64 	[%r222+16], %fd10;
$L__BB8_15:
	bar.sync 	0;
	setp.ne.s32 	%p55, %r1, 0;
	@%p55 bra 	$L__BB8_37;
	ld.shared.f64 	%fd188, [_ZZN3cub18CUB_300001_SM_10006detail6reduce28DeviceReduceSingleTileKernelINS2_10policy_hubIdyN4cuda3std3__44plusIdEEE10Policy1000EPdSC_iS9_ddNS7_10__identityEEEvT0_T1_T2_T3_T4_T6_E12temp_storage+24];
	add.f64 	%fd189, %fd231, %fd188;
	ld.shared.f64 	%fd190, [_ZZN3cub18CUB_300001_SM_10006detail6reduce28DeviceReduceSingleTileKernelINS2_10policy_hubIdyN4cuda3std3__44plusIdEEE10Policy1000EPdSC_iS9_ddNS7_10__identityEEEvT0_T1_T2_T3_T4_T6_E12temp_storage+32];
	add.f64 	%fd191, %fd189, %fd190;
	ld.shared.f64 	%fd192, [_ZZN3cub18CUB_300001_SM_10006detail6reduce28DeviceReduceSingleTileKernelINS2_10policy_hubIdyN4cuda3std3__44plusIdEEE10Policy1000EPdSC_iS9_ddNS7_10__identityEEEvT0_T1_T2_T3_T4_T6_E12temp_storage+40];
	add.f64 	%fd193, %fd191, %fd192;
	ld.shared.f64 	%fd194, [_ZZN3cub18CUB_300001_SM_10006detail6reduce28DeviceReduceSingleTileKernelINS2_10policy_hubIdyN4cuda3std3__44plusIdEEE10Policy1000EPdSC_iS9_ddNS7_10__identityEEEvT0_T1_T2_T3_T4_T6_E12temp_storage+48];
	add.f64 	%fd195, %fd193, %fd194;
	ld.shared.f64 	%fd196, [_ZZN3cub18CUB_300001_SM_10006detail6reduce28DeviceReduceSingleTileKernelINS2_10policy_hubIdyN4cuda3std3__44plusIdEEE10Policy1000EPdSC_iS9_ddNS7_10__identityEEEvT0_T1_T2_T3_T4_T6_E12temp_storage+56];
	add.f64 	%fd197, %fd195, %fd196;
	ld.shared.f64 	%fd198, [_ZZN3cub18CUB_300001_SM_10006detail6reduce28DeviceReduceSingleTileKernelINS2_10policy_hubIdyN4cuda3std3__44plusIdEEE10Policy1000EPdSC_iS9_ddNS7_10__identityEEEvT0_T1_T2_T3_T4_T6_E12temp_storage+64];
	add.f64 	%fd199, %fd197, %fd198;
	ld.shared.f64 	%fd200, [_ZZN3cub18CUB_300001_SM_10006detail6reduce28DeviceReduceSingleTileKernelINS2_10policy_hubIdyN4cuda3std3__44plusIdEEE10Policy1000EPdSC_iS9_ddNS7_10__identityEEEvT0_T1_T2_T3_T4_T6_E12temp_storage+72];
	add.f64 	%fd201, %fd199, %fd200;
	ld.shared.f64 	%fd202, [_ZZN3cub18CUB_300001_SM_10006detail6reduce28DeviceReduceSingleTileKernelINS2_10policy_hubIdyN4cuda3std3__44plusIdEEE10Policy1000EPdSC_iS9_ddNS7_10__identityEEEvT0_T1_T2_T3_T4_T6_E12temp_storage+80];
	add.f64 	%fd203, %fd201, %fd202;
	ld.shared.f64 	%fd204, [_ZZN3cub18CUB_300001_SM_10006detail6reduce28DeviceReduceSingleTileKernelINS2_10policy_hubIdyN4cuda3std3__44plusIdEEE10Policy1000EPdSC_iS9_ddNS7_10__identityEEEvT0_T1_T2_T3_T4_T6_E12temp_storage+88];
	add.f64 	%fd205, %fd203, %fd204;
	ld.shared.f64 	%fd206, [_ZZN3cub18CUB_300001_SM_10006detail6reduce28DeviceReduceSingleTileKernelINS2_10policy_hubIdyN4cuda3std3__44plusIdEEE10Policy1000EPdSC_iS9_ddNS7_10__identityEEEvT0_T1_T2_T3_T4_T6_E12temp_storage+96];
	add.f64 	%fd207, %fd205, %fd206;
	ld.shared.f64 	%fd208, [_ZZN3cub18CUB_300001_SM_10006detail6reduce28DeviceReduceSingleTileKernelINS2_10policy_hubIdyN4cuda3std3__44plusIdEEE10Policy1000EPdSC_iS9_ddNS7_10__identityEEEvT0_T1_T2_T3_T4_T6_E12temp_storage+104];
	add.f64 	%fd209, %fd207, %fd208;
	ld.shared.f64 	%fd210, [_ZZN3cub18CUB_300001_SM_10006detail6reduce28DeviceReduceSingleTileKernelINS2_10policy_hubIdyN4cuda3std3__44plusIdEEE10Policy1000EPdSC_iS9_ddNS7_10__identityEEEvT0_T1_T2_T3_T4_T6_E12temp_storage+112];
	add.f64 	%fd211, %fd209, %fd210;
	ld.shared.f64 	%fd212, [_ZZN3cub18CUB_300001_SM_10006detail6reduce28DeviceReduceSingleTileKernelINS2_10policy_hubIdyN4cuda3std3__44plusIdEEE10Policy1000EPdSC_iS9_ddNS7_10__identityEEEvT0_T1_T2_T3_T4_T6_E12temp_storage+120];
	add.f64 	%fd213, %fd211, %fd212;
	ld.shared.f64 	%fd214, [_ZZN3cub18CUB_300001_SM_10006detail6reduce28DeviceReduceSingleTileKernelINS2_10policy_hubIdyN4cuda3std3__44plusIdEEE10Policy1000EPdSC_iS9_ddNS7_10__identityEEEvT0_T1_T2_T3_T4_T6_E12temp_storage+128];
	add.f64 	%fd215, %fd213, %fd214;
	ld.shared.f64 	%fd216, [_ZZN3cub18CUB_300001_SM_10006detail6reduce28DeviceReduceSingleTileKernelINS2_10policy_hubIdyN4cuda3std3__44plusIdEEE10Policy1000EPdSC_iS9_ddNS7_10__identityEEEvT0_T1_T2_T3_T4_T6_E12temp_storage+136];
	add.f64 	%fd231, %fd215, %fd216;
	bra.uni 	$L__BB8_37;
$L__BB8_17:
	// begin inline asm
	mov.u32 %r105, %laneid;
	// end inline asm
	and.b32  	%r156, %r1, 992;
	add.s32 	%r157, %r156, 32;
	setp.gt.s32 	%p26, %r157, %r34;
	not.b32 	%r158, %r156;
	add.s32 	%r159, %r34, %r158;
	selp.b32 	%r154, %r159, 31, %p26;
	mov.b64 	%rd82, %fd223;
	mov.b64 	{%r107, %r112}, %rd82;
	mov.b32 	%r113, 1;
	mov.b32 	%r155, -1;
	// begin inline asm
	shfl.sync.down.b32 %r106, %r107, %r113, %r154, %r155;
	// end inline asm
	// begin inline asm
	shfl.sync.down.b32 %r111, %r112, %r113, %r154, %r155;
	// end inline asm
	mov.b64 	%rd83, {%r106, %r111};
	mov.b64 	%fd117, %rd83;
	setp.lt.s32 	%p27, %r105, %r154;
	add.f64 	%fd118, %fd223, %fd117;
	selp.f64 	%fd119, %fd118, %fd223, %p27;
	mov.b64 	%rd84, %fd119;
	mov.b64 	{%r117, %r122}, %rd84;
	mov.b32 	%r123, 2;
	// begin inline asm
	shfl.sync.down.b32 %r116, %r117, %r123, %r154, %r155;
	// end inline asm
	// begin inline asm
	shfl.sync.down.b32 %r121, %r122, %r123, %r154, %r155;
	// end inline asm
	mov.b64 	%rd85, {%r116, %r121};
	mov.b64 	%fd120, %rd85;
	add.s32 	%r160, %r105, 2;
	setp.gt.s32 	%p28, %r160, %r154;
	add.f64 	%fd121, %fd119, %fd120;
	selp.f64 	%fd122, %fd119, %fd121, %p28;
	mov.b64 	%rd86, %fd122;
	mov.b64 	{%r127, %r132}, %rd86;
	mov.b32 	%r133, 4;
	// begin inline asm
	shfl.sync.down.b32 %r126, %r127, %r133, %r154, %r155;
	// end inline asm
	// begin inline asm
	shfl.sync.down.b32 %r131, %r132, %r133, %r154, %r155;
	// end inline asm
	mov.b64 	%rd87, {%r126, %r131};
	mov.b64 	%fd123, %rd87;
	add.s32 	%r161, %r105, 4;
	setp.gt.s32 	%p29, %r161, %r154;
	add.f64 	%fd124, %fd122, %fd123;
	selp.f64 	%fd125, %fd122, %fd124, %p29;
	mov.b64 	%rd88, %fd125;
	mov.b64 	{%r137, %r142}, %rd88;
	mov.b32 	%r143, 8;
	// begin inline asm
	shfl.sync.down.b32 %r136, %r137, %r143, %r154, %r155;
	// end inline asm
	// begin inline asm
	shfl.sync.down.b32 %r141, %r142, %r143, %r154, %r155;
	// end inline asm
	mov.b64 	%rd89, {%r136, %r141};
	mov.b64 	%fd126, %rd89;
	add.s32 	%r162, %r105, 8;
	setp.gt.s32 	%p30, %r162, %r154;
	add.f64 	%fd127, %fd125, %fd126;
	selp.f64 	%fd128, %fd125, %fd127, %p30;
	mov.b64 	%rd90, %fd128;
	mov.b64 	{%r147, %r152}, %rd90;
	mov.b32 	%r153, 16;
	// begin inline asm
	shfl.sync.down.b32 %r146, %r147, %r153, %r154, %r155;
	// end inline asm
	// begin inline asm
	shfl.sync.down.b32 %r151, %r152, %r153, %r154, %r155;
	// end inline asm
	mov.b64 	%rd91, {%r146, %r151};
	mov.b64 	%fd129, %rd91;
	add.s32 	%r163, %r105, 16;
	setp.gt.s32 	%p31, %r163, %r154;
	add.f64 	%fd130, %fd128, %fd129;
	selp.f64 	%fd231, %fd128, %fd130, %p31;
	setp.ne.s32 	%p32, %r105, 0;
	@%p32 bra 	$L__BB8_19;
	shr.u32 	%r164, %r1, 2;
	and.b32  	%r165, %r164, 248;
	mov.u32 	%r166, _ZZN3cub18CUB_300001_SM_10006detail6reduce28DeviceReduceSingleTileKernelINS2_10policy_hubIdyN4cuda3std3__44plusIdEEE10Policy1000EPdSC_iS9_ddNS7_10__identityEEEvT0_T1_T2_T3_T4_T6_E12temp_storage;
	add.s32 	%r167, %r166, %r165;
	st.shared.f64 	[%r167+16], %fd231;
$L__BB8_19:
	bar.sync 	0;
	setp.ne.s32 	%p33, %r1, 0;
	@%p33 bra 	$L__BB8_37;
	setp.gt.s32 	%p34, %r34, 32;
	ld.shared.f64 	%fd131, [_ZZN3cub18CUB_300001_SM_10006detail6reduce28DeviceReduceSingleTileKernelINS2_10policy_hubIdyN4cuda3std3__44plusIdEEE10Policy1000EPdSC_iS9_ddNS7_10__identityEEEvT0_T1_T2_T3_T4_T6_E12temp_storage+24];
	add.f64 	%fd132, %fd231, %fd131;
	selp.f64 	%fd133, %fd132, %fd231, %p34;
	setp.gt.s32 	%p35, %r34, 64;
	ld.shared.f64 	%fd134, [_ZZN3cub18CUB_300001_SM_10006detail6reduce28DeviceReduceSingleTileKernelINS2_10policy_hubIdyN4cuda3std3__44plusIdEEE10Policy1000EPdSC_iS9_ddNS7_10__identityEEEvT0_T1_T2_T3_T4_T6_E12temp_storage+32];
	add.f64 	%fd135, %fd134, %fd133;
	selp.f64 	%fd136, %fd135, %fd133, %p35;
	setp.gt.s32 	%p36, %r34, 96;
	ld.shared.f64 	%fd137, [_ZZN3cub18CUB_300001_SM_10006detail6reduce28DeviceReduceSingleTileKernelINS2_10policy_hubIdyN4cuda3std3__44plusIdEEE10Policy1000EPdSC_iS9_ddNS7_10__identityEEEvT0_T1_T2_T3_T4_T6_E12temp_storage+40];
	add.f64 	%fd138, %fd137, %fd136;
	selp.f64 	%fd139, %fd138, %fd136, %p36;
	setp.gt.s32 	%p37, %r34, 128;
	ld.shared.f64 	%fd140, [_ZZN3cub18CUB_300001_SM_10006detail6reduce28DeviceReduceSingleTileKernelINS2_10policy_hubIdyN4cuda3std3__44plusIdEEE10Policy1000EPdSC_iS9_ddNS7_10__identityEEEvT0_T1_T2_T3_T4_T6_E12temp_storage+48];
	add.f64 	%fd141, %fd140, %fd139;
	selp.f64 	%fd142, %fd141, %fd139, %p37;
	setp.gt.s32 	%p38, %r34, 160;
	ld.shared.f64 	%fd143, [_ZZN3cub18CUB_300001_SM_10006detail6reduce28DeviceReduceSingleTileKernelINS2_10policy_hubIdyN4cuda3std3__44plusIdEEE10Policy1000EPdSC_iS9_ddNS7_10__identityEEEvT0_T1_T2_T3_T4_T6_E12temp_storage+56];
	add.f64 	%fd144, %fd143, %fd142;
	selp.f64 	%fd145, %fd144, %fd142, %p38;
	setp.gt.s32 	%p39, %r34, 192;
	ld.shared.f64 	%fd146, [_ZZN3cub18CUB_300001_SM_10006detail6reduce28DeviceReduceSingleTileKernelINS2_10policy_hubIdyN4cuda3std3__44plusIdEEE10Policy1000EPdSC_iS9_ddNS7_10__identityEEEvT0_T1_T2_T3_T4_T6_E12temp_storage+64];
	add.f64 	%fd147, %fd146, %fd145;
	selp.f64 	%fd148, %fd147, %fd145, %p39;
	setp.gt.s32 	%p40, %r34, 224;
	ld.shared.f64 	%fd149, [_ZZN3cub18CUB_300001_SM_10006detail6reduce28DeviceReduceSingleTileKernelINS2_10policy_hubIdyN4cuda3std3__44plusIdEEE10Policy1000EPdSC_iS9_ddNS7_10__identityEEEvT0_T1_T2_T3_T4_T6_E12temp_storage+72];
	add.f64 	%fd150, %fd149, %fd148;
	selp.f64 	%fd151, %fd150, %fd148, %p40;
	setp.gt.s32 	%p41, %r34, 256;
	ld.shared.f64 	%fd152, [_ZZN3cub18CUB_300001_SM_10006detail6reduce28DeviceReduceSingleTileKernelINS2_10policy_hubIdyN4cuda3std3__44plusIdEEE10Policy1000EPdSC_iS9_ddNS7_10__identityEEEvT0_T1_T2_T3_T4_T6_E12temp_storage+80];
	add.f64 	%fd153, %fd152, %fd151;
	selp.f64 	%fd154, %fd153, %fd151, %p41;
	setp.gt.s32 	%p42, %r34, 288;
	ld.shared.f64 	%fd155, [_ZZN3cub18CUB_300001_SM_10006detail6reduce28DeviceReduceSingleTileKernelINS2_10policy_hubIdyN4cuda3std3__44plusIdEEE10Policy1000EPdSC_iS9_ddNS7_10__identityEEEvT0_T1_T2_T3_T4_T6_E12temp_storage+88];
	add.f64 	%fd156, %fd155, %fd154;
	selp.f64 	%fd157, %fd156, %fd154, %p42;
	setp.gt.s32 	%p43, %r34, 320;
	ld.shared.f64 	%fd158, [_ZZN3cub18CUB_300001_SM_10006detail6reduce28DeviceReduceSingleTileKernelINS2_10policy_hubIdyN4cuda3std3__44plusIdEEE10Policy1000EPdSC_iS9_ddNS7_10__identityEEEvT0_T1_T2_T3_T4_T6_E12temp_storage+96];
	add.f64 	%fd159, %fd158, %fd157;
	selp.f64 	%fd160, %fd159, %fd157, %p43;
	setp.gt.s32 	%p44, %r34, 352;
	ld.shared.f64 	%fd161, [_ZZN3cub18CUB_300001_SM_10006detail6reduce28DeviceReduceSingleTileKernelINS2_10policy_hubIdyN4cuda3std3__44plusIdEEE10Policy1000EPdSC_iS9_ddNS7_10__identityEEEvT0_T1_T2_T3_T4_T6_E12temp_storage+104];
	add.f64 	%fd162, %fd161, %fd160;
	selp.f64 	%fd163, %fd162, %fd160, %p44;
	setp.gt.s32 	%p45, %r34, 384;
	ld.shared.f64 	%fd164, [_ZZN3cub18CUB_300001_SM_10006detail6reduce28DeviceReduceSingleTileKernelINS2_10policy_hubIdyN4cuda3std3__44plusIdEEE10Policy1000EPdSC_iS9_ddNS7_10__identityEEEvT0_T1_T2_T3_T4_T6_E12temp_storage+112];
	add.f64 	%fd165, %fd164, %fd163;
	selp.f64 	%fd166, %fd165, %fd163, %p45;
	setp.gt.s32 	%p46, %r34, 416;
	ld.shared.f64 	%fd167, [_ZZN3cub18CUB_300001_SM_10006detail6reduce28DeviceReduceSingleTileKernelINS2_10policy_hubIdyN4cuda3std3__44plusIdEEE10Policy1000EPdSC_iS9_ddNS7_10__identityEEEvT0_T1_T2_T3_T4_T6_E12temp_storage+120];
	add.f64 	%fd168, %fd167, %fd166;
	selp.f64 	%fd169, %fd168, %fd166, %p46;
	setp.gt.s32 	%p47, %r34, 448;
	ld.shared.f64 	%fd170, [_ZZN3cub18CUB_300001_SM_10006detail6reduce28DeviceReduceSingleTileKernelINS2_10policy_hubIdyN4cuda3std3__44plusIdEEE10Policy1000EPdSC_iS9_ddNS7_10__identityEEEvT0_T1_T2_T3_T4_T6_E12temp_storage+128];
	add.f64 	%fd171, %fd170, %fd169;
	selp.f64 	%fd172, %fd171, %fd169, %p47;
	setp.gt.s32 	%p48, %r34, 480;
	ld.shared.f64 	%fd173, [_ZZN3cub18CUB_300001_SM_10006detail6reduce28DeviceReduceSingleTileKernelINS2_10policy_hubIdyN4cuda3std3__44plusIdEEE10Policy1000EPdSC_iS9_ddNS7_10__identityEEEvT0_T1_T2_T3_T4_T6_E12temp_storage+136];
	add.f64 	%fd174, %fd173, %fd172;
	selp.f64 	%fd231, %fd174, %fd172, %p48;
	bra.uni 	$L__BB8_37;
$L__BB8_21:
	mov.u32 	%r13, %tid.x;
	mul.wide.u32 	%rd24, %r13, 8;
	add.s64 	%rd11, %rd8, %rd24;
	// begin inline asm
	ld.global.nc.u64 %rd10, [%rd11];
	// end inline asm
	mov.b64 	%fd31, %rd10;
	add.s64 	%rd13, %rd11, 4096;
	// begin inline asm
	ld.global.nc.u64 %rd12, [%rd13];
	// end inline asm
	mov.b64 	%fd32, %rd12;
	add.s64 	%rd15, %rd11, 8192;
	// begin inline asm
	ld.global.nc.u64 %rd14, [%rd15];
	// end inline asm
	mov.b64 	%fd33, %rd14;
	add.s64 	%rd17, %rd11, 12288;
	// begin inline asm
	ld.global.nc.u64 %rd16, [%rd17];
	// end inline asm
	mov.b64 	%fd34, %rd16;
	add.s64 	%rd19, %rd11, 16384;
	// begin inline asm
	ld.global.nc.u64 %rd18, [%rd19];
	// end inline asm
	mov.b64 	%fd35, %rd18;
	add.s64 	%rd21, %rd11, 20480;
	// begin inline asm
	ld.global.nc.u64 %rd20, [%rd21];
	// end inline asm
	mov.b64 	%fd36, %rd20;
	add.s64 	%rd23, %rd11, 24576;
	// begin inline asm
	ld.global.nc.u64 %rd22, [%rd23];
	// end inline asm
	mov.b64 	%fd37, %rd22;
	add.f64 	%fd38, %fd31, %fd32;
	add.f64 	%fd39, %fd38, %fd33;
	add.f64 	%fd40, %fd39, %fd34;
	add.f64 	%fd41, %fd40, %fd35;
	add.f64 	%fd42, %fd41, %fd36;
	add.f64 	%fd230, %fd42, %fd37;
	setp.lt.u32 	%p3, %r34, 7168;
	mov.b32 	%r231, 3584;
	@%p3 bra 	$L__BB8_25;
	add.s32 	%r14, %r34, -3584;
	mov.b32 	%r231, 3584;
$L__BB8_23:
	add.s32 	%r37, %r231, %r13;
	mul.wide.u32 	%rd39, %r37, 8;
	add.s64 	%rd26, %rd8, %rd39;
	// begin inline asm
	ld.global.nc.u64 %rd25, [%rd26];
	// end inline asm
	mov.b64 	%fd43, %rd25;
	add.s64 	%rd28, %rd26, 4096;
	// begin inline asm
	ld.global.nc.u64 %rd27, [%rd28];
	// end inline asm
	mov.b64 	%fd44, %rd27;
	add.s64 	%rd30, %rd26, 8192;
	// begin inline asm
	ld.global.nc.u64 %rd29, [%rd30];
	// end inline asm
	mov.b64 	%fd45, %rd29;
	add.s64 	%rd32, %rd26, 12288;
	// begin inline asm
	ld.global.nc.u64 %rd31, [%rd32];
	// end inline asm
	mov.b64 	%fd46, %rd31;
	add.s64 	%rd34, %rd26, 16384;
	// begin inline asm
	ld.global.nc.u64 %rd33, [%rd34];
	// end inline asm
	mov.b64 	%fd47, %rd33;
	add.s64 	%rd36, %rd26, 20480;
	// begin inline asm
	ld.global.nc.u64 %rd35, [%rd36];
	// end inline asm
	mov.b64 	%fd48, %rd35;
	add.s64 	%rd38, %rd26, 24576;
	// begin inline asm
	ld.global.nc.u64 %rd37, [%rd38];
	// end inline asm
	mov.b64 	%fd49, %rd37;
	add.f64 	%fd50, %fd230, %fd43;
	add.f64 	%fd51, %fd50, %fd44;
	add.f64 	%fd52, %fd51, %fd45;
	add.f64 	%fd53, %fd52, %fd46;
	add.f64 	%fd54, %fd53, %fd47;
	add.f64 	%fd55, %fd54, %fd48;
	add.f64 	%fd230, %fd55, %fd49;
	sub.s32 	%r38, %r34, %r231;
	setp.lt.s32 	%p4, %r38, 3584;
	@%p4 bra 	$L__BB8_33;
	add.s32 	%r231, %r231, 3584;
	setp.le.s32 	%p5, %r231, %r14;
	@%p5 bra 	$L__BB8_23;
$L__BB8_25:
	setp.le.s32 	%p6, %r34, %r231;
	@%p6 bra 	$L__BB8_33;
	sub.s32 	%r18, %r34, %r231;
	setp.ge.s32 	%p7, %r13, %r18;
	@%p7 bra 	$L__BB8_33;
	not.b32 	%r39, %r13;
	add.s32 	%r40, %r34, %r39;
	sub.s32 	%r19, %r40, %r231;
	and.b32  	%r41, %r19, 1536;
	setp.eq.s32 	%p8, %r41, 1536;
	mov.u32 	%r235, %r13;
	@%p8 bra 	$L__BB8_30;
	add.s32 	%r233, %r13, %r231;
	shr.u32 	%r42, %r19, 9;
	add.s32 	%r43, %r42, 1;
	and.b32  	%r44, %r43, 3;
	neg.s32 	%r232, %r44;
	mov.u32 	%r235, %r13;
$L__BB8_29:
	.pragma "nounroll";
	mul.wide.u32 	%rd42, %r233, 8;
	add.s64 	%rd41, %rd8, %rd42;
	// begin inline asm
	ld.global.nc.u64 %rd40, [%rd41];
	// end inline asm
	mov.b64 	%fd57, %rd40;
	add.f64 	%fd230, %fd230, %fd57;
	add.s32 	%r235, %r235, 512;
	add.s32 	%r233, %r233, 512;
	add.s32 	%r232, %r232, 1;
	setp.ne.s32 	%p9, %r232, 0;
	@%p9 bra 	$L__BB8_29;
$L__BB8_30:
	setp.lt.u32 	%p10, %r19, 1536;
	@%p10 bra 	$L__BB8_33;
	cvt.u64.u32 	%rd43, %r235;
	cvt.u64.u32 	%rd44, %r231;
	add.s64 	%rd45, %rd43, %rd44;
	shl.b64 	%rd46, %rd45, 3;
	add.s64 	%rd47, %rd46, %rd8;
	add.s64 	%rd103, %rd47, 8192;
	add.s32 	%r236, %r235, %r231;
$L__BB8_32:
	mul.wide.u32 	%rd56, %r236, 8;
	add.s64 	%rd49, %rd8, %rd56;
	// begin inline asm
	ld.global.nc.u64 %rd48, [%rd49];
	// end inline asm
	mov.b64 	%fd58, %rd48;
	add.f64 	%fd59, %fd230, %fd58;
	add.s64 	%rd51, %rd103, -4096;
	// begin inline asm
	ld.global.nc.u64 %rd50, [%rd51];
	// end inline asm
	mov.b64 	%fd60, %rd50;
	add.f64 	%fd61, %fd59, %fd60;
	// begin inline asm
	ld.global.nc.u64 %rd52, [%rd103];
	// end inline asm
	mov.b64 	%fd62, %rd52;
	add.f64 	%fd63, %fd61, %fd62;
	add.s64 	%rd55, %rd103, 4096;
	// begin inline asm
	ld.global.nc.u64 %rd54, [%rd55];
	// end inline asm
	mov.b64 	%fd64, %rd54;
	add.f64 	%fd230, %fd63, %fd64;
	add.s32 	%r235, %r235, 2048;
	add.s64 	%rd103, %rd103, 16384;
	add.s32 	%r236, %r236, 2048;
	setp.lt.s32 	%p11, %r235, %r18;
	@%p11 bra 	$L__BB8_32;
$L__BB8_33:
	// begin inline asm
	mov.u32 %r45, %laneid;
	// end inline asm
	mov.b64 	%rd57, %fd230;
	mov.b64 	{%r47, %r52}, %rd57;
	mov.b32 	%r53, 1;
	mov.b32 	%r94, 31;
	mov.b32 	%r95, -1;
	// begin inline asm
	shfl.sync.down.b32 %r46, %r47, %r53, %r94, %r95;
	// end inline asm
	// begin inline asm
	shfl.sync.down.b32 %r51, %r52, %r53, %r94, %r95;
	// end inline asm
	mov.b64 	%rd58, {%r46, %r51};
	mov.b64 	%fd65, %rd58;
	setp.gt.s32 	%p12, %r45, 30;
	add.f64 	%fd66, %fd230, %fd65;
	selp.f64 	%fd67, %fd230, %fd66, %p12;
	mov.b64 	%rd59, %fd67;
	mov.b64 	{%r57, %r62}, %rd59;
	mov.b32 	%r63, 2;
	// begin inline asm
	shfl.sync.down.b32 %r56, %r57, %r63, %r94, %r95;
	// end inline asm
	// begin inline asm
	shfl.sync.down.b32 %r61, %r62, %r63, %r94, %r95;
	// end inline asm
	mov.b64 	%rd60, {%r56, %r61};
	mov.b64 	%fd68, %rd60;
	setp.gt.s32 	%p13, %r45, 29;
	add.f64 	%fd69, %fd67, %fd68;
	selp.f64 	%fd70, %fd67, %fd69, %p13;
	mov.b64 	%rd61, %fd70;
	mov.b64 	{%r67, %r72}, %rd61;
	mov.b32 	%r73, 4;
	// begin inline asm
	shfl.sync.down.b32 %r66, %r67, %r73, %r94, %r95;
	// end inline asm
	// begin inline asm
	shfl.sync.down.b32 %r71, %r72, %r73, %r94, %r95;
	// end inline asm
	mov.b64 	%rd62, {%r66, %r71};
	mov.b64 	%fd71, %rd62;
	setp.gt.s32 	%p14, %r45, 27;
	add.f64 	%fd72, %fd70, %fd71;
	selp.f64 	%fd73, %fd70, %fd72, %p14;
	mov.b64 	%rd63, %fd73;
	mov.b64 	{%r77, %r82}, %rd63;
	mov.b32 	%r83, 8;
	// begin inline asm
	shfl.sync.down.b32 %r76, %r77, %r83, %r94, %r95;
	// end inline asm
	// begin inline asm
	shfl.sync.down.b32 %r81, %r82, %r83, %r94, %r95;
	// end inline asm
	mov.b64 	%rd64, {%r76, %r81};
	mov.b64 	%fd74, %rd64;
	setp.gt.s32 	%p15, %r45, 23;
	add.f64 	%fd75, %fd73, %fd74;
	selp.f64 	%fd76, %fd73, %fd75, %p15;
	mov.b64 	%rd65, %fd76;
	mov.b64 	{%r87, %r92}, %rd65;
	mov.b32 	%r93, 16;
	// begin inline asm
	shfl.sync.down.b32 %r86, %r87, %r93, %r94, %r95;
	// end inline asm
	// begin inline asm
	shfl.sync.down.b32 %r91, %r92, %r93, %r94, %r95;
	// end inline asm
	mov.b64 	%rd66, {%r86, %r91};
	mov.b64 	%fd77, %rd66;
	setp.gt.s32 	%p16, %r45, 15;
	add.f64 	%fd26, %fd76, %fd77;
	selp.f64 	%fd231, %fd76, %fd26, %p16;
	setp.ne.s32 	%p17, %r45, 0;
	@%p17 bra 	$L__BB8_35;
	shr.u32 	%r96, %r13, 2;
	and.b32  	%r97, %r96, 248;
	mov.u32 	%r98, _ZZN3cub18CUB_300001_SM_10006detail6reduce28DeviceReduceSingleTileKernelINS2_10policy_hubIdyN4cuda3std3__44plusIdEEE10Policy1000EPdSC_iS9_ddNS7_10__identityEEEvT0_T1_T2_T3_T4_T6_E12temp_storage;
	add.s32 	%r99, %r98, %r97;
	st.shared.f64 	[%r99+16], %fd26;
$L__BB8_35:
	bar.sync 	0;
	setp.ne.s32 	%p18, %r13, 0;
	@%p18 bra 	$L__BB8_37;
	ld.shared.f64 	%fd78, [_ZZN3cub18CUB_300001_SM_10006detail6reduce28DeviceReduceSingleTileKernelINS2_10policy_hubIdyN4cuda3std3__44plusIdEEE10Policy1000EPdSC_iS9_ddNS7_10__identityEEEvT0_T1_T2_T3_T4_T6_E12temp_storage+24];
	add.f64 	%fd79, %fd231, %fd78;
	ld.shared.f64 	%fd80, [_ZZN3cub18CUB_300001_SM_10006detail6reduce28DeviceReduceSingleTileKernelINS2_10policy_hubIdyN4cuda3std3__44plusIdEEE10Policy1000EPdSC_iS9_ddNS7_10__identityEEEvT0_T1_T2_T3_T4_T6_E12temp_storage+32];
	add.f64 	%fd81, %fd79, %fd80;
	ld.shared.f64 	%fd82, [_ZZN3cub18CUB_300001_SM_10006detail6reduce28DeviceReduceSingleTileKernelINS2_10policy_hubIdyN4cuda3std3__44plusIdEEE10Policy1000EPdSC_iS9_ddNS7_10__identityEEEvT0_T1_T2_T3_T4_T6_E12temp_storage+40];
	add.f64 	%fd83, %fd81, %fd82;
	ld.shared.f64 	%fd84, [_ZZN3cub18CUB_300001_SM_10006detail6reduce28DeviceReduceSingleTileKernelINS2_10policy_hubIdyN4cuda3std3__44plusIdEEE10Policy1000EPdSC_iS9_ddNS7_10__identityEEEvT0_T1_T2_T3_T4_T6_E12temp_storage+48];
	add.f64 	%fd85, %fd83, %fd84;
	ld.shared.f64 	%fd86, [_ZZN3cub18CUB_300001_SM_10006detail6reduce28DeviceReduceSingleTileKernelINS2_10policy_hubIdyN4cuda3std3__44plusIdEEE10Policy1000EPdSC_iS9_ddNS7_10__identityEEEvT0_T1_T2_T3_T4_T6_E12temp_storage+56];
	add.f64 	%fd87, %fd85, %fd86;
	ld.shared.f64 	%fd88, [_ZZN3cub18CUB_300001_SM_10006detail6reduce28DeviceReduceSingleTileKernelINS2_10policy_hubIdyN4cuda3std3__44plusIdEEE10Policy1000EPdSC_iS9_ddNS7_10__identityEEEvT0_T1_T2_T3_T4_T6_E12temp_storage+64];
	add.f64 	%fd89, %fd87, %fd88;
	ld.shared.f64 	%fd90, [_ZZN3cub18CUB_300001_SM_10006detail6reduce28DeviceReduceSingleTileKernelINS2_10policy_hubIdyN4cuda3std3__44plusIdEEE10Policy1000EPdSC_iS9_ddNS7_10__identityEEEvT0_T1_T2_T3_T4_T6_E12temp_storage+72];
	add.f64 	%fd91, %fd89, %fd90;
	ld.shared.f64 	%fd92, [_ZZN3cub18CUB_300001_SM_10006detail6reduce28DeviceReduceSingleTileKernelINS2_10policy_hubIdyN4cuda3std3__44plusIdEEE10Policy1000EPdSC_iS9_ddNS7_10__identityEEEvT0_T1_T2_T3_T4_T6_E12temp_storage+80];
	add.f64 	%fd93, %fd91, %fd92;
	ld.shared.f64 	%fd94, [_ZZN3cub18CUB_300001_SM_10006detail6reduce28DeviceReduceSingleTileKernelINS2_10policy_hubIdyN4cuda3std3__44plusIdEEE10Policy1000EPdSC_iS9_ddNS7_10__identityEEEvT0_T1_T2_T3_T4_T6_E12temp_storage+88];
	add.f64 	%fd95, %fd93, %fd94;
	ld.shared.f64 	%fd96, [_ZZN3cub18CUB_300001_SM_10006detail6reduce28DeviceReduceSingleTileKernelINS2_10policy_hubIdyN4cuda3std3__44plusIdEEE10Policy1000EPdSC_iS9_ddNS7_10__identityEEEvT0_T1_T2_T3_T4_T6_E12temp_storage+96];
	add.f64 	%fd97, %fd95, %fd96;
	ld.shared.f64 	%fd98, [_ZZN3cub18CUB_300001_SM_10006detail6reduce28DeviceReduceSingleTileKernelINS2_10policy_hubIdyN4cuda3std3__44plusIdEEE10Policy1000EPdSC_iS9_ddNS7_10__identityEEEvT0_T1_T2_T3_T4_T6_E12temp_storage+104];
	add.f64 	%fd99, %fd97, %fd98;
	ld.shared.f64 	%fd100, [_ZZN3cub18CUB_300001_SM_10006detail6reduce28DeviceReduceSingleTileKernelINS2_10policy_hubIdyN4cuda3std3__44plusIdEEE10Policy1000EPdSC_iS9_ddNS7_10__identityEEEvT0_T1_T2_T3_T4_T6_E12temp_storage+112];
	add.f64 	%fd101, %fd99, %fd100;
	ld.shared.f64 	%fd102, [_ZZN3cub18CUB_300001_SM_10006detail6reduce28DeviceReduceSingleTileKernelINS2_10policy_hubIdyN4cuda3std3__44plusIdEEE10Policy1000EPdSC_iS9_ddNS7_10__identityEEEvT0_T1_T2_T3_T4_T6_E12temp_storage+120];
	add.f64 	%fd103, %fd101, %fd102;
	ld.shared.f64 	%fd104, [_ZZN3cub18CUB_300001_SM_10006detail6reduce28DeviceReduceSingleTileKernelINS2_10policy_hubIdyN4cuda3std3__44plusIdEEE10Policy1000EPdSC_iS9_ddNS7_10__identityEEEvT0_T1_T2_T3_T4_T6_E12temp_storage+128];
	add.f64 	%fd105, %fd103, %fd104;
	ld.shared.f64 	%fd106, [_ZZN3cub18CUB_300001_SM_10006detail6reduce28DeviceReduceSingleTileKernelINS2_10policy_hubIdyN4cuda3std3__44plusIdEEE10Policy1000EPdSC_iS9_ddNS7_10__identityEEEvT0_T1_T2_T3_T4_T6_E12temp_storage+136];
	add.f64 	%fd231, %fd105, %fd106;
$L__BB8_37:
	mov.u32 	%r223, %tid.x;
	setp.ne.s32 	%p56, %r223, 0;
	@%p56 bra 	$L__BB8_39;
	add.f64 	%fd217, %fd30, %fd231;
	st.global.f64 	[%rd1], %fd217;
$L__BB8_39:
	ret;

}


// ===== COMPILED SASS (sm_100) =====

	.target	sm_100

	.elftype	@"ET_EXEC"


//--------------------- .note.nv.tkinfo           --------------------------
	.section	.note.nv.tkinfo,"",@"SHT_NOTE"
	.sectionflags	@"SHF_NOTE_NV_TKINFO"
	.tkinfo
        /*0018*/ 	.word	0x00000002
        /*0030*/ 	.string	""
        /*0030*/ 	.string	"ptxas"
        /*0030*/ 	.string	"Cuda compilation tools, release 13.0, V13.0.88"
        /*0030*/ 	.string	"Build cuda_13.0.r13.0/compiler.36424714_0"
        /*0030*/ 	.string	"-arch sm_100 -m 64 "



//--------------------- .note.nv.cuinfo           --------------------------
	.section	.note.nv.cuinfo,"",@"SHT_NOTE"
	.sectionflags	@"SHF_NOTE_NV_CUINFO"
        /*0018*/ 	.short	0x0002
        /*001a*/ 	.short	0x0064
        /*001c*/ 	.short	0x0082
	.zero		2


//--------------------- .nv.info                  --------------------------
	.section	.nv.info,"",@"SHT_CUDA_INFO"
	.align	4


	//----- nvinfo : EIATTR_REGCOUNT
	.align		4
        /*0000*/ 	.byte	0x04, 0x2f
        /*0002*/ 	.short	(.L_44 - .L_43)
	.align		4
.L_43:
        /*0004*/ 	.word	index@(_Z7pi_cudaPdd)
        /*0008*/ 	.word	0x00000015


	//----- nvinfo : EIATTR_FRAME_SIZE
	.align		4
.L_44:
        /*000c*/ 	.byte	0x04, 0x11
        /*000e*/ 	.short	(.L_46 - .L_45)
	.align		4
.L_45:
        /*0010*/ 	.word	index@($__internal_0_$__cuda_sm20_div_rn_f64_full)
        /*0014*/ 	.word	0x00000000


	//----- nvinfo : EIATTR_FRAME_SIZE
	.align		4
.L_46:
        /*0018*/ 	.byte	0x04, 0x11
        /*001a*/ 	.short	(.L_48 - .L_47)
	.align		4
.L_47:
        /*001c*/ 	.word	index@(_Z7pi_cudaPdd)
        /*0020*/ 	.word	0x00000000


	//----- nvinfo : EIATTR_REGCOUNT
	.align		4
.L_48:
        /*0024*/ 	.byte	0x04, 0x2f
        /*0026*/ 	.short	(.L_50 - .L_49)
	.align		4
.L_49:
        /*0028*/ 	.word	index@(_ZN3cub18CUB_300001_SM_10006detail11EmptyKernelIvEEvv)
        /*002c*/ 	.word	0x00000004


	//----- nvinfo : EIATTR_FRAME_SIZE
	.align		4
.L_50:
        /*0030*/ 	.byte	0x04, 0x11
        /*0032*/ 	.short	(.L_52 - .L_51)
	.align		4
.L_51:
        /*0034*/ 	.word	index@(_ZN3cub18CUB_300001_SM_10006detail11EmptyKernelIvEEvv)
        /*0038*/ 	.word	0x00000000


	//----- nvinfo : EIATTR_REGCOUNT
	.align		4
.L_52:
        /*003c*/ 	.byte	0x04, 0x2f
        /*003e*/ 	.short	(.L_54 - .L_53)
	.align		4
.L_53:
        /*0040*/ 	.word	index@(_ZN3cub18CUB_300001_SM_10006detail8for_each13static_kernelINS2_12policy_hub_t12policy_500_tEmN6thrust24THRUST_300001_SM_1000_NS8cuda_cub20__uninitialized_fill7functorINS7_10device_ptrIdEEdEEEEvT0_T1_)
        /*0044*/ 	.word	0x00000009


	//----- nvinfo : EIATTR_FRAME_SIZE
	.align		4
.L_54:
        /*0048*/ 	.byte	0x04, 0x11
        /*004a*/ 	.short	(.L_56 - .L_55)
	.align		4
.L_55:
        /*004c*/ 	.word	index@(_ZN3cub18CUB_300001_SM_10006detail8for_each13static_kernelINS2_12policy_hub_t12policy_500_tEmN6thrust24THRUST_300001_SM_1000_NS8cuda_cub20__uninitialized_fill7functorINS7_10device_ptrIdEEdEEEEvT0_T1_)
        /*0050*/ 	.word	0x00000000


	//----- nvinfo : EIATTR_REGCOUNT
	.align		4
.L_56:
        /*0054*/ 	.byte	0x04, 0x2f
        /*0056*/ 	.short	(.L_58 - .L_57)
	.align		4
.L_57:
        /*0058*/ 	.word	index@(_ZN3cub18CUB_300001_SM_10006detail6reduce28DeviceReduceSingleTileKernelINS2_10policy_hubIdjN4cuda3std3__44plusIdEEE10Policy1000EN6thrust24THRUST_300001_SM_1000_NS6detail15normal_iteratorINSD_10device_ptrIdEEEEPdjS9_ddNS7_10__identityEEEvT0_T1_T2_T3_T4_T6_)
        /*005c*/ 	.word	0x0000002d


	//----- nvinfo : EIATTR_FRAME_SIZE
	.align		4
.L_58:
        /*0060*/ 	.byte	0x04, 0x11
        /*0062*/ 	.short	(.L_60 - .L_59)
	.align		4
.L_59:
        /*0064*/ 	.word	index@(_ZN3cub18CUB_300001_SM_10006detail6reduce28DeviceReduceSingleTileKernelINS2_10policy_hubIdjN4cuda3std3__44plusIdEEE10Policy1000EN6thrust24THRUST_300001_SM_1000_NS6detail15normal_iteratorINSD_10device_ptrIdEEEEPdjS9_ddNS7_10__identityEEEvT0_T1_T2_T3_T4_T6_)
        /*0068*/ 	.word	0x00000000


	//----- nvinfo : EIATTR_REGCOUNT
	.align		4
.L_60:
        /*006c*/ 	.byte	0x04, 0x2f
        /*006e*/ 	.short	(.L_62 - .L_61)
	.align		4
.L_61:
        /*0070*/ 	.word	index@(_ZN3cub18CUB_300001_SM_10006detail6reduce18DeviceReduceKernelINS2_10policy_hubIdjN4cuda3std3__44plusIdEEE10Policy1000EN6thrust24THRUST_300001_SM_1000_NS6detail15normal_iteratorINSD_10device_ptrIdEEEEjS9_dNS7_10__identityEEEvT0_PT3_T1_NS0_13GridEvenShareISN_EET2_T4_)
        /*0074*/ 	.word	0x00000020


	//----- nvinfo : EIATTR_FRAME_SIZE
	.align		4
.L_62:
        /*0078*/ 	.byte	0x04, 0x11
        /*007a*/ 	.short	(.L_64 - .L_63)
	.align		4
.L_63:
        /*007c*/ 	.word	index@(_ZN3cub18CUB_300001_SM_10006detail6reduce18DeviceReduceKernelINS2_10policy_hubIdjN4cuda3std3__44plusIdEEE10Policy1000EN6thrust24THRUST_300001_SM_1000_NS6detail15normal_iteratorINSD_10device_ptrIdEEEEjS9_dNS7_10__identityEEEvT0_PT3_T1_NS0_13GridEvenShareISN_EET2_T4_)
        /*0080*/ 	.word	0x00000000


	//----- nvinfo : EIATTR_REGCOUNT
	.align		4
.L_64:
        /*0084*/ 	.byte	0x04, 0x2f
        /*0086*/ 	.short	(.L_66 - .L_65)
	.align		4
.L_65:
        /*0088*/ 	.word	index@(_ZN3cub18CUB_300001_SM_10006detail6reduce28DeviceReduceSingleTileKernelINS2_10policy_hubIdjN4cuda3std3__44plusIdEEE10Policy1000EPdSC_iS9_ddNS7_10__identityEEEvT0_T1_T2_T3_T4_T6_)
        /*008c*/ 	.word	0x00000030


	//----- nvinfo : EIATTR_FRAME_SIZE
	.align		4
.L_66:
        /*0090*/ 	.byte	0x04, 0x11
        /*0092*/ 	.short	(.L_68 - .L_67)
	.align		4
.L_67:
        /*0094*/ 	.word	index@(_ZN3cub18CUB_300001_SM_10006detail6reduce28DeviceReduceSingleTileKernelINS2_10policy_hubIdjN4cuda3std3__44plusIdEEE10Policy1000EPdSC_iS9_ddNS7_10__identityEEEvT0_T1_T2_T3_T4_T6_)
        /*0098*/ 	.word	0x00000000


	//----- nvinfo : EIATTR_REGCOUNT
	.align		4
.L_68:
        /*009c*/ 	.byte	0x04, 0x2f
        /*009e*/ 	.short	(.L_70 - .L_69)
	.align		4
.L_69:
        /*00a0*/ 	.word	index@(_ZN3cub18CUB_300001_SM_10006detail6reduce28DeviceReduceSingleTileKernelINS2_10policy_hubIdyN4cuda3std3__44plusIdEEE10Policy1000EN6thrust24THRUST_300001_SM_1000_NS6detail15normal_iteratorINSD_10device_ptrIdEEEEPdyS9_ddNS7_10__identityEEEvT0_T1_T2_T3_T4_T6_)
        /*00a4*/ 	.word	0x0000002e


	//----- nvinfo : EIATTR_FRAME_SIZE
	.align		4
.L_70:
        /*00a8*/ 	.byte	0x04, 0x11
        /*00aa*/ 	.short	(.L_72 - .L_71)
	.align		4
.L_71:
        /*00ac*/ 	.word	index@(_ZN3cub18CUB_300001_SM_10006detail6reduce28DeviceReduceSingleTileKernelINS2_10policy_hubIdyN4cuda3std3__44plusIdEEE10Policy1000EN6thrust24THRUST_300001_SM_1000_NS6detail15normal_iteratorINSD_10device_ptrIdEEEEPdyS9_ddNS7_10__identityEEEvT0_T1_T2_T3_T4_T6_)
        /*00b0*/ 	.word	0x00000000


	//----- nvinfo : EIATTR_REGCOUNT
	.align		4
.L_72:
        /*00b4*/ 	.byte	0x04, 0x2f
        /*00b6*/ 	.short	(.L_74 - .L_73)
	.align		4
.L_73:
        /*00b8*/ 	.word	index@(_ZN3cub18CUB_300001_SM_10006detail6reduce18DeviceReduceKernelINS2_10policy_hubIdyN4cuda3std3__44plusIdEEE10Policy1000EN6thrust24THRUST_300001_SM_1000_NS6detail15normal_iteratorINSD_10device_ptrIdEEEEyS9_dNS7_10__identityEEEvT0_PT3_T1_NS0_13GridEvenShareISN_EET2_T4_)
        /*00bc*/ 	.word	0x0000001d


	//----- nvinfo : EIATTR_FRAME_SIZE
	.align		4
.L_74:
        /*00c0*/ 	.byte	0x04, 0x11
        /*00c2*/ 	.short	(.L_76 - .L_75)
	.align		4
.L_75:
        /*00c4*/ 	.word	index@(_ZN3cub18CUB_300001_SM_10006detail6reduce18DeviceReduceKernelINS2_10policy_hubIdyN4cuda3std3__44plusIdEEE10Policy1000EN6thrust24THRUST_300001_SM_1000_NS6detail15normal_iteratorINSD_10device_ptrIdEEEEyS9_dNS7_10__identityEEEvT0_PT3_T1_NS0_13GridEvenShareISN_EET2_T4_)
        /*00c8*/ 	.word	0x00000000


	//----- nvinfo : EIATTR_REGCOUNT
	.align		4
.L_76:
        /*00cc*/ 	.byte	0x04, 0x2f
        /*00ce*/ 	.short	(.L_78 - .L_77)
	.align		4
.L_77:
        /*00d0*/ 	.word	index@(_ZN3cub18CUB_300001_SM_10006detail6reduce28DeviceReduceSingleTileKernelINS2_10policy_hubIdyN4cuda3std3__44plusIdEEE10Policy1000EPdSC_iS9_ddNS7_10__identityEEEvT0_T1_T2_T3_T4_T6_)
        /*00d4*/ 	.word	0x00000030


	//----- nvinfo : EIATTR_FRAME_SIZE
	.align		4
.L_78:
        /*00d8*/ 	.byte	0x04, 0x11
        /*00da*/ 	.short	(.L_80 - .L_79)
	.align		4
.L_79:
        /*00dc*/ 	.word	index@(_ZN3cub18CUB_300001_SM_10006detail6reduce28DeviceReduceSingleTileKernelINS2_10policy_hubIdyN4cuda3std3__44plusIdEEE10Policy1000EPdSC_iS9_ddNS7_10__identityEEEvT0_T1_T2_T3_T4_T6_)
        /*00e0*/ 	.word	0x00000000


	//----- nvinfo : EIATTR_MIN_STACK_SIZE
	.align		4
.L_80:
        /*00e4*/ 	.byte	0x04, 0x12
        /*00e6*/ 	.short	(.L_82 - .L_81)
	.align		4
.L_81:
        /*00e8*/ 	.word	index@(_ZN3cub18CUB_300001_SM_10006detail6reduce28DeviceReduceSingleTileKernelINS2_10policy_hubIdyN4cuda3std3__44plusIdEEE10Policy1000EPdSC_iS9_ddNS7_10__identityEEEvT0_T1_T2_T3_T4_T6_)
        /*00ec*/ 	.word	0x00000000


	//----- nvinfo : EIATTR_MIN_STACK_SIZE
	.align		4
.L_82:
        /*00f0*/ 	.byte	0x04, 0x12
        /*00f2*/ 	.short	(.L_84 - .L_83)
	.align		4
.L_83:
        /*00f4*/ 	.word	index@(_ZN3cub18CUB_300001_SM_10006detail6reduce18DeviceReduceKernelINS2_10policy_hubIdyN4cuda3std3__44plusIdEEE10Policy1000EN6thrust24THRUST_300001_SM_1000_NS6detail15normal_iteratorINSD_10device_ptrIdEEEEyS9_dNS7_10__identityEEEvT0_PT3_T1_NS0_13GridEvenShareISN_EET2_T4_)
        /*00f8*/ 	.word	0x00000000


	//----- nvinfo : EIATTR_MIN_STACK_SIZE
	.align		4
.L_84:
        /*00fc*/ 	.byte	0x04, 0x12
        /*00fe*/ 	.short	(.L_86 - .L_85)
	.align		4
.L_85:
        /*0100*/ 	.word	index@(_ZN3cub18CUB_300001_SM_10006detail6reduce28DeviceReduceSingleTileKernelINS2_10policy_hubIdyN4cuda3std3__44plusIdEEE10Policy1000EN6thrust24THRUST_300001_SM_1000_NS6detail15normal_iteratorINSD_10device_ptrIdEEEEPdyS9_ddNS7_10__identityEEEvT0_T1_T2_T3_T4_T6_)
        /*0104*/ 	.word	0x00000000


	//----- nvinfo : EIATTR_MIN_STACK_SIZE
	.align		4
.L_86:
        /*0108*/ 	.byte	0x04, 0x12
        /*010a*/ 	.short	(.L_88 - .L_87)
	.align		4
.L_87:
        /*010c*/ 	.word	index@(_ZN3cub18CUB_300001_SM_10006detail6reduce28DeviceReduceSingleTileKernelINS2_10policy_hubIdjN4cuda3std3__44plusIdEEE10Policy1000EPdSC_iS9_ddNS7_10__identityEEEvT0_T1_T2_T3_T4_T6_)
        /*0110*/ 	.word	0x00000000


	//----- nvinfo : EIATTR_MIN_STACK_SIZE
	.align		4
.L_88:
        /*0114*/ 	.byte	0x04, 0x12
        /*0116*/ 	.short	(.L_90 - .L_89)
	.align		4
.L_89:
        /*0118*/ 	.word	index@(_ZN3cub18CUB_300001_SM_10006detail6reduce18DeviceReduceKernelINS2_10policy_hubIdjN4cuda3std3__44plusIdEEE10Policy1000EN6thrust24THRUST_300001_SM_1000_NS6detail15normal_iteratorINSD_10device_ptrIdEEEEjS9_dNS7_10__identityEEEvT0_PT3_T1_NS0_13GridEvenShareISN_EET2_T4_)
        /*011c*/ 	.word	0x00000000


	//----- nvinfo : EIATTR_MIN_STACK_SIZE
	.align		4
.L_90:
        /*0120*/ 	.byte	0x04, 0x12
        /*0122*/ 	.short	(.L_92 - .L_91)
	.align		4
.L_91:
        /*0124*/ 	.word	index@(_ZN3cub18CUB_300001_SM_10006detail6reduce28DeviceReduceSingleTileKernelINS2_10policy_hubIdjN4cuda3std3__44plusIdEEE10Policy1000EN6thrust24THRUST_300001_SM_1000_NS6detail15normal_iteratorINSD_10device_ptrIdEEEEPdjS9_ddNS7_10__identityEEEvT0_T1_T2_T3_T4_T6_)
        /*0128*/ 	.word	0x00000000


	//----- nvinfo : EIATTR_MIN_STACK_SIZE
	.align		4
.L_92:
        /*012c*/ 	.byte	0x04, 0x12
        /*012e*/ 	.short	(.L_94 - .L_93)
	.align		4
.L_93:
        /*0130*/ 	.word	index@(_ZN3cub18CUB_300001_SM_10006detail8for_each13static_kernelINS2_12policy_hub_t12policy_500_tEmN6thrust24THRUST_300001_SM_1000_NS8cuda_cub20__uninitialized_fill7functorINS7_10device_ptrIdEEdEEEEvT0_T1_)
        /*0134*/ 	.word	0x00000000


	//----- nvinfo : EIATTR_MIN_STACK_SIZE
	.align		4
.L_94:
        /*0138*/ 	.byte	0x04, 0x12
        /*013a*/ 	.short	(.L_96 - .L_95)
	.align		4
.L_95:
        /*013c*/ 	.word	index@(_ZN3cub18CUB_300001_SM_10006detail11EmptyKernelIvEEvv)
        /*0140*/ 	.word	0x00000000


	//----- nvinfo : EIATTR_MIN_STACK_SIZE
	.align		4
.L_96:
        /*0144*/ 	.byte	0x04, 0x12
        /*0146*/ 	.short	(.L_98 - .L_97)
	.align		4
.L_97:
        /*0148*/ 	.word	index@(_Z7pi_cudaPdd)
        /*014c*/ 	.word	0x00000000
.L_98:


//--------------------- .nv.compat                --------------------------
	.section	.nv.compat,"",@"SHT_CUDA_COMPAT_INFO"
	.align	4
        /*0000*/ 	.byte	0x02, 0x09, 0x00, 0x00, 0x02, 0x02, 0x01, 0x00, 0x02, 0x05, 0x05, 0x00, 0x03, 0x07, 0x01, 0x01
        /*0010*/ 	.byte	0x02, 0x03, 0x00, 0x00, 0x02, 0x06, 0x01, 0x00, 0x04, 0x0b, 0x08, 0x00, 0x01, 0x00, 0x00, 0x00
        /*0020*/ 	.byte	0x00, 0x00, 0x00, 0x00


//--------------------- .nv.info._ZN3cub18CUB_300001_SM_10006detail6reduce28DeviceReduceSingleTileKernelINS2_10policy_hubIdyN4cuda3std3__44plusIdEEE10Policy1000EPdSC_iS9_ddNS7_10__identityEEEvT0_T1_T2_T3_T4_T6_ --------------------------
	.section	.nv.info._ZN3cub18CUB_300001_SM_10006detail6reduce28DeviceReduceSingleTileKernelINS2_10policy_hubIdyN4cuda3std3__44plusIdEEE10Policy1000EPdSC_iS9_ddNS7_10__identityEEEvT0_T1_T2_T3_T4_T6_,"",@"SHT_CUDA_INFO"
	.sectionflags	@""
	.align	4


	//----- nvinfo : EIATTR_CUDA_API_VERSION
	.align		4
        /*0000*/ 	.byte	0x04, 0x37
        /*0002*/ 	.short	(.L_100 - .L_99)
.L_99:
        /*0004*/ 	.word	0x00000082


	//----- nvinfo : EIATTR_KPARAM_INFO
	.align		4
.L_100:
        /*0008*/ 	.byte	0x04, 0x17
        /*000a*/ 	.short	(.L_102 - .L_101)
.L_101:
        /*000c*/ 	.word	0x00000000
        /*0010*/ 	.short	0x0005
        /*0012*/ 	.short	0x0020
        /*0014*/ 	.byte	0x00, 0xf0, 0x05, 0x00


	//----- nvinfo : EIATTR_KPARAM_INFO
	.align		4
.L_102:
        /*0018*/ 	.byte	0x04, 0x17
        /*001a*/ 	.short	(.L_104 - .L_103)
.L_103:
        /*001c*/ 	.word	0x00000000
        /*0020*/ 	.short	0x0004
        /*0022*/ 	.short	0x0018
        /*0024*/ 	.byte	0x00, 0xf0, 0x21, 0x00


	//----- nvinfo : EIATTR_KPARAM_INFO
	.align		4
.L_104:
        /*0028*/ 	.byte	0x04, 0x17
        /*002a*/ 	.short	(.L_106 - .L_105)
.L_105:
        /*002c*/ 	.word	0x00000000
        /*0030*/ 	.short	0x0003
        /*0032*/ 	.short	0x0014
        /*0034*/ 	.byte	0x00, 0xf0, 0x05, 0x00


	//----- nvinfo : EIATTR_KPARAM_INFO
	.align		4
.L_106:
        /*0038*/ 	.byte	0x04, 0x17
        /*003a*/ 	.short	(.L_108 - .L_107)
.L_107:
        /*003c*/ 	.word	0x00000000
        /*0040*/ 	.short	0x0002
        /*0042*/ 	.short	0x0010
        /*0044*/ 	.byte	0x00, 0xf0, 0x11, 0x00


	//----- nvinfo : EIATTR_KPARAM_INFO
	.align		4
.L_108:
        /*0048*/ 	.byte	0x04, 0x17
        /*004a*/ 	.short	(.L_110 - .L_109)
.L_109:
        /*004c*/ 	.word	0x00000000
        /*0050*/ 	.short	0x0001
        /*0052*/ 	.short	0x0008
        /*0054*/ 	.byte	0x00, 0xf5, 0x21, 0x00


	//----- nvinfo : EIATTR_KPARAM_INFO
	.align		4
.L_110:
        /*0058*/ 	.byte	0x04, 0x17
        /*005a*/ 	.short	(.L_112 - .L_111)
.L_111:
        /*005c*/ 	.word	0x00000000
        /*0060*/ 	.short	0x0000
        /*0062*/ 	.short	0x0000
        /*0064*/ 	.byte	0x00, 0xf5, 0x21, 0x00


	//----- nvinfo : EIATTR_SPARSE_MMA_MASK
	.align		4
.L_112:
        /*0068*/ 	.byte	0x03, 0x50
        /*006a*/ 	.short	0x0000


	//----- nvinfo : EIATTR_MAXREG_COUNT
	.align		4
        /*006c*/ 	.byte	0x03, 0x1b
        /*006e*/ 	.short	0x0080


	//----- nvinfo : EIATTR_NUM_BARRIERS
	.align		4
        /*0070*/ 	.byte	0x02, 0x4c
        /*0072*/ 	.byte	0x01
	.zero		1


	//----- nvinfo : EIATTR_MERCURY_ISA_VERSION
	.align		4
        /*0074*/ 	.byte	0x03, 0x5f
        /*0076*/ 	.short	0x0101


	//----- nvinfo : EIATTR_COOP_GROUP_MASK_REGIDS
	.align		4
        /*0078*/ 	.byte	0x04, 0x29
        /*007a*/ 	.short	(.L_114 - .L_113)


	//   ....[0]....
.L_113:
        /*007c*/ 	.word	0xffffffff


	//   ....[1]....
        /*0080*/ 	.word	0xffffffff


	//   ....[2]....
        /*0084*/ 	.word	0xffffffff


	//   ....[3]....
        /*0088*/ 	.word	0xffffffff


	//   ....[4]....
        /*008c*/ 	.word	0xffffffff


	//   ....[5]....
        /*0090*/ 	.word	0xffffffff


	//   ....[6]....
        /*0094*/ 	.word	0xffffffff


	//   ....[7]....
        /*0098*/ 	.word	0xffffffff


	//   ....[8]....
        /*009c*/ 	.word	0xffffffff


	//   ....[9]....
        /*00a0*/ 	.word	0xffffffff


	//   ....[10]....
        /*00a4*/ 	.word	0xffffffff


	//   ....[11]....
        /*00a8*/ 	.word	0xffffffff


	//   ....[12]....
        /*00ac*/ 	.word	0xffffffff


	//   ....[13]....
        /*00b0*/ 	.word	0xffffffff


	//   ....[14]....
        /*00b4*/ 	.word	0xffffffff


	//   ....[15]....
        /*00b8*/ 	.word	0xffffffff


	//   ....[16]....
        /*00bc*/ 	.word	0xffffffff


	//   ....[17]....
        /*00c0*/ 	.word	0xffffffff


	//   ....[18]....
        /*00c4*/ 	.word	0xffffffff


	//   ....[19]....
        /*00c8*/ 	.word	0xffffffff


	//   ....[20]....
        /*00cc*/ 	.word	0xffffffff


	//   ....[21]....
        /*00d0*/ 	.word	0xffffffff


	//   ....[22]....
        /*00d4*/ 	.word	0xffffffff


	//   ....[23]....
        /*00d8*/ 	.word	0xffffffff


	//   ....[24]....
        /*00dc*/ 	.word	0xffffffff


	//   ....[25]....
        /*00e0*/ 	.word	0xffffffff


	//   ....[26]....
        /*00e4*/ 	.word	0xffffffff


	//   ....[27]....
        /*00e8*/ 	.word	0xffffffff


	//   ....[28]....
        /*00ec*/ 	.word	0xffffffff


	//   ....[29]....
        /*00f0*/ 	.word	0xffffffff


	//----- nvinfo : EIATTR_COOP_GROUP_INSTR_OFFSETS
	.align		4
.L_114:
        /*00f4*/ 	.byte	0x04, 0x28
        /*00f6*/ 	.short	(.L_116 - .L_115)


	//   ....[0]....
.L_115:
        /*00f8*/ 	.word	0x00000960


	//   ....[1]....
        /*00fc*/ 	.word	0x00000970


	//   ....[2]....
        /*0100*/ 	.word	0x000009e0


	//   ....[3]....
        /*0104*/ 	.word	0x00000a10


	//   ....[4]....
        /*0108*/ 	.word	0x00000a70


	//   ....[5]....
        /*010c*/ 	.word	0x00000a80


	//   ....[6]....
        /*0110*/ 	.word	0x00000ae0


	//   ....[7]....
        /*0114*/ 	.word	0x00000af0


	//   ....[8]....
        /*0118*/ 	.word	0x00000b40


	//   ....[9]....
        /*011c*/ 	.word	0x00000b60


	//   ....[10]....
        /*0120*/ 	.word	0x00000e10


	//   ....[11]....
        /*0124*/ 	.word	0x00000e20


	//   ....[12]....
        /*0128*/ 	.word	0x00000eb0


	//   ....[13]....
        /*012c*/ 	.word	0x00000ed0


	//   ....[14]....
        /*0130*/ 	.word	0x00000f20


	//   ....[15]....
        /*0134*/ 	.word	0x00000f40


	//   ....[16]....
        /*0138*/ 	.word	0x00000f90


	//   ....[17]....
        /*013c*/ 	.word	0x00000fb0


	//   ....[18]....
        /*0140*/ 	.word	0x00001000


	//   ....[19]....
        /*0144*/ 	.word	0x00001030


	//   ....[20]....
        /*0148*/ 	.word	0x000020b0


	//   ....[21]....
        /*014c*/ 	.word	0x000020c0


	//   ....[22]....
        /*0150*/ 	.word	0x00002130


	//   ....[23]....
        /*0154*/ 	.word	0x00002140


	//   ....[24]....
        /*0158*/ 	.word	0x000021a0


	//   ....[25]....
        /*015c*/ 	.word	0x000021b0


	//   ....[26]....
        /*0160*/ 	.word	0x00002200


	//   ....[27]....
        /*0164*/ 	.word	0x00002220


	//   ....[28]....
        /*0168*/ 	.word	0x00002280


	//   ....[29]....
        /*016c*/ 	.word	0x000022b0


	//----- nvinfo : EIATTR_VRC_CTA_INIT_COUNT
	.align		4
.L_116:
        /*0170*/ 	.byte	0x02, 0x4a
	.zero		1
	.zero		1


	//----- nvinfo : EIATTR_EXIT_INSTR_OFFSETS
	.align		4
        /*0174*/ 	.byte	0x04, 0x1c
        /*0176*/ 	.short	(.L_118 - .L_117)


	//   ....[0]....
.L_117:
        /*0178*/ 	.word	0x00000080


	//   ....[1]....
        /*017c*/ 	.word	0x000000c0


	//   ....[2]....
        /*0180*/ 	.word	0x00002510


	//   ....[3]....
        /*0184*/ 	.word	0x00002560


	//----- nvinfo : EIATTR_MAX_THREADS
	.align		4
.L_118:
        /*0188*/ 	.byte	0x04, 0x05
        /*018a*/ 	.short	(.L_120 - .L_119)
.L_119:
        /*018c*/ 	.word	0x00000200
        /*0190*/ 	.word	0x00000001
        /*0194*/ 	.word	0x00000001


	//----- nvinfo : EIATTR_CRS_STACK_SIZE
	.align		4
.L_120:
        /*0198*/ 	.byte	0x04, 0x1e
        /*019a*/ 	.short	(.L_122 - .L_121)
.L_121:
        /*019c*/ 	.word	0x00000000


	//----- nvinfo : EIATTR_CBANK_PARAM_SIZE
	.align		4
.L_122:
        /*01a0*/ 	.byte	0x03, 0x19
        /*01a2*/ 	.short	0x0021


	//----- nvinfo : EIATTR_PARAM_CBANK
	.align		4
        /*01a4*/ 	.byte	0x04, 0x0a
        /*01a6*/ 	.short	(.L_124 - .L_123)
	.align		4
.L_123:
        /*01a8*/ 	.word	index@(.nv.constant0._ZN3cub18CUB_300001_SM_10006detail6reduce28DeviceReduceSingleTileKernelINS2_10policy_hubIdyN4cuda3std3__44plusIdEEE10Policy1000EPdSC_iS9_ddNS7_10__identityEEEvT0_T1_T2_T3_T4_T6_)
        /*01ac*/ 	.short	0x0380
        /*01ae*/ 	.short	0x0021


	//----- nvinfo : EIATTR_SW_WAR
	.align		4
.L_124:
        /*01b0*/ 	.byte	0x04, 0x36
        /*01b2*/ 	.short	(.L_126 - .L_125)
.L_125:
        /*01b4*/ 	.word	0x00000008
.L_126:


//--------------------- .nv.info._ZN3cub18CUB_300001_SM_10006detail6reduce18DeviceReduceKernelINS2_10policy_hubIdyN4cuda3std3__44plusIdEEE10Policy1000EN6thrust24THRUST_300001_SM_1000_NS6detail15normal_iteratorINSD_10device_ptrIdEEEEyS9_dNS7_10__identityEEEvT0_PT3_T1_NS0_13GridEvenShareISN_EET2_T4_ --------------------------
	.section	.nv.info._ZN3cub18CUB_300001_SM_10006detail6reduce18DeviceReduceKernelINS2_10policy_hubIdyN4cuda3std3__44plusIdEEE10Policy1000EN6thrust24THRUST_300001_SM_1000_NS6detail15normal_iteratorINSD_10device_ptrIdEEEEyS9_dNS7_10__identityEEEvT0_PT3_T1_NS0_13GridEvenShareISN_EET2_T4_,"",@"SHT_CUDA_INFO"
	.sectionflags	@""
	.align	4


	//----- nvinfo : EIATTR_CUDA_API_VERSION
	.align		4
        /*0000*/ 	.byte	0x04, 0x37
        /*0002*/ 	.short	(.L_128 - .L_127)
.L_127:
        /*0004*/ 	.word	0x00000082


	//----- nvinfo : EIATTR_KPARAM_INFO
	.align		4
.L_128:
        /*0008*/ 	.byte	0x04, 0x17
        /*000a*/ 	.short	(.L_130 - .L_129)
.L_129:
        /*000c*/ 	.word	0x00000000
        /*0010*/ 	.short	0x0005
        /*0012*/ 	.short	0x0061
        /*0014*/ 	.byte	0x00, 0xf0, 0x05, 0x00


	//----- nvinfo : EIATTR_KPARAM_INFO
	.align		4
.L_130:
        /*0018*/ 	.byte	0x04, 0x17
        /*001a*/ 	.short	(.L_132 - .L_131)
.L_131:
        /*001c*/ 	.word	0x00000000
        /*0020*/ 	.short	0x0004
        /*0022*/ 	.short	0x0060
        /*0024*/ 	.byte	0x00, 0xf0, 0x05, 0x00


	//----- nvinfo : EIATTR_KPARAM_INFO
	.align		4
.L_132:
        /*0028*/ 	.byte	0x04, 0x17
        /*002a*/ 	.short	(.L_134 - .L_133)
.L_133:
        /*002c*/ 	.word	0x00000000
        /*0030*/ 	.short	0x0003
        /*0032*/ 	.short	0x0018
        /*0034*/ 	.byte	0x00, 0xf0, 0x21, 0x01


	//----- nvinfo : EIATTR_KPARAM_INFO
	.align		4
.L_134:
        /*0038*/ 	.byte	0x04, 0x17
        /*003a*/ 	.short	(.L_136 - .L_135)
.L_135:
        /*003c*/ 	.word	0x00000000
        /*0040*/ 	.short	0x0002
        /*0042*/ 	.short	0x0010
        /*0044*/ 	.byte	0x00, 0xf0, 0x21, 0x00


	//----- nvinfo : EIATTR_KPARAM_INFO
	.align		4
.L_136:
        /*0048*/ 	.byte	0x04, 0x17
        /*004a*/ 	.short	(.L_138 - .L_137)
.L_137:
        /*004c*/ 	.word	0x00000000
        /*0050*/ 	.short	0x0001
        /*0052*/ 	.short	0x0008
        /*0054*/ 	.byte	0x00, 0xf5, 0x21, 0x00


	//----- nvinfo : EIATTR_KPARAM_INFO
	.align		4
.L_138:
        /*0058*/ 	.byte	0x04, 0x17
        /*005a*/ 	.short	(.L_140 - .L_139)
.L_139:
        /*005c*/ 	.word	0x00000000
        /*0060*/ 	.short	0x0000
        /*0062*/ 	.short	0x0000
        /*0064*/ 	.byte	0x00, 0xf0, 0x21, 0x00


	//----- nvinfo : EIATTR_SPARSE_MMA_MASK
	.align		4
.L_140:
        /*0068*/ 	.byte	0x03, 0x50
        /*006a*/ 	.short	0x0000


	//----- nvinfo : EIATTR_MAXREG_COUNT
	.align		4
        /*006c*/ 	.byte	0x03, 0x1b
        /*006e*/ 	.short	0x0080


	//----- nvinfo : EIATTR_NUM_BARRIERS
	.align		4
        /*0070*/ 	.byte	0x02, 0x4c
        /*0072*/ 	.byte	0x01
	.zero		1


	//----- nvinfo : EIATTR_MERCURY_ISA_VERSION
	.align		4
        /*0074*/ 	.byte	0x03, 0x5f
        /*0076*/ 	.short	0x0101


	//----- nvinfo : EIATTR_COOP_GROUP_MASK_REGIDS
	.align		4
        /*0078*/ 	.byte	0x04, 0x29
        /*007a*/ 	.short	(.L_142 - .L_141)


	//   ....[0]....
.L_141:
        /*007c*/ 	.word	0xffffffff


	//   ....[1]....
        /*0080*/ 	.word	0xffffffff


	//   ....[2]....
        /*0084*/ 	.word	0xffffffff


	//   ....[3]....
        /*0088*/ 	.word	0xffffffff


	//   ....[4]....
        /*008c*/ 	.word	0xffffffff


	//   ....[5]....
        /*0090*/ 	.word	0xffffffff


	//   ....[6]....
        /*0094*/ 	.word	0xffffffff


	//   ....[7]....
        /*0098*/ 	.word	0xffffffff


	//   ....[8]....
        /*009c*/ 	.word	0xffffffff


	//   ....[9]....
        /*00a0*/ 	.word	0xffffffff


	//   ....[10]....
        /*00a4*/ 	.word	0xffffffff


	//   ....[11]....
        /*00a8*/ 	.word	0xffffffff


	//   ....[12]....
        /*00ac*/ 	.word	0xffffffff


	//   ....[13]....
        /*00b0*/ 	.word	0xffffffff


	//   ....[14]....
        /*00b4*/ 	.word	0xffffffff


	//   ....[15]....
        /*00b8*/ 	.word	0xffffffff


	//   ....[16]....
        /*00bc*/ 	.word	0xffffffff


	//   ....[17]....
        /*00c0*/ 	.word	0xffffffff


	//   ....[18]....
        /*00c4*/ 	.word	0xffffffff


	//   ....[19]....
        /*00c8*/ 	.word	0xffffffff


	//   ....[20]....
        /*00cc*/ 	.word	0xffffffff


	//   ....[21]....
        /*00d0*/ 	.word	0xffffffff


	//   ....[22]....
        /*00d4*/ 	.word	0xffffffff


	//   ....[23]....
        /*00d8*/ 	.word	0xffffffff


	//   ....[24]....
        /*00dc*/ 	.word	0xffffffff


	//   ....[25]....
        /*00e0*/ 	.word	0xffffffff


	//   ....[26]....
        /*00e4*/ 	.word	0xffffffff


	//   ....[27]....
        /*00e8*/ 	.word	0xffffffff


	//   ....[28]....
        /*00ec*/ 	.word	0xffffffff


	//   ....[29]....
        /*00f0*/ 	.word	0xffffffff


	//----- nvinfo : EIATTR_COOP_GROUP_INSTR_OFFSETS
	.align		4
.L_142:
        /*00f4*/ 	.byte	0x04, 0x28
        /*00f6*/ 	.short	(.L_144 - .L_143)


	//   ....[0]....
.L_143:
        /*00f8*/ 	.word	0x000009a0


	//   ....[1]....
        /*00fc*/ 	.word	0x000009b0


	//   ....[2]....
        /*0100*/ 	.word	0x00000a20


	//   ....[3]....
        /*0104*/ 	.word	0x00000a40


	//   ....[4]....
        /*0108*/ 	.word	0x00000ab0


	//   ....[5]....
        /*010c*/ 	.word	0x00000ac0


	//   ....[6]....
        /*0110*/ 	.word	0x00000b10


	//   ....[7]....
        /*0114*/ 	.word	0x00000b30


	//   ....[8]....
        /*0118*/ 	.word	0x00000ba0


	//   ....[9]....
        /*011c*/ 	.word	0x00000bb0


	//   ....[10]....
        /*0120*/ 	.word	0x00000e50


	//   ....[11]....
        /*0124*/ 	.word	0x00000e60


	//   ....[12]....
        /*0128*/ 	.word	0x00000ee0


	//   ....[13]....
        /*012c*/ 	.word	0x00000f00


	//   ....[14]....
        /*0130*/ 	.word	0x00000f50


	//   ....[15]....
        /*0134*/ 	.word	0x00000f80


	//   ....[16]....
        /*0138*/ 	.word	0x00000fd0


	//   ....[17]....
        /*013c*/ 	.word	0x00000ff0


	//   ....[18]....
        /*0140*/ 	.word	0x00001060


	//   ....[19]....
        /*0144*/ 	.word	0x00001090


	//   ....[20]....
        /*0148*/ 	.word	0x00002360


	//   ....[21]....
        /*014c*/ 	.word	0x00002370


	//   ....[22]....
        /*0150*/ 	.word	0x000023f0


	//   ....[23]....
        /*0154*/ 	.word	0x00002400


	//   ....[24]....
        /*0158*/ 	.word	0x00002460


	//   ....[25]....
        /*015c*/ 	.word	0x00002470


	//   ....[26]....
        /*0160*/ 	.word	0x000024c0


	//   ....[27]....
        /*0164*/ 	.word	0x000024f0


	//   ....[28]....
        /*0168*/ 	.word	0x00002570


	//   ....[29]....
        /*016c*/ 	.word	0x00002580


	//----- nvinfo : EIATTR_VRC_CTA_INIT_COUNT
	.align		4
.L_144:
        /*0170*/ 	.byte	0x02, 0x4a
	.zero		1
	.zero		1


	//----- nvinfo : EIATTR_EXIT_INSTR_OFFSETS
	.align		4
        /*0174*/ 	.byte	0x04, 0x1c
        /*0176*/ 	.short	(.L_146 - .L_145)


	//   ....[0]....
.L_145:
        /*0178*/ 	.word	0x000027b0


	//   ....[1]....
        /*017c*/ 	.word	0x00002810


	//----- nvinfo : EIATTR_MAX_THREADS
	.align		4
.L_146:
        /*0180*/ 	.byte	0x04, 0x05
        /*0182*/ 	.short	(.L_148 - .L_147)
.L_147:
        /*0184*/ 	.word	0x00000200
        /*0188*/ 	.word	0x00000001
        /*018c*/ 	.word	0x00000001


	//----- nvinfo : EIATTR_CRS_STACK_SIZE
	.align		4
.L_148:
        /*0190*/ 	.byte	0x04, 0x1e
        /*0192*/ 	.short	(.L_150 - .L_149)
.L_149:
        /*0194*/ 	.word	0x00000000


	//----- nvinfo : EIATTR_CBANK_PARAM_SIZE
	.align		4
.L_150:
        /*0198*/ 	.byte	0x03, 0x19
        /*019a*/ 	.short	0x0062


	//----- nvinfo : EIATTR_PARAM_CBANK
	.align		4
        /*019c*/ 	.byte	0x04, 0x0a
        /*019e*/ 	.short	(.L_152 - .L_151)
	.align		4
.L_151:
        /*01a0*/ 	.word	index@(.nv.constant0._ZN3cub18CUB_300001_SM_10006detail6reduce18DeviceReduceKernelINS2_10policy_hubIdyN4cuda3std3__44plusIdEEE10Policy1000EN6thrust24THRUST_300001_SM_1000_NS6detail15normal_iteratorINSD_10device_ptrIdEEEEyS9_dNS7_10__identityEEEvT0_PT3_T1_NS0_13GridEvenShareISN_EET2_T4_)
        /*01a4*/ 	.short	0x0380
        /*01a6*/ 	.short	0x0062


	//----- nvinfo : EIATTR_SW_WAR
	.align		4
.L_152:
        /*01a8*/ 	.byte	0x04, 0x36
        /*01aa*/ 	.short	(.L_154 - .L_153)
.L_153:
        /*01ac*/ 	.word	0x00000008
.L_154:


//--------------------- .nv.info._ZN3cub18CUB_300001_SM_10006detail6reduce28DeviceReduceSingleTileKernelINS2_10policy_hubIdyN4cuda3std3__44plusIdEEE10Policy1000EN6thrust24THRUST_300001_SM_1000_NS6detail15normal_iteratorINSD_10device_ptrIdEEEEPdyS9_ddNS7_10__identityEEEvT0_T1_T2_T3_T4_T6_ --------------------------
	.section	.nv.info._ZN3cub18CUB_300001_SM_10006detail6reduce28DeviceReduceSingleTileKernelINS2_10policy_hubIdyN4cuda3std3__44plusIdEEE10Policy1000EN6thrust24THRUST_300001_SM_1000_NS6detail15normal_iteratorINSD_10device_ptrIdEEEEPdyS9_ddNS7_10__identityEEEvT0_T1_T2_T3_T4_T6_,"",@"SHT_CUDA_INFO"
	.sectionflags	@""
	.align	4


	//----- nvinfo : EIATTR_CUDA_API_VERSION
	.align		4
        /*0000*/ 	.byte	0x04, 0x37
        /*0002*/ 	.short	(.L_156 - .L_155)
.L_155:
        /*0004*/ 	.word	0x00000082


	//----- nvinfo : EIATTR_KPARAM_INFO
	.align		4
.L_156:
        /*0008*/ 	.byte	0x04, 0x17
        /*000a*/ 	.short	(.L_158 - .L_157)
.L_157:
        /*000c*/ 	.word	0x00000000
        /*0010*/ 	.short	0x0005
        /*0012*/ 	.short	0x0028
        /*0014*/ 	.byte	0x00, 0xf0, 0x05, 0x00


	//----- nvinfo : EIATTR_KPARAM_INFO
	.align		4
.L_158:
        /*0018*/ 	.byte	0x04, 0x17
        /*001a*/ 	.short	(.L_160 - .L_159)
.L_159:
        /*001c*/ 	.word	0x00000000
        /*0020*/ 	.short	0x0004
        /*0022*/ 	.short	0x0020
        /*0024*/ 	.byte	0x00, 0xf0, 0x21, 0x00


	//----- nvinfo : EIATTR_KPARAM_INFO
	.align		4
.L_160:
        /*0028*/ 	.byte	0x04, 0x17
        /*002a*/ 	.short	(.L_162 - .L_161)
.L_161:
        /*002c*/ 	.word	0x00000000
        /*0030*/ 	.short	0x0003
        /*0032*/ 	.short	0x0018
        /*0034*/ 	.byte	0x00, 0xf0, 0x05, 0x00


	//----- nvinfo : EIATTR_KPARAM_INFO
	.align		4
.L_162:
        /*0038*/ 	.byte	0x04, 0x17
        /*003a*/ 	.short	(.L_164 - .L_163)
.L_163:
        /*003c*/ 	.word	0x00000000
        /*0040*/ 	.short	0x0002
        /*0042*/ 	.short	0x0010
        /*0044*/ 	.byte	0x00, 0xf0, 0x21, 0x00


	//----- nvinfo : EIATTR_KPARAM_INFO
	.align		4
.L_164:
        /*0048*/ 	.byte	0x04, 0x17
        /*004a*/ 	.short	(.L_166 - .L_165)
.L_165:
        /*004c*/ 	.word	0x00000000
        /*0050*/ 	.short	0x0001
        /*0052*/ 	.short	0x0008
        /*0054*/ 	.byte	0x00, 0xf5, 0x21, 0x00


	//----- nvinfo : EIATTR_KPARAM_INFO
	.align		4
.L_166:
        /*0058*/ 	.byte	0x04, 0x17
        /*005a*/ 	.short	(.L_168 - .L_167)
.L_167:
        /*005c*/ 	.word	0x00000000
        /*0060*/ 	.short	0x0000
        /*0062*/ 	.short	0x0000
        /*0064*/ 	.byte	0x00, 0xf0, 0x21, 0x00


	//----- nvinfo : EIATTR_SPARSE_MMA_MASK
	.align		4
.L_168:
        /*0068*/ 	.byte	0x03, 0x50
        /*006a*/ 	.short	0x0000


	//----- nvinfo : EIATTR_MAXREG_COUNT
	.align		4
        /*006c*/ 	.byte	0x03, 0x1b
        /*006e*/ 	.short	0x0080


	//----- nvinfo : EIATTR_NUM_BARRIERS
	.align		4
        /*0070*/ 	.byte	0x02, 0x4c
        /*0072*/ 	.byte	0x01
	.zero		1


	//----- nvinfo : EIATTR_MERCURY_ISA_VERSION
	.align		4
        /*0074*/ 	.byte	0x03, 0x5f
        /*0076*/ 	.short	0x0101


	//----- nvinfo : EIATTR_COOP_GROUP_MASK_REGIDS
	.align		4
        /*0078*/ 	.byte	0x04, 0x29
        /*007a*/ 	.short	(.L_170 - .L_169)


	//   ....[0]....
.L_169:
        /*007c*/ 	.word	0xffffffff


	//   ....[1]....
        /*0080*/ 	.word	0xffffffff


	//   ....[2]....
        /*0084*/ 	.word	0xffffffff


	//   ....[3]....
        /*0088*/ 	.word	0xffffffff


	//   ....[4]....
        /*008c*/ 	.word	0xffffffff


	//   ....[5]....
        /*0090*/ 	.word	0xffffffff


	//   ....[6]....
        /*0094*/ 	.word	0xffffffff


	//   ....[7]....
        /*0098*/ 	.word	0xffffffff


	//   ....[8]....
        /*009c*/ 	.word	0xffffffff


	//   ....[9]....
        /*00a0*/ 	.word	0xffffffff


	//   ....[10]....
        /*00a4*/ 	.word	0xffffffff


	//   ....[11]....
        /*00a8*/ 	.word	0xffffffff


	//   ....[12]....
        /*00ac*/ 	.word	0xffffffff


	//   ....[13]....
        /*00b0*/ 	.word	0xffffffff


	//   ....[14]....
        /*00b4*/ 	.word	0xffffffff


	//   ....[15]....
        /*00b8*/ 	.word	0xffffffff


	//   ....[16]....
        /*00bc*/ 	.word	0xffffffff


	//   ....[17]....
        /*00c0*/ 	.word	0xffffffff


	//   ....[18]....
        /*00c4*/ 	.word	0xffffffff


	//   ....[19]....
        /*00c8*/ 	.word	0xffffffff


	//   ....[20]....
        /*00cc*/ 	.word	0xffffffff


	//   ....[21]....
        /*00d0*/ 	.word	0xffffffff


	//   ....[22]....
        /*00d4*/ 	.word	0xffffffff


	//   ....[23]....
        /*00d8*/ 	.word	0xffffffff


	//   ....[24]....
        /*00dc*/ 	.word	0xffffffff


	//   ....[25]....
        /*00e0*/ 	.word	0xffffffff


	//   ....[26]....
        /*00e4*/ 	.word	0xffffffff


	//   ....[27]....
        /*00e8*/ 	.word	0xffffffff


	//   ....[28]....
        /*00ec*/ 	.word	0xffffffff


	//   ....[29]....
        /*00f0*/ 	.word	0xffffffff


	//----- nvinfo : EIATTR_COOP_GROUP_INSTR_OFFSETS
	.align		4
.L_170:
        /*00f4*/ 	.byte	0x04, 0x28
        /*00f6*/ 	.short	(.L_172 - .L_171)


	//   ....[0]....
.L_171:
        /*00f8*/ 	.word	0x00000910


	//   ....[1]....
        /*00fc*/ 	.word	0x00000920


	//   ....[2]....
        /*0100*/ 	.word	0x00000990


	//   ....[3]....
        /*0104*/ 	.word	0x000009a0


	//   ....[4]....
        /*0108*/ 	.word	0x00000a00


	//   ....[5]....
        /*010c*/ 	.word	0x00000a10


	//   ....[6]....
        /*0110*/ 	.word	0x00000a60


	//   ....[7]....
        /*0114*/ 	.word	0x00000a80


	//   ....[8]....
        /*0118*/ 	.word	0x00000ae0


	//   ....[9]....
        /*011c*/ 	.word	0x00000b10


	//   ....[10]....
        /*0120*/ 	.word	0x00000dc0


	//   ....[11]....
        /*0124*/ 	.word	0x00000dd0


	//   ....[12]....
        /*0128*/ 	.word	0x00000e60


	//   ....[13]....
        /*012c*/ 	.word	0x00000e70


	//   ....[14]....
        /*0130*/ 	.word	0x00000ed0


	//   ....[15]....
        /*0134*/ 	.word	0x00000ee0


	//   ....[16]....
        /*0138*/ 	.word	0x00000f30


	//   ....[17]....
        /*013c*/ 	.word	0x00000f50


	//   ....[18]....
        /*0140*/ 	.word	0x00000fc0


	//   ....[19]....
        /*0144*/ 	.word	0x00000ff0


	//   ....[20]....
        /*0148*/ 	.word	0x00002180


	//   ....[21]....
        /*014c*/ 	.word	0x00002190


	//   ....[22]....
        /*0150*/ 	.word	0x00002200


	//   ....[23]....
        /*0154*/ 	.word	0x00002210


	//   ....[24]....
        /*0158*/ 	.word	0x00002270


	//   ....[25]....
        /*015c*/ 	.word	0x00002280


	//   ....[26]....
        /*0160*/ 	.word	0x000022d0


	//   ....[27]....
        /*0164*/ 	.word	0x000022f0


	//   ....[28]....
        /*0168*/ 	.word	0x00002350


	//   ....[29]....
        /*016c*/ 	.word	0x00002380


	//----- nvinfo : EIATTR_VRC_CTA_INIT_COUNT
	.align		4
.L_172:
        /*0170*/ 	.byte	0x02, 0x4a
	.zero		1
	.zero		1


	//----- nvinfo : EIATTR_EXIT_INSTR_OFFSETS
	.align		4
        /*0174*/ 	.byte	0x04, 0x1c
        /*0176*/ 	.short	(.L_174 - .L_173)


	//   ....[0]....
.L_173:
        /*0178*/ 	.word	0x000000a0


	//   ....[1]....
        /*017c*/ 	.word	0x000000e0


	//   ....[2]....
        /*0180*/ 	.word	0x000025e0


	//   ....[3]....
        /*0184*/ 	.word	0x00002630


	//----- nvinfo : EIATTR_MAX_THREADS
	.align		4
.L_174:
        /*0188*/ 	.byte	0x04, 0x05
        /*018a*/ 	.short	(.L_176 - .L_175)
.L_175:
        /*018c*/ 	.word	0x00000200
        /*0190*/ 	.word	0x00000001
        /*0194*/ 	.word	0x00000001


	//----- nvinfo : EIATTR_CRS_STACK_SIZE
	.align		4
.L_176:
        /*0198*/ 	.byte	0x04, 0x1e
        /*019a*/ 	.short	(.L_178 - .L_177)
.L_177:
        /*019c*/ 	.word	0x00000000


	//----- nvinfo : EIATTR_CBANK_PARAM_SIZE
	.align		4
.L_178:
        /*01a0*/ 	.byte	0x03, 0x19
        /*01a2*/ 	.short	0x0029


	//----- nvinfo : EIATTR_PARAM_CBANK
	.align		4
        /*01a4*/ 	.byte	0x04, 0x0a
        /*01a6*/ 	.short	(.L_180 - .L_179)
	.align		4
.L_179:
        /*01a8*/ 	.word	index@(.nv.constant0._ZN3cub18CUB_300001_SM_10006detail6reduce28DeviceReduceSingleTileKernelINS2_10policy_hubIdyN4cuda3std3__44plusIdEEE10Policy1000EN6thrust24THRUST_300001_SM_1000_NS6detail15normal_iteratorINSD_10device_ptrIdEEEEPdyS9_ddNS7_10__identityEEEvT0_T1_T2_T3_T4_T6_)
        /*01ac*/ 	.short	0x0380
        /*01ae*/ 	.short	0x0029


	//----- nvinfo : EIATTR_SW_WAR
	.align		4
.L_180:
        /*01b0*/ 	.byte	0x04, 0x36
        /*01b2*/ 	.short	(.L_182 - .L_181)
.L_181:
        /*01b4*/ 	.word	0x00000008
.L_182:


//--------------------- .nv.info._ZN3cub18CUB_300001_SM_10006detail6reduce28DeviceReduceSingleTileKernelINS2_10policy_hubIdjN4cuda3std3__44plusIdEEE10Policy1000EPdSC_iS9_ddNS7_10__identityEEEvT0_T1_T2_T3_T4_T6_ --------------------------
	.section	.nv.info._ZN3cub18CUB_300001_SM_10006detail6reduce28DeviceReduceSingleTileKernelINS2_10policy_hubIdjN4cuda3std3__44plusIdEEE10Policy1000EPdSC_iS9_ddNS7_10__identityEEEvT0_T1_T2_T3_T4_T6_,"",@"SHT_CUDA_INFO"
	.sectionflags	@""
	.align	4


	//----- nvinfo : EIATTR_CUDA_API_VERSION
	.align		4
        /*0000*/ 	.byte	0x04, 0x37
        /*0002*/ 	.short	(.L_184 - .L_183)
.L_183:
        /*0004*/ 	.word	0x00000082


	//----- nvinfo : EIATTR_KPARAM_INFO
	.align		4
.L_184:
        /*0008*/ 	.byte	0x04, 0x17
        /*000a*/ 	.short	(.L_186 - .L_185)
.L_185:
        /*000c*/ 	.word	0x00000000
        /*0010*/ 	.short	0x0005
        /*0012*/ 	.short	0x0020
        /*0014*/ 	.byte	0x00, 0xf0, 0x05, 0x00


	//----- nvinfo : EIATTR_KPARAM_INFO
	.align		4
.L_186:
        /*0018*/ 	.byte	0x04, 0x17
        /*001a*/ 	.short	(.L_188 - .L_187)
.L_187:
        /*001c*/ 	.word	0x00000000
        /*0020*/ 	.short	0x0004
        /*0022*/ 	.short	0x0018
        /*0024*/ 	.byte	0x00, 0xf0, 0x21, 0x00


	//----- nvinfo : EIATTR_KPARAM_INFO
	.align		4
.L_188:
        /*0028*/ 	.byte	0x04, 0x17
        /*002a*/ 	.short	(.L_190 - .L_189)
.L_189:
        /*002c*/ 	.word	0x00000000
        /*0030*/ 	.short	0x0003
        /*0032*/ 	.short	0x0014
        /*0034*/ 	.byte	0x00, 0xf0, 0x05, 0x00


	//----- nvinfo : EIATTR_KPARAM_INFO
	.align		4
.L_190:
        /*0038*/ 	.byte	0x04, 0x17
        /*003a*/ 	.short	(.L_192 - .L_191)
.L_191:
        /*003c*/ 	.word	0x00000000
        /*0040*/ 	.short	0x0002
        /*0042*/ 	.short	0x0010
        /*0044*/ 	.byte	0x00, 0xf0, 0x11, 0x00


	//----- nvinfo : EIATTR_KPARAM_INFO
	.align		4
.L_192:
        /*0048*/ 	.byte	0x04, 0x17
        /*004a*/ 	.short	(.L_194 - .L_193)
.L_193:
        /*004c*/ 	.word	0x00000000
        /*0050*/ 	.short	0x0001
        /*0052*/ 	.short	0x0008
        /*0054*/ 	.byte	0x00, 0xf5, 0x21, 0x00


	//----- nvinfo : EIATTR_KPARAM_INFO
	.align		4
.L_194:
        /*0058*/ 	.byte	0x04, 0x17
        /*005a*/ 	.short	(.L_196 - .L_195)
.L_195:
        /*005c*/ 	.word	0x00000000
        /*0060*/ 	.short	0x0000
        /*0062*/ 	.short	0x0000
        /*0064*/ 	.byte	0x00, 0xf5, 0x21, 0x00


	//----- nvinfo : EIATTR_SPARSE_MMA_MASK
	.align		4
.L_196:
        /*0068*/ 	.byte	0x03, 0x50
        /*006a*/ 	.short	0x0000


	//----- nvinfo : EIATTR_MAXREG_COUNT
	.align		4
        /*006c*/ 	.byte	0x03, 0x1b
        /*006e*/ 	.short	0x0060


	//----- nvinfo : EIATTR_NUM_BARRIERS
	.align		4
        /*0070*/ 	.byte	0x02, 0x4c
        /*0072*/ 	.byte	0x01
	.zero		1


	//----- nvinfo : EIATTR_MERCURY_ISA_VERSION
	.align		4
        /*0074*/ 	.byte	0x03, 0x5f
        /*0076*/ 	.short	0x0101


	//----- nvinfo : EIATTR_COOP_GROUP_MASK_REGIDS
	.align		4
        /*0078*/ 	.byte	0x04, 0x29
        /*007a*/ 	.short	(.L_198 - .L_197)


	//   ....[0]....
.L_197:
        /*007c*/ 	.word	0xffffffff


	//   ....[1]....
        /*0080*/ 	.word	0xffffffff


	//   ....[2]....
        /*0084*/ 	.word	0xffffffff


	//   ....[3]....
        /*0088*/ 	.word	0xffffffff


	//   ....[4]....
        /*008c*/ 	.word	0xffffffff


	//   ....[5]....
        /*0090*/ 	.word	0xffffffff


	//   ....[6]....
        /*0094*/ 	.word	0xffffffff


	//   ....[7]....
        /*0098*/ 	.word	0xffffffff


	//   ....[8]....
        /*009c*/ 	.word	0xffffffff


	//   ....[9]....
        /*00a0*/ 	.word	0xffffffff


	//   ....[10]....
        /*00a4*/ 	.word	0xffffffff


	//   ....[11]....
        /*00a8*/ 	.word	0xffffffff


	//   ....[12]....
        /*00ac*/ 	.word	0xffffffff


	//   ....[13]....
        /*00b0*/ 	.word	0xffffffff


	//   ....[14]....
        /*00b4*/ 	.word	0xffffffff


	//   ....[15]....
        /*00b8*/ 	.word	0xffffffff


	//   ....[16]....
        /*00bc*/ 	.word	0xffffffff


	//   ....[17]....
        /*00c0*/ 	.word	0xffffffff


	//   ....[18]....
        /*00c4*/ 	.word	0xffffffff


	//   ....[19]....
        /*00c8*/ 	.word	0xffffffff


	//   ....[20]....
        /*00cc*/ 	.word	0xffffffff


	//   ....[21]....
        /*00d0*/ 	.word	0xffffffff


	//   ....[22]....
        /*00d4*/ 	.word	0xffffffff


	//   ....[23]....
        /*00d8*/ 	.word	0xffffffff


	//   ....[24]....
        /*00dc*/ 	.word	0xffffffff


	//   ....[25]....
        /*00e0*/ 	.word	0xffffffff


	//   ....[26]....
        /*00e4*/ 	.word	0xffffffff


	//   ....[27]....
        /*00e8*/ 	.word	0xffffffff


	//   ....[28]....
        /*00ec*/ 	.word	0xffffffff


	//   ....[29]....
        /*00f0*/ 	.word	0xffffffff


	//----- nvinfo : EIATTR_COOP_GROUP_INSTR_OFFSETS
	.align		4
.L_198:
        /*00f4*/ 	.byte	0x04, 0x28
        /*00f6*/ 	.short	(.L_200 - .L_199)


	//   ....[0]....
.L_199:
        /*00f8*/ 	.word	0x00000980


	//   ....[1]....
        /*00fc*/ 	.word	0x00000990


	//   ....[2]....
        /*0100*/ 	.word	0x00000a00


	//   ....[3]....
        /*0104*/ 	.word	0x00000a30


	//   ....[4]....
        /*0108*/ 	.word	0x00000aa0


	//   ....[5]....
        /*010c*/ 	.word	0x00000ab0


	//   ....[6]....
        /*0110*/ 	.word	0x00000b00


	//   ....[7]....
        /*0114*/ 	.word	0x00000b10


	//   ....[8]....
        /*0118*/ 	.word	0x00000b60


	//   ....[9]....
        /*011c*/ 	.word	0x00000b80


	//   ....[10]....
        /*0120*/ 	.word	0x00000e90


	//   ....[11]....
        /*0124*/ 	.word	0x00000ea0


	//   ....[12]....
        /*0128*/ 	.word	0x00000f30


	//   ....[13]....
        /*012c*/ 	.word	0x00000f50


	//   ....[14]....
        /*0130*/ 	.word	0x00000fa0


	//   ....[15]....
        /*0134*/ 	.word	0x00000fc0


	//   ....[16]....
        /*0138*/ 	.word	0x00001010


	//   ....[17]....
        /*013c*/ 	.word	0x00001040


	//   ....[18]....
        /*0140*/ 	.word	0x000010a0


	//   ....[19]....
        /*0144*/ 	.word	0x000010d0


	//   ....[20]....
        /*0148*/ 	.word	0x000022b0


	//   ....[21]....
        /*014c*/ 	.word	0x000022c0


	//   ....[22]....
        /*0150*/ 	.word	0x00002330


	//   ....[23]....
        /*0154*/ 	.word	0x00002340


	//   ....[24]....
        /*0158*/ 	.word	0x000023a0


	//   ....[25]....
        /*015c*/ 	.word	0x000023d0


	//   ....[26]....
        /*0160*/ 	.word	0x00002450


	//   ....[27]....
        /*0164*/ 	.word	0x00002460


	//   ....[28]....
        /*0168*/ 	.word	0x000024b0


	//   ....[29]....
        /*016c*/ 	.word	0x000024c0


	//----- nvinfo : EIATTR_VRC_CTA_INIT_COUNT
	.align		4
.L_200:
        /*0170*/ 	.byte	0x02, 0x4a
	.zero		1
	.zero		1


	//----- nvinfo : EIATTR_EXIT_INSTR_OFFSETS
	.align		4
        /*0174*/ 	.byte	0x04, 0x1c
        /*0176*/ 	.short	(.L_202 - .L_201)


	//   ....[0]....
.L_201:
        /*0178*/ 	.word	0x00000080


	//   ....[1]....
        /*017c*/ 	.word	0x000000c0


	//   ....[2]....
        /*0180*/ 	.word	0x00002750


	//   ....[3]....
        /*0184*/ 	.word	0x000027a0


	//----- nvinfo : EIATTR_MAX_THREADS
	.align		4
.L_202:
        /*0188*/ 	.byte	0x04, 0x05
        /*018a*/ 	.short	(.L_204 - .L_203)
.L_203:
        /*018c*/ 	.word	0x00000280
        /*0190*/ 	.word	0x00000001
        /*0194*/ 	.word	0x00000001


	//----- nvinfo : EIATTR_CRS_STACK_SIZE
	.align		4
.L_204:
        /*0198*/ 	.byte	0x04, 0x1e
        /*019a*/ 	.short	(.L_206 - .L_205)
.L_205:
        /*019c*/ 	.word	0x00000000


	//----- nvinfo : EIATTR_CBANK_PARAM_SIZE
	.align		4
.L_206:
        /*01a0*/ 	.byte	0x03, 0x19
        /*01a2*/ 	.short	0x0021


	//----- nvinfo : EIATTR_PARAM_CBANK
	.align		4
        /*01a4*/ 	.byte	0x04, 0x0a
        /*01a6*/ 	.short	(.L_208 - .L_207)
	.align		4
.L_207:
        /*01a8*/ 	.word	index@(.nv.constant0._ZN3cub18CUB_300001_SM_10006detail6reduce28DeviceReduceSingleTileKernelINS2_10policy_hubIdjN4cuda3std3__44plusIdEEE10Policy1000EPdSC_iS9_ddNS7_10__identityEEEvT0_T1_T2_T3_T4_T6_)
        /*01ac*/ 	.short	0x0380
        /*01ae*/ 	.short	0x0021


	//----- nvinfo : EIATTR_SW_WAR
	.align		4
.L_208:
        /*01b0*/ 	.byte	0x04, 0x36
        /*01b2*/ 	.short	(.L_210 - .L_209)
.L_209:
        /*01b4*/ 	.word	0x00000008
.L_210:


//--------------------- .nv.info._ZN3cub18CUB_300001_SM_10006detail6reduce18DeviceReduceKernelINS2_10policy_hubIdjN4cuda3std3__44plusIdEEE10Policy1000EN6thrust24THRUST_300001_SM_1000_NS6detail15normal_iteratorINSD_10device_ptrIdEEEEjS9_dNS7_10__identityEEEvT0_PT3_T1_NS0_13GridEvenShareISN_EET2_T4_ --------------------------
	.section	.nv.info._ZN3cub18CUB_300001_SM_10006detail6reduce18DeviceReduceKernelINS2_10policy_hubIdjN4cuda3std3__44plusIdEEE10Policy1000EN6thrust24THRUST_300001_SM_1000_NS6detail15normal_iteratorINSD_10device_ptrIdEEEEjS9_dNS7_10__identityEEEvT0_PT3_T1_NS0_13GridEvenShareISN_EET2_T4_,"",@"SHT_CUDA_INFO"
	.sectionflags	@""
	.align	4


	//----- nvinfo : EIATTR_CUDA_API_VERSION
	.align		4
        /*0000*/ 	.byte	0x04, 0x37
        /*0002*/ 	.short	(.L_212 - .L_211)
.L_211:
        /*0004*/ 	.word	0x00000082


	//----- nvinfo : EIATTR_KPARAM_INFO
	.align		4
.L_212:
        /*0008*/ 	.byte	0x04, 0x17
        /*000a*/ 	.short	(.L_214 - .L_213)
.L_213:
        /*000c*/ 	.word	0x00000000
        /*0010*/ 	.short	0x0005
        /*0012*/ 	.short	0x003d
        /*0014*/ 	.byte	0x00, 0xf0, 0x05, 0x00


	//----- nvinfo : EIATTR_KPARAM_INFO
	.align		4
.L_214:
        /*0018*/ 	.byte	0x04, 0x17
        /*001a*/ 	.short	(.L_216 - .L_215)
.L_215:
        /*001c*/ 	.word	0x00000000
        /*0020*/ 	.short	0x0004
        /*0022*/ 	.short	0x003c
        /*0024*/ 	.byte	0x00, 0xf0, 0x05, 0x00


	//----- nvinfo : EIATTR_KPARAM_INFO
	.align		4
.L_216:
        /*0028*/ 	.byte	0x04, 0x17
        /*002a*/ 	.short	(.L_218 - .L_217)
.L_217:
        /*002c*/ 	.word	0x00000000
        /*0030*/ 	.short	0x0003
        /*0032*/ 	.short	0x0014
        /*0034*/ 	.byte	0x00, 0xf0, 0xa1, 0x00


	//----- nvinfo : EIATTR_KPARAM_INFO
	.align		4
.L_218:
        /*0038*/ 	.byte	0x04, 0x17
        /*003a*/ 	.short	(.L_220 - .L_219)
.L_219:
        /*003c*/ 	.word	0x00000000
        /*0040*/ 	.short	0x0002
        /*0042*/ 	.short	0x0010
        /*0044*/ 	.byte	0x00, 0xf0, 0x11, 0x00


	//----- nvinfo : EIATTR_KPARAM_INFO
	.align		4
.L_220:
        /*0048*/ 	.byte	0x04, 0x17
        /*004a*/ 	.short	(.L_222 - .L_221)
.L_221:
        /*004c*/ 	.word	0x00000000
        /*0050*/ 	.short	0x0001
        /*0052*/ 	.short	0x0008
        /*0054*/ 	.byte	0x00, 0xf5, 0x21, 0x00


	//----- nvinfo : EIATTR_KPARAM_INFO
	.align		4
.L_222:
        /*0058*/ 	.byte	0x04, 0x17
        /*005a*/ 	.short	(.L_224 - .L_223)
.L_223:
        /*005c*/ 	.word	0x00000000
        /*0060*/ 	.short	0x0000
        /*0062*/ 	.short	0x0000
        /*0064*/ 	.byte	0x00, 0xf0, 0x21, 0x00


	//----- nvinfo : EIATTR_SPARSE_MMA_MASK
	.align		4
.L_224:
        /*0068*/ 	.byte	0x03, 0x50
        /*006a*/ 	.short	0x0000


	//----- nvinfo : EIATTR_MAXREG_COUNT
	.align		4
        /*006c*/ 	.byte	0x03, 0x1b
        /*006e*/ 	.short	0x0060


	//----- nvinfo : EIATTR_NUM_BARRIERS
	.align		4
        /*0070*/ 	.byte	0x02, 0x4c
        /*0072*/ 	.byte	0x01
	.zero		1


	//----- nvinfo : EIATTR_MERCURY_ISA_VERSION
	.align		4
        /*0074*/ 	.byte	0x03, 0x5f
        /*0076*/ 	.short	0x0101


	//----- nvinfo : EIATTR_COOP_GROUP_MASK_REGIDS
	.align		4
        /*0078*/ 	.byte	0x04, 0x29
        /*007a*/ 	.short	(.L_226 - .L_225)


	//   ....[0]....
.L_225:
        /*007c*/ 	.word	0xffffffff


	//   ....[1]....
        /*0080*/ 	.word	0xffffffff


	//   ....[2]....
        /*0084*/ 	.word	0xffffffff


	//   ....[3]....
        /*0088*/ 	.word	0xffffffff


	//   ....[4]....
        /*008c*/ 	.word	0xffffffff


	//   ....[5]....
        /*0090*/ 	.word	0xffffffff


	//   ....[6]....
        /*0094*/ 	.word	0xffffffff


	//   ....[7]....
        /*0098*/ 	.word	0xffffffff


	//   ....[8]....
        /*009c*/ 	.word	0xffffffff


	//   ....[9]....
        /*00a0*/ 	.word	0xffffffff


	//   ....[10]....
        /*00a4*/ 	.word	0xffffffff


	//   ....[11]....
        /*00a8*/ 	.word	0xffffffff


	//   ....[12]....
        /*00ac*/ 	.word	0xffffffff


	//   ....[13]....
        /*00b0*/ 	.word	0xffffffff


	//   ....[14]....
        /*00b4*/ 	.word	0xffffffff


	//   ....[15]....
        /*00b8*/ 	.word	0xffffffff


	//   ....[16]....
        /*00bc*/ 	.word	0xffffffff


	//   ....[17]....
        /*00c0*/ 	.word	0xffffffff


	//   ....[18]....
        /*00c4*/ 	.word	0xffffffff


	//   ....[19]....
        /*00c8*/ 	.word	0xffffffff


	//   ....[20]....
        /*00cc*/ 	.word	0xffffffff


	//   ....[21]....
        /*00d0*/ 	.word	0xffffffff


	//   ....[22]....
        /*00d4*/ 	.word	0xffffffff


	//   ....[23]....
        /*00d8*/ 	.word	0xffffffff


	//   ....[24]....
        /*00dc*/ 	.word	0xffffffff


	//   ....[25]....
        /*00e0*/ 	.word	0xffffffff


	//   ....[26]....
        /*00e4*/ 	.word	0xffffffff


	//   ....[27]....
        /*00e8*/ 	.word	0xffffffff


	//   ....[28]....
        /*00ec*/ 	.word	0xffffffff


	//   ....[29]....
        /*00f0*/ 	.word	0xffffffff


	//----- nvinfo : EIATTR_COOP_GROUP_INSTR_OFFSETS
	.align		4
.L_226:
        /*00f4*/ 	.byte	0x04, 0x28
        /*00f6*/ 	.short	(.L_228 - .L_227)


	//   ....[0]....
.L_227:
        /*00f8*/ 	.word	0x00000c10


	//   ....[1]....
        /*00fc*/ 	.word	0x00000c20


	//   ....[2]....
        /*0100*/ 	.word	0x00000c90


	//   ....[3]....
        /*0104*/ 	.word	0x00000cb0


	//   ....[4]....
        /*0108*/ 	.word	0x00000d20


	//   ....[5]....
        /*010c*/ 	.word	0x00000d30


	//   ....[6]....
        /*0110*/ 	.word	0x00000d80


	//   ....[7]....
        /*0114*/ 	.word	0x00000da0


	//   ....[8]....
        /*0118*/ 	.word	0x00000df0


	//   ....[9]....
        /*011c*/ 	.word	0x00000e10


	//   ....[10]....
        /*0120*/ 	.word	0x00001120


	//   ....[11]....
        /*0124*/ 	.word	0x00001130


	//   ....[12]....
        /*0128*/ 	.word	0x000011a0


	//   ....[13]....
        /*012c*/ 	.word	0x000011c0


	//   ....[14]....
        /*0130*/ 	.word	0x00001210


	//   ....[15]....
        /*0134*/ 	.word	0x00001230


	//   ....[16]....
        /*0138*/ 	.word	0x00001290


	//   ....[17]....
        /*013c*/ 	.word	0x000012b0


	//   ....[18]....
        /*0140*/ 	.word	0x00001330


	//   ....[19]....
        /*0144*/ 	.word	0x00001360


	//   ....[20]....
        /*0148*/ 	.word	0x000028d0


	//   ....[21]....
        /*014c*/ 	.word	0x000028e0


	//   ....[22]....
        /*0150*/ 	.word	0x00002960


	//   ....[23]....
        /*0154*/ 	.word	0x00002970


	//   ....[24]....
        /*0158*/ 	.word	0x000029d0


	//   ....[25]....
        /*015c*/ 	.word	0x000029e0


	//   ....[26]....
        /*0160*/ 	.word	0x00002a30


	//   ....[27]....
        /*0164*/ 	.word	0x00002a60


	//   ....[28]....
        /*0168*/ 	.word	0x00002ae0


	//   ....[29]....
        /*016c*/ 	.word	0x00002af0


	//----- nvinfo : EIATTR_VRC_CTA_INIT_COUNT
	.align		4
.L_228:
        /*0170*/ 	.byte	0x02, 0x4a
	.zero		1
	.zero		1


	//----- nvinfo : EIATTR_EXIT_INSTR_OFFSETS
	.align		4
        /*0174*/ 	.byte	0x04, 0x1c
        /*0176*/ 	.short	(.L_230 - .L_229)


	//   ....[0]....
.L_229:
        /*0178*/ 	.word	0x00002d80


	//   ....[1]....
        /*017c*/ 	.word	0x00002de0


	//----- nvinfo : EIATTR_MAX_THREADS
	.align		4
.L_230:
        /*0180*/ 	.byte	0x04, 0x05
        /*0182*/ 	.short	(.L_232 - .L_231)
.L_231:
        /*0184*/ 	.word	0x00000280
        /*0188*/ 	.word	0x00000001
        /*018c*/ 	.word	0x00000001


	//----- nvinfo : EIATTR_CRS_STACK_SIZE
	.align		4
.L_232:
        /*0190*/ 	.byte	0x04, 0x1e
        /*0192*/ 	.short	(.L_234 - .L_233)
.L_233:
        /*0194*/ 	.word	0x00000000


	//----- nvinfo : EIATTR_CBANK_PARAM_SIZE
	.align		4
.L_234:
        /*0198*/ 	.byte	0x03, 0x19
        /*019a*/ 	.short	0x003e


	//----- nvinfo : EIATTR_PARAM_CBANK
	.align		4
        /*019c*/ 	.byte	0x04, 0x0a
        /*019e*/ 	.short	(.L_236 - .L_235)
	.align		4
.L_235:
        /*01a0*/ 	.word	index@(.nv.constant0._ZN3cub18CUB_300001_SM_10006detail6reduce18DeviceReduceKernelINS2_10policy_hubIdjN4cuda3std3__44plusIdEEE10Policy1000EN6thrust24THRUST_300001_SM_1000_NS6detail15normal_iteratorINSD_10device_ptrIdEEEEjS9_dNS7_10__identityEEEvT0_PT3_T1_NS0_13GridEvenShareISN_EET2_T4_)
        /*01a4*/ 	.short	0x0380
        /*01a6*/ 	.short	0x003e


	//----- nvinfo : EIATTR_SW_WAR
	.align		4
.L_236:
        /*01a8*/ 	.byte	0x04, 0x36
        /*01aa*/ 	.short	(.L_238 - .L_237)
.L_237:
        /*01ac*/ 	.word	0x00000008
.L_238:


//--------------------- .nv.info._ZN3cub18CUB_300001_SM_10006detail6reduce28DeviceReduceSingleTileKernelINS2_10policy_hubIdjN4cuda3std3__44plusIdEEE10Policy1000EN6thrust24THRUST_300001_SM_1000_NS6detail15normal_iteratorINSD_10device_ptrIdEEEEPdjS9_ddNS7_10__identityEEEvT0_T1_T2_T3_T4_T6_ --------------------------
	.section	.nv.info._ZN3cub18CUB_300001_SM_10006detail6reduce28DeviceReduceSingleTileKernelINS2_10policy_hubIdjN4cuda3std3__44plusIdEEE10Policy1000EN6thrust24THRUST_300001_SM_1000_NS6detail15normal_iteratorINSD_10device_ptrIdEEEEPdjS9_ddNS7_10__identityEEEvT0_T1_T2_T3_T4_T6_,"",@"SHT_CUDA_INFO"
	.sectionflags	@""
	.align	4


	//----- nvinfo : EIATTR_CUDA_API_VERSION
	.align		4
        /*0000*/ 	.byte	0x04, 0x37
        /*0002*/ 	.short	(.L_240 - .L_239)
.L_239:
        /*0004*/ 	.word	0x00000082


	//----- nvinfo : EIATTR_KPARAM_INFO
	.align		4
.L_240:
        /*0008*/ 	.byte	0x04, 0x17
        /*000a*/ 	.short	(.L_242 - .L_241)
.L_241:
        /*000c*/ 	.word	0x00000000
        /*0010*/ 	.short	0x0005
        /*0012*/ 	.short	0x0020
        /*0014*/ 	.byte	0x00, 0xf0, 0x05, 0x00


	//----- nvinfo : EIATTR_KPARAM_INFO
	.align		4
.L_242:
        /*0018*/ 	.byte	0x04, 0x17
        /*001a*/ 	.short	(.L_244 - .L_243)
.L_243:
        /*001c*/ 	.word	0x00000000
        /*0020*/ 	.short	0x0004
        /*0022*/ 	.short	0x0018
        /*0024*/ 	.byte	0x00, 0xf0, 0x21, 0x00


	//----- nvinfo : EIATTR_KPARAM_INFO
	.align		4
.L_244:
        /*0028*/ 	.byte	0x04, 0x17
        /*002a*/ 	.short	(.L_246 - .L_245)
.L_245:
        /*002c*/ 	.word	0x00000000
        /*0030*/ 	.short	0x0003
        /*0032*/ 	.short	0x0014
        /*0034*/ 	.byte	0x00, 0xf0, 0x05, 0x00


	//----- nvinfo : EIATTR_KPARAM_INFO
	.align		4
.L_246:
        /*0038*/ 	.byte	0x04, 0x17
        /*003a*/ 	.short	(.L_248 - .L_247)
.L_247:
        /*003c*/ 	.word	0x00000000
        /*0040*/ 	.short	0x0002
        /*0042*/ 	.short	0x0010
        /*0044*/ 	.byte	0x00, 0xf0, 0x11, 0x00


	//----- nvinfo : EIATTR_KPARAM_INFO
	.align		4
.L_248:
        /*0048*/ 	.byte	0x04, 0x17
        /*004a*/ 	.short	(.L_250 - .L_249)
.L_249:
        /*004c*/ 	.word	0x00000000
        /*0050*/ 	.short	0x0001
        /*0052*/ 	.short	0x0008
        /*0054*/ 	.byte	0x00, 0xf5, 0x21, 0x00


	//----- nvinfo : EIATTR_KPARAM_INFO
	.align		4
.L_250:
        /*0058*/ 	.byte	0x04, 0x17
        /*005a*/ 	.short	(.L_252 - .L_251)
.L_251:
        /*005c*/ 	.word	0x00000000
        /*0060*/ 	.short	0x0000
        /*0062*/ 	.short	0x0000
        /*0064*/ 	.byte	0x00, 0xf0, 0x21, 0x00


	//----- nvinfo : EIATTR_SPARSE_MMA_MASK
	.align		4
.L_252:
        /*0068*/ 	.byte	0x03, 0x50
        /*006a*/ 	.short	0x0000


	//----- nvinfo : EIATTR_MAXREG_COUNT
	.align		4
        /*006c*/ 	.byte	0x03, 0x1b
        /*006e*/ 	.short	0x0060


	//----- nvinfo : EIATTR_NUM_BARRIERS
	.align		4
        /*0070*/ 	.byte	0x02, 0x4c
        /*0072*/ 	.byte	0x01
	.zero		1


	//----- nvinfo : EIATTR_MERCURY_ISA_VERSION
	.align		4
        /*0074*/ 	.byte	0x03, 0x5f
        /*0076*/ 	.short	0x0101


	//----- nvinfo : EIATTR_COOP_GROUP_MASK_REGIDS
	.align		4
        /*0078*/ 	.byte	0x04, 0x29
        /*007a*/ 	.short	(.L_254 - .L_253)


	//   ....[0]....
.L_253:
        /*007c*/ 	.word	0xffffffff


	//   ....[1]....
        /*0080*/ 	.word	0xffffffff


	//   ....[2]....
        /*0084*/ 	.word	0xffffffff


	//   ....[3]....
        /*0088*/ 	.word	0xffffffff


	//   ....[4]....
        /*008c*/ 	.word	0xffffffff


	//   ....[5]....
        /*0090*/ 	.word	0xffffffff


	//   ....[6]....
        /*0094*/ 	.word	0xffffffff


	//   ....[7]....
        /*0098*/ 	.word	0xffffffff


	//   ....[8]....
        /*009c*/ 	.word	0xffffffff


	//   ....[9]....
        /*00a0*/ 	.word	0xffffffff


	//   ....[10]....
        /*00a4*/ 	.word	0xffffffff


	//   ....[11]....
        /*00a8*/ 	.word	0xffffffff


	//   ....[12]....
        /*00ac*/ 	.word	0xffffffff


	//   ....[13]....
        /*00b0*/ 	.word	0xffffffff


	//   ....[14]....
        /*00b4*/ 	.word	0xffffffff


	//   ....[15]....
        /*00b8*/ 	.word	0xffffffff


	//   ....[16]....
        /*00bc*/ 	.word	0xffffffff


	//   ....[17]....
        /*00c0*/ 	.word	0xffffffff


	//   ....[18]....
        /*00c4*/ 	.word	0xffffffff


	//   ....[19]....
        /*00c8*/ 	.word	0xffffffff


	//   ....[20]....
        /*00cc*/ 	.word	0xffffffff


	//   ....[21]....
        /*00d0*/ 	.word	0xffffffff


	//   ....[22]....
        /*00d4*/ 	.word	0xffffffff


	//   ....[23]....
        /*00d8*/ 	.word	0xffffffff


	//   ....[24]....
        /*00dc*/ 	.word	0xffffffff


	//   ....[25]....
        /*00e0*/ 	.word	0xffffffff


	//   ....[26]....
        /*00e4*/ 	.word	0xffffffff


	//   ....[27]....
        /*00e8*/ 	.word	0xffffffff


	//   ....[28]....
        /*00ec*/ 	.word	0xffffffff


	//   ....[29]....
        /*00f0*/ 	.word	0xffffffff


	//----- nvinfo : EIATTR_COOP_GROUP_INSTR_OFFSETS
	.align		4
.L_254:
        /*00f4*/ 	.byte	0x04, 0x28
        /*00f6*/ 	.short	(.L_256 - .L_255)


	//   ....[0]....
.L_255:
        /*00f8*/ 	.word	0x00000930


	//   ....[1]....
        /*00fc*/ 	.word	0x00000940


	//   ....[2]....
        /*0100*/ 	.word	0x000009b0


	//   ....[3]....
        /*0104*/ 	.word	0x000009e0


	//   ....[4]....
        /*0108*/ 	.word	0x00000a50


	//   ....[5]....
        /*010c*/ 	.word	0x00000a60


	//   ....[6]....
        /*0110*/ 	.word	0x00000ab0


	//   ....[7]....
        /*0114*/ 	.word	0x00000ad0


	//   ....[8]....
        /*0118*/ 	.word	0x00000b30


	//   ....[9]....
        /*011c*/ 	.word	0x00000b40


	//   ....[10]....
        /*0120*/ 	.word	0x00000e40


	//   ....[11]....
        /*0124*/ 	.word	0x00000e50


	//   ....[12]....
        /*0128*/ 	.word	0x00000ed0


	//   ....[13]....
        /*012c*/ 	.word	0x00000ef0


	//   ....[14]....
        /*0130*/ 	.word	0x00000f40


	//   ....[15]....
        /*0134*/ 	.word	0x00000f60


	//   ....[16]....
        /*0138*/ 	.word	0x00000fd0


	//   ....[17]....
        /*013c*/ 	.word	0x00000fe0


	//   ....[18]....
        /*0140*/ 	.word	0x00001030


	//   ....[19]....
        /*0144*/ 	.word	0x00001060


	//   ....[20]....
        /*0148*/ 	.word	0x00002450


	//   ....[21]....
        /*014c*/ 	.word	0x00002460


	//   ....[22]....
        /*0150*/ 	.word	0x000024d0


	//   ....[23]....
        /*0154*/ 	.word	0x000024e0


	//   ....[24]....
        /*0158*/ 	.word	0x00002540


	//   ....[25]....
        /*015c*/ 	.word	0x00002550


	//   ....[26]....
        /*0160*/ 	.word	0x000025a0


	//   ....[27]....
        /*0164*/ 	.word	0x000025d0


	//   ....[28]....
        /*0168*/ 	.word	0x00002650


	//   ....[29]....
        /*016c*/ 	.word	0x00002660


	//----- nvinfo : EIATTR_VRC_CTA_INIT_COUNT
	.align		4
.L_256:
        /*0170*/ 	.byte	0x02, 0x4a
	.zero		1
	.zero		1


	//----- nvinfo : EIATTR_EXIT_INSTR_OFFSETS
	.align		4
        /*0174*/ 	.byte	0x04, 0x1c
        /*0176*/ 	.short	(.L_258 - .L_257)


	//   ....[0]....
.L_257:
        /*0178*/ 	.word	0x00000080


	//   ....[1]....
        /*017c*/ 	.word	0x000000c0


	//   ....[2]....
        /*0180*/ 	.word	0x000028f0


	//   ....[3]....
        /*0184*/ 	.word	0x00002940


	//----- nvinfo : EIATTR_MAX_THREADS
	.align		4
.L_258:
        /*0188*/ 	.byte	0x04, 0x05
        /*018a*/ 	.short	(.L_260 - .L_259)
.L_259:
        /*018c*/ 	.word	0x00000280
        /*0190*/ 	.word	0x00000001
        /*0194*/ 	.word	0x00000001


	//----- nvinfo : EIATTR_CRS_STACK_SIZE
	.align		4
.L_260:
        /*0198*/ 	.byte	0x04, 0x1e
        /*019a*/ 	.short	(.L_262 - .L_261)
.L_261:
        /*019c*/ 	.word	0x00000000


	//----- nvinfo : EIATTR_CBANK_PARAM_SIZE
	.align		4
.L_262:
        /*01a0*/ 	.byte	0x03, 0x19
        /*01a2*/ 	.short	0x0021


	//----- nvinfo : EIATTR_PARAM_CBANK
	.align		4
        /*01a4*/ 	.byte	0x04, 0x0a
        /*01a6*/ 	.short	(.L_264 - .L_263)
	.align		4
.L_263:
        /*01a8*/ 	.word	index@(.nv.constant0._ZN3cub18CUB_300001_SM_10006detail6reduce28DeviceReduceSingleTileKernelINS2_10policy_hubIdjN4cuda3std3__44plusIdEEE10Policy1000EN6thrust24THRUST_300001_SM_1000_NS6detail15normal_iteratorINSD_10device_ptrIdEEEEPdjS9_ddNS7_10__identityEEEvT0_T1_T2_T3_T4_T6_)
        /*01ac*/ 	.short	0x0380
        /*01ae*/ 	.short	0x0021


	//----- nvinfo : EIATTR_SW_WAR
	.align		4
.L_264:
        /*01b0*/ 	.byte	0x04, 0x36
        /*01b2*/ 	.short	(.L_266 - .L_265)
.L_265:
        /*01b4*/ 	.word	0x00000008
.L_266:


//--------------------- .nv.info._ZN3cub18CUB_300001_SM_10006detail8for_each13static_kernelINS2_12policy_hub_t12policy_500_tEmN6thrust24THRUST_300001_SM_1000_NS8cuda_cub20__uninitialized_fill7functorINS7_10device_ptrIdEEdEEEEvT0_T1_ --------------------------
	.section	.nv.info._ZN3cub18CUB_300001_SM_10006detail8for_each13static_kernelINS2_12policy_hub_t12policy_500_tEmN6thrust24THRUST_300001_SM_1000_NS8cuda_cub20__uninitialized_fill7functorINS7_10device_ptrIdEEdEEEEvT0_T1_,"",@"SHT_CUDA_INFO"
	.sectionflags	@""
	.align	4


	//----- nvinfo : EIATTR_CUDA_API_VERSION
	.align		4
        /*0000*/ 	.byte	0x04, 0x37
        /*0002*/ 	.short	(.L_268 - .L_267)
.L_267:
        /*0004*/ 	.word	0x00000082


	//----- nvinfo : EIATTR_KPARAM_INFO
	.align		4
.L_268:
        /*0008*/ 	.byte	0x04, 0x17
        /*000a*/ 	.short	(.L_270 - .L_269)
.L_269:
        /*000c*/ 	.word	0x00000000
        /*0010*/ 	.short	0x0001
        /*0012*/ 	.short	0x0008
        /*0014*/ 	.byte	0x00, 0xf0, 0x41, 0x00


	//----- nvinfo : EIATTR_KPARAM_INFO
	.align		4
.L_270:
        /*0018*/ 	.byte	0x04, 0x17
        /*001a*/ 	.short	(.L_272 - .L_271)
.L_271:
        /*001c*/ 	.word	0x00000000
        /*0020*/ 	.short	0x0000
        /*0022*/ 	.short	0x0000
        /*0024*/ 	.byte	0x00, 0xf0, 0x21, 0x00


	//----- nvinfo : EIATTR_SPARSE_MMA_MASK
	.align		4
.L_272:
        /*0028*/ 	.byte	0x03, 0x50
        /*002a*/ 	.short	0x0000


	//----- nvinfo : EIATTR_MAXREG_COUNT
	.align		4
        /*002c*/ 	.byte	0x03, 0x1b
        /*002e*/ 	.short	0x00ff


	//----- nvinfo : EIATTR_MERCURY_ISA_VERSION
	.align		4
        /*0030*/ 	.byte	0x03, 0x5f
        /*0032*/ 	.short	0x0101


	//----- nvinfo : EIATTR_VRC_CTA_INIT_COUNT
	.align		4
        /*0034*/ 	.byte	0x02, 0x4a
	.zero		1
	.zero		1


	//----- nvinfo : EIATTR_EXIT_INSTR_OFFSETS
	.align		4
        /*0038*/ 	.byte	0x04, 0x1c
        /*003a*/ 	.short	(.L_274 - .L_273)


	//   ....[0]....
.L_273:
        /*003c*/ 	.word	0x00000130


	//   ....[1]....
        /*0040*/ 	.word	0x00000230


	//   ....[2]....
        /*0044*/ 	.word	0x00000260


	//----- nvinfo : EIATTR_MAX_THREADS
	.align		4
.L_274:
        /*0048*/ 	.byte	0x04, 0x05
        /*004a*/ 	.short	(.L_276 - .L_275)
.L_275:
        /*004c*/ 	.word	0x00000100
        /*0050*/ 	.word	0x00000001
        /*0054*/ 	.word	0x00000001


	//----- nvinfo : EIATTR_CBANK_PARAM_SIZE
	.align		4
.L_276:
        /*0058*/ 	.byte	0x03, 0x19
        /*005a*/ 	.short	0x0018


	//----- nvinfo : EIATTR_PARAM_CBANK
	.align		4
        /*005c*/ 	.byte	0x04, 0x0a
        /*005e*/ 	.short	(.L_278 - .L_277)
	.align		4
.L_277:
        /*0060*/ 	.word	index@(.nv.constant0._ZN3cub18CUB_300001_SM_10006detail8for_each13static_kernelINS2_12policy_hub_t12policy_500_tEmN6thrust24THRUST_300001_SM_1000_NS8cuda_cub20__uninitialized_fill7functorINS7_10device_ptrIdEEdEEEEvT0_T1_)
        /*0064*/ 	.short	0x0380
        /*0066*/ 	.short	0x0018


	//----- nvinfo : EIATTR_SW_WAR
	.align		4
.L_278:
        /*0068*/ 	.byte	0x04, 0x36
        /*006a*/ 	.short	(.L_280 - .L_279)
.L_279:
        /*006c*/ 	.word	0x00000008
.L_280:


//--------------------- .nv.info._ZN3cub18CUB_300001_SM_10006detail11EmptyKernelIvEEvv --------------------------
	.section	.nv.info._ZN3cub18CUB_300001_SM_10006detail11EmptyKernelIvEEvv,"",@"SHT_CUDA_INFO"
	.sectionflags	@""
	.align	4


	//----- nvinfo : EIATTR_CUDA_API_VERSION
	.align		4
        /*0000*/ 	.byte	0x04, 0x37
        /*0002*/ 	.short	(.L_282 - .L_281)
.L_281:
        /*0004*/ 	.word	0x00000082


	//----- nvinfo : EIATTR_SPARSE_MMA_MASK
	.align		4
.L_282:
        /*0008*/ 	.byte	0x03, 0x50
        /*000a*/ 	.short	0x0000


	//----- nvinfo : EIATTR_MAXREG_COUNT
	.align		4
        /*000c*/ 	.byte	0x03, 0x1b
        /*000e*/ 	.short	0x00ff


	//----- nvinfo : EIATTR_MERCURY_ISA_VERSION
	.align		4
        /*0010*/ 	.byte	0x03, 0x5f
        /*0012*/ 	.short	0x0101


	//----- nvinfo : EIATTR_VRC_CTA_INIT_COUNT
	.align		4
        /*0014*/ 	.byte	0x02, 0x4a
	.zero		1
	.zero		1


	//----- nvinfo : EIATTR_EXIT_INSTR_OFFSETS
	.align		4
        /*0018*/ 	.byte	0x04, 0x1c
        /*001a*/ 	.short	(.L_284 - .L_283)


	//   ....[0]....
.L_283:
        /*001c*/ 	.word	0x00000010


	//----- nvinfo : EIATTR_SW_WAR
	.align		4
.L_284:
        /*0020*/ 	.byte	0x04, 0x36
        /*0022*/ 	.short	(.L_286 - .L_285)
.L_285:
        /*0024*/ 	.word	0x00000008
.L_286:


//--------------------- .nv.info._Z7pi_cudaPdd    --------------------------
	.section	.nv.info._Z7pi_cudaPdd,"",@"SHT_CUDA_INFO"
	.sectionflags	@""
	.align	4


	//----- nvinfo : EIATTR_CUDA_API_VERSION
	.align		4
        /*0000*/ 	.byte	0x04, 0x37
        /*0002*/ 	.short	(.L_288 - .L_287)
.L_287:
        /*0004*/ 	.word	0x00000082


	//----- nvinfo : EIATTR_KPARAM_INFO
	.align		4
.L_288:
        /*0008*/ 	.byte	0x04, 0x17
        /*000a*/ 	.short	(.L_290 - .L_289)
.L_289:
        /*000c*/ 	.word	0x00000000
        /*0010*/ 	.short	0x0001
        /*0012*/ 	.short	0x0008
        /*0014*/ 	.byte	0x00, 0xf0, 0x21, 0x00


	//----- nvinfo : EIATTR_KPARAM_INFO
	.align		4
.L_290:
        /*0018*/ 	.byte	0x04, 0x17
        /*001a*/ 	.short	(.L_292 - .L_291)
.L_291:
        /*001c*/ 	.word	0x00000000
        /*0020*/ 	.short	0x0000
        /*0022*/ 	.short	0x0000
        /*0024*/ 	.byte	0x00, 0xf5, 0x21, 0x00


	//----- nvinfo : EIATTR_SPARSE_MMA_MASK
	.align		4
.L_292:
        /*0028*/ 	.byte	0x03, 0x50
        /*002a*/ 	.short	0x0000


	//----- nvinfo : EIATTR_MAXREG_COUNT
	.align		4
        /*002c*/ 	.byte	0x03, 0x1b
        /*002e*/ 	.short	0x00ff


	//----- nvinfo : EIATTR_MERCURY_ISA_VERSION
	.align		4
        /*0030*/ 	.byte	0x03, 0x5f
        /*0032*/ 	.short	0x0101


	//----- nvinfo : EIATTR_VRC_CTA_INIT_COUNT
	.align		4
        /*0034*/ 	.byte	0x02, 0x4a
	.zero		1
	.zero		1


	//----- nvinfo : EIATTR_EXIT_INSTR_OFFSETS
	.align		4
        /*0038*/ 	.byte	0x04, 0x1c
        /*003a*/ 	.short	(.L_294 - .L_293)


	//   ....[0]....
.L_293:
        /*003c*/ 	.word	0x000001f0


	//----- nvinfo : EIATTR_CRS_STACK_SIZE
	.align		4
.L_294:
        /*0040*/ 	.byte	0x04, 0x1e
        /*0042*/ 	.short	(.L_296 - .L_295)
.L_295:
        /*0044*/ 	.word	0x00000000


	//----- nvinfo : EIATTR_CBANK_PARAM_SIZE
	.align		4
.L_296:
        /*0048*/ 	.byte	0x03, 0x19
        /*004a*/ 	.short	0x0010


	//----- nvinfo : EIATTR_PARAM_CBANK
	.align		4
        /*004c*/ 	.byte	0x04, 0x0a
        /*004e*/ 	.short	(.L_298 - .L_297)
	.align		4
.L_297:
        /*0050*/ 	.word	index@(.nv.constant0._Z7pi_cudaPdd)
        /*0054*/ 	.short	0x0380
        /*0056*/ 	.short	0x0010


	//----- nvinfo : EIATTR_SW_WAR
	.align		4
.L_298:
        /*0058*/ 	.byte	0x04, 0x36
        /*005a*/ 	.short	(.L_300 - .L_299)
.L_299:
        /*005c*/ 	.word	0x00000008
.L_300:


//--------------------- .nv.callgraph             --------------------------
	.section	.nv.callgraph,"",@"SHT_CUDA_CALLGRAPH"
	.align	4
	.sectionentsize	8
	.align		4
        /*0000*/ 	.word	0x00000000
	.align		4
        /*0004*/ 	.word	0xffffffff
	.align		4
        /*0008*/ 	.word	0x00000000
	.align		4
        /*000c*/ 	.word	0xfffffffe
	.align		4
        /*0010*/ 	.word	0x00000000
	.align		4
        /*0014*/ 	.word	0xfffffffd
	.align		4
        /*0018*/ 	.word	0x00000000
	.align		4
        /*001c*/ 	.word	0xfffffffc


//--------------------- .nv.constant4             --------------------------
	.section	.nv.constant4,"a",@progbits
	.align	8
	.align		8
.nv.constant4:
        /*0000*/ 	.dword	_ZN34_INTERNAL_9bed0c73_4_k_cu_5577b58a4cuda3std3__45__cpo5beginE
	.align		8
        /*0008*/ 	.dword	_ZN34_INTERNAL_9bed0c73_4_k_cu_5577b58a4cuda3std3__45__cpo3endE
	.align		8
        /*0010*/ 	.dword	_ZN34_INTERNAL_9bed0c73_4_k_cu_5577b58a4cuda3std3__45__cpo6cbeginE
	.align		8
        /*0018*/ 	.dword	_ZN34_INTERNAL_9bed0c73_4_k_cu_5577b58a4cuda3std3__45__cpo4cendE
	.align		8
        /*0020*/ 	.dword	_ZN34_INTERNAL_9bed0c73_4_k_cu_5577b58a4cuda3std3__45__cpo6rbeginE
	.align		8
        /*0028*/ 	.dword	_ZN34_INTERNAL_9bed0c73_4_k_cu_5577b58a4cuda3std3__45__cpo4rendE
	.align		8
        /*0030*/ 	.dword	_ZN34_INTERNAL_9bed0c73_4_k_cu_5577b58a4cuda3std3__45__cpo7crbeginE
	.align		8
        /*0038*/ 	.dword	_ZN34_INTERNAL_9bed0c73_4_k_cu_5577b58a4cuda3std3__45__cpo5crendE
	.align		8
        /*0040*/ 	.dword	_ZN34_INTERNAL_9bed0c73_4_k_cu_5577b58a4cuda3std3__436_GLOBAL__N__9bed0c73_4_k_cu_5577b58a6ignoreE
	.align		8
        /*0048*/ 	.dword	_ZN34_INTERNAL_9bed0c73_4_k_cu_5577b58a4cuda3std3__419piecewise_constructE
	.align		8
        /*0050*/ 	.dword	_ZN34_INTERNAL_9bed0c73_4_k_cu_5577b58a4cuda3std3__48in_placeE
	.align		8
        /*0058*/ 	.dword	_ZN34_INTERNAL_9bed0c73_4_k_cu_5577b58a4cuda3std3__420unreachable_sentinelE
	.align		8
        /*0060*/ 	.dword	_ZN34_INTERNAL_9bed0c73_4_k_cu_5577b58a4cuda3std3__47nulloptE
	.align		8
        /*0068*/ 	.dword	_ZN34_INTERNAL_9bed0c73_4_k_cu_5577b58a4cuda3std3__48unexpectE
	.align		8
        /*0070*/ 	.dword	_ZN34_INTERNAL_9bed0c73_4_k_cu_5577b58a4cuda3std6ranges3__45__cpo4swapE
	.align		8
        /*0078*/ 	.dword	_ZN34_INTERNAL_9bed0c73_4_k_cu_5577b58a4cuda3std6ranges3__45__cpo9iter_moveE
	.align		8
        /*0080*/ 	.dword	_ZN34_INTERNAL_9bed0c73_4_k_cu_5577b58a4cuda3std6ranges3__45__cpo5beginE
	.align		8
        /*0088*/ 	.dword	_ZN34_INTERNAL_9bed0c73_4_k_cu_5577b58a4cuda3std6ranges3__45__cpo3endE
	.align		8
        /*0090*/ 	.dword	_ZN34_INTERNAL_9bed0c73_4_k_cu_5577b58a4cuda3std6ranges3__45__cpo6cbeginE
	.align		8
        /*0098*/ 	.dword	_ZN34_INTERNAL_9bed0c73_4_k_cu_5577b58a4cuda3std6ranges3__45__cpo4cendE
	.align		8
        /*00a0*/ 	.dword	_ZN34_INTERNAL_9bed0c73_4_k_cu_5577b58a4cuda3std6ranges3__45__cpo7advanceE
	.align		8
        /*00a8*/ 	.dword	_ZN34_INTERNAL_9bed0c73_4_k_cu_5577b58a4cuda3std6ranges3__45__cpo9iter_swapE
	.align		8
        /*00b0*/ 	.dword	_ZN34_INTERNAL_9bed0c73_4_k_cu_5577b58a4cuda3std6ranges3__45__cpo4nextE
	.align		8
        /*00b8*/ 	.dword	_ZN34_INTERNAL_9bed0c73_4_k_cu_5577b58a4cuda3std6ranges3__45__cpo4prevE
	.align		8
        /*00c0*/ 	.dword	_ZN34_INTERNAL_9bed0c73_4_k_cu_5577b58a4cuda3std6ranges3__45__cpo4dataE
	.align		8
        /*00c8*/ 	.dword	_ZN34_INTERNAL_9bed0c73_4_k_cu_5577b58a4cuda3std6ranges3__45__cpo5cdataE
	.align		8
        /*00d0*/ 	.dword	_ZN34_INTERNAL_9bed0c73_4_k_cu_5577b58a4cuda3std6ranges3__45__cpo4sizeE
	.align		8
        /*00d8*/ 	.dword	_ZN34_INTERNAL_9bed0c73_4_k_cu_5577b58a4cuda3std6ranges3__45__cpo5ssizeE
	.align		8
        /*00e0*/ 	.dword	_ZN34_INTERNAL_9bed0c73_4_k_cu_5577b58a4cuda3std6ranges3__45__cpo8distanceE
	.align		8
        /*00e8*/ 	.dword	_ZN34_INTERNAL_9bed0c73_4_k_cu_5577b58a6thrust24THRUST_300001_SM_1000_NS8cuda_cub3parE
	.align		8
        /*00f0*/ 	.dword	_ZN34_INTERNAL_9bed0c73_4_k_cu_5577b58a6thrust24THRUST_300001_SM_1000_NS8cuda_cub10par_nosyncE
	.align		8
        /*00f8*/ 	.dword	_ZN34_INTERNAL_9bed0c73_4_k_cu_5577b58a6thrust24THRUST_300001_SM_1000_NS6system6detail10sequential3seqE
	.align		8
        /*0100*/ 	.dword	_ZN34_INTERNAL_9bed0c73_4_k_cu_5577b58a6thrust24THRUST_300001_SM_1000_NS12placeholders2_1E
	.align		8
        /*0108*/ 	.dword	_ZN34_INTERNAL_9bed0c73_4_k_cu_5577b58a6thrust24THRUST_300001_SM_1000_NS12placeholders2_2E
	.align		8
        /*0110*/ 	.dword	_ZN34_INTERNAL_9bed0c73_4_k_cu_5577b58a6thrust24THRUST_300001_SM_1000_NS12placeholders2_3E
	.align		8
        /*0118*/ 	.dword	_ZN34_INTERNAL_9bed0c73_4_k_cu_5577b58a6thrust24THRUST_300001_SM_1000_NS12placeholders2_4E
	.align		8
        /*0120*/ 	.dword	_ZN34_INTERNAL_9bed0c73_4_k_cu_5577b58a6thrust24THRUST_300001_SM_1000_NS12placeholders2_5E
	.align		8
        /*0128*/ 	.dword	_ZN34_INTERNAL_9bed0c73_4_k_cu_5577b58a6thrust24THRUST_300001_SM_1000_NS12placeholders2_6E
	.align		8
        /*0130*/ 	.dword	_ZN34_INTERNAL_9bed0c73_4_k_cu_5577b58a6thrust24THRUST_300001_SM_1000_NS12placeholders2_7E
	.align		8
        /*0138*/ 	.dword	_ZN34_INTERNAL_9bed0c73_4_k_cu_5577b58a6thrust24THRUST_300001_SM_1000_NS12placeholders2_8E
	.align		8
        /*0140*/ 	.dword	_ZN34_INTERNAL_9bed0c73_4_k_cu_5577b58a6thrust24THRUST_300001_SM_1000_NS12placeholders2_9E
	.align		8
        /*0148*/ 	.dword	_ZN34_INTERNAL_9bed0c73_4_k_cu_5577b58a6thrust24THRUST_300001_SM_1000_NS12placeholders3_10E
	.align		8
        /*0150*/ 	.dword	_ZN34_INTERNAL_9bed0c73_4_k_cu_5577b58a6thrust24THRUST_300001_SM_1000_NS3seqE


//--------------------- .text._ZN3cub18CUB_300001_SM_10006detail6reduce28DeviceReduceSingleTileKernelINS2_10policy_hubIdyN4cuda3std3__44plusIdEEE10Policy1000EPdSC_iS9_ddNS7_10__identityEEEvT0_T1_T2_T3_T4_T6_ --------------------------
	.section	.text._ZN3cub18CUB_300001_SM_10006detail6reduce28DeviceReduceSingleTileKernelINS2_10policy_hubIdyN4cuda3std3__44plusIdEEE10Policy1000EPdSC_iS9_ddNS7_10__identityEEEvT0_T1_T2_T3_T4_T6_,"ax",@progbits
	.align	128
        .global         _ZN3cub18CUB_300001_SM_10006detail6reduce28DeviceReduceSingleTileKernelINS2_10policy_hubIdyN4cuda3std3__44plusIdEEE10Policy1000EPdSC_iS9_ddNS7_10__identityEEEvT0_T1_T2_T3_T4_T6_
        .type           _ZN3cub18CUB_300001_SM_10006detail6reduce28DeviceReduceSingleTileKernelINS2_10policy_hubIdyN4cuda3std3__44plusIdEEE10Policy1000EPdSC_iS9_ddNS7_10__identityEEEvT0_T1_T2_T3_T4_T6_,@function
        .size           _ZN3cub18CUB_300001_SM_10006detail6reduce28DeviceReduceSingleTileKernelINS2_10policy_hubIdyN4cuda3std3__44plusIdEEE10Policy1000EPdSC_iS9_ddNS7_10__identityEEEvT0_T1_T2_T3_T4_T6_,(.L_x_192 - _ZN3cub18CUB_300001_SM_10006detail6reduce28DeviceReduceSingleTileKernelINS2_10policy_hubIdyN4cuda3std3__44plusIdEEE10Policy1000EPdSC_iS9_ddNS7_10__identityEEEvT0_T1_T2_T3_T4_T6_)
        .other          _ZN3cub18CUB_300001_SM_10006detail6reduce28DeviceReduceSingleTileKernelINS2_10policy_hubIdyN4cuda3std3__44plusIdEEE10Policy1000EPdSC_iS9_ddNS7_10__identityEEEvT0_T1_T2_T3_T4_T6_,@"STO_CUDA_ENTRY STV_DEFAULT"
_ZN3cub18CUB_300001_SM_10006detail6reduce28DeviceReduceSingleTileKernelINS2_10policy_hubIdyN4cuda3std3__44plusIdEEE10Policy1000EPdSC_iS9_ddNS7_10__identityEEEvT0_T1_T2_T3_T4_T6_:
.text._ZN3cub18CUB_300001_SM_10006detail6reduce28DeviceReduceSingleTileKernelINS2_10policy_hubIdyN4cuda3std3__44plusIdEEE10Policy1000EPdSC_iS9_ddNS7_10__identityEEEvT0_T1_T2_T3_T4_T6_:
[----:B------:R-:W-:Y:S01]  /*0000*/  LDC R1, c[0x0][0x37c] ;  /* 0x0000df00ff017b82 */ /* 0x000fe20000000800 */
[----:B------:R-:W0:Y:S01]  /*0010*/  LDCU UR4, c[0x0][0x390] ;  /* 0x00007200ff0477ac */ /* 0x000e220008000800 */
[----:B------:R-:W1:Y:S01]  /*0020*/  LDCU.64 UR6, c[0x0][0x358] ;  /* 0x00006b00ff0677ac */ /* 0x000e620008000a00 */
[----:B0-----:R-:W-:-:S05]  /*0030*/  IMAD.U32 R4, RZ, RZ, UR4 ;  /* 0x00000004ff047e24 */ /* 0x001fca000f8e00ff */
[----:B------:R-:W-:-:S13]  /*0040*/  ISETP.NE.AND P0, PT, R4, RZ, PT ;  /* 0x000000ff0400720c */ /* 0x000fda0003f05270 */
[----:B-1----:R-:W-:Y:S05]  /*0050*/  @P0 BRA `(.L_x_0) ;  /* 0x00000000001c0947 */ /* 0x002fea0003800000 */
[----:B------:R-:W0:Y:S02]  /*0060*/  S2R R0, SR_TID.X ;  /* 0x0000000000007919 */ /* 0x000e240000002100 */
[----:B0-----:R-:W-:-:S13]  /*0070*/  ISETP.NE.AND P0, PT, R0, RZ, PT ;  /* 0x000000ff0000720c */ /* 0x001fda0003f05270 */
[----:B------:R-:W-:Y:S05]  /*0080*/  @P0 EXIT ;  /* 0x000000000000094d */ /* 0x000fea0003800000 */
[----:B------:R-:W0:Y:S08]  /*0090*/  LDC.64 R2, c[0x0][0x388] ;  /* 0x0000e200ff027b82 */ /* 0x000e300000000a00 */
[----:B------:R-:W0:Y:S02]  /*00a0*/  LDC.64 R4, c[0x0][0x398] ;  /* 0x0000e600ff047b82 */ /* 0x000e240000000a00 */
[----:B0-----:R-:W-:Y:S01]  /*00b0*/  STG.E.64 desc[UR6][R2.64], R4 ;  /* 0x0000000402007986 */ /* 0x001fe2000c101b06 */
[----:B------:R-:W-:Y:S05]  /*00c0*/  EXIT ;  /* 0x000000000000794d */ /* 0x000fea0003800000 */
.L_x_0:
[----:B------:R-:W-:Y:S01]  /*00d0*/  ISETP.GT.AND P0, PT, R4, 0xdff, PT ;  /* 0x00000dff0400780c */ /* 0x000fe20003f04270 */
[----:B------:R-:W-:-:S12]  /*00e0*/  BSSY.RECONVERGENT B0, `(.L_x_1) ;  /* 0x0000242000007945 */ /* 0x000fd80003800200 */
[----:B------:R-:W-:Y:S05]  /*00f0*/  @P0 BRA `(.L_x_2) ;  /* 0x0000001400180947 */ /* 0x000fea0003800000 */
[----:B------:R-:W0:Y:S01]  /*0100*/  S2R R5, SR_TID.X ;  /* 0x0000000000057919 */ /* 0x000e220000002100 */
[----:B------:R-:W-:Y:S01]  /*0110*/  BSSY.RECONVERGENT B1, `(.L_x_3) ;  /* 0x0000009000017945 */ /* 0x000fe20003800200 */
[----:B------:R-:W-:Y:S02]  /*0120*/  CS2R R2, SRZ ;  /* 0x0000000000027805 */ /* 0x000fe4000001ff00 */
[----:B0-----:R-:W-:Y:S01]  /*0130*/  ISETP.GE.AND P0, PT, R5, R4, PT ;  /* 0x000000040500720c */ /* 0x001fe20003f06270 */
[----:B------:R-:W-:-:S12]  /*0140*/  IMAD.MOV.U32 R7, RZ, RZ, R5 ;  /* 0x000000ffff077224 */ /* 0x000fd800078e0005 */
[----:B------:R-:W-:Y:S05]  /*0150*/  @P0 BRA `(.L_x_4) ;  /* 0x0000000000100947 */ /* 0x000fea0003800000 */
[----:B------:R-:W0:Y:S02]  /*0160*/  LDC.64 R2, c[0x0][0x380] ;  /* 0x0000e000ff027b82 */ /* 0x000e240000000a00 */
[----:B0-----:R-:W-:-:S06]  /*0170*/  IMAD.WIDE.U32 R2, R5, 0x8, R2 ;  /* 0x0000000805027825 */ /* 0x001fcc00078e0002 */
[----:B------:R-:W5:Y:S01]  /*0180*/  LDG.E.64.CONSTANT R2, desc[UR6][R2.64] ;  /* 0x0000000602027981 */ /* 0x000f62000c1e9b00 */
[----:B------:R-:W-:-:S07]  /*0190*/  VIADD R7, R5, 0x200 ;  /* 0x0000020005077836 */ /* 0x000fce0000000000 */
.L_x_4:
[----:B------:R-:W-:Y:S05]  /*01a0*/  BSYNC.RECONVERGENT B1 ;  /* 0x0000000000017941 */ /* 0x000fea0003800200 */
.L_x_3:
[----:B------:R-:W-:Y:S01]  /*01b0*/  ISETP.GE.AND P0, PT, R7, R4, PT ;  /* 0x000000040700720c */ /* 0x000fe20003f06270 */
[----:B------:R-:W-:-:S12]  /*01c0*/  BSSY.RECONVERGENT B1, `(.L_x_5) ;  /* 0x0000076000017945 */ /* 0x000fd80003800200 */
[----:B------:R-:W-:Y:S05]  /*01d0*/  @P0 BRA `(.L_x_6) ;  /* 0x0000000400d00947 */ /* 0x000fea0003800000 */
[----:B------:R-:W-:Y:S01]  /*01e0*/  LOP3.LUT R9, RZ, R7, RZ, 0x33, !PT ;  /* 0x00000007ff097212 */ /* 0x000fe200078e33ff */
[----:B------:R-:W-:Y:S04]  /*01f0*/  BSSY.RECONVERGENT B2, `(.L_x_7) ;  /* 0x0000017000027945 */ /* 0x000fe80003800200 */
[----:B------:R-:W-:-:S05]  /*0200*/  IMAD.IADD R0, R9, 0x1, R4 ;  /* 0x0000000109007824 */ /* 0x000fca00078e0204 */
[C---:B------:R-:W-:Y:S02]  /*0210*/  LOP3.LUT R6, R0.reuse, 0x600, RZ, 0xc0, !PT ;  /* 0x0000060000067812 */ /* 0x040fe400078ec0ff */
[----:B------:R-:W-:Y:S02]  /*0220*/  ISETP.GE.U32.AND P0, PT, R0, 0x600, PT ;  /* 0x000006000000780c */ /* 0x000fe40003f06070 */
[----:B------:R-:W-:-:S13]  /*0230*/  ISETP.NE.AND P1, PT, R6, 0x600, PT ;  /* 0x000006000600780c */ /* 0x000fda0003f25270 */
[----:B------:R-:W-:Y:S05]  /*0240*/  @!P1 BRA `(.L_x_8) ;  /* 0x0000000000449947 */ /* 0x000fea0003800000 */
[----:B------:R-:W0:Y:S01]  /*0250*/  LDC.64 R8, c[0x0][0x380] ;  /* 0x0000e000ff087b82 */ /* 0x000e220000000a00 */
[----:B------:R-:W-:-:S04]  /*0260*/  LEA.HI R0, R0, 0x1, RZ, 0x17 ;  /* 0x0000000100007811 */ /* 0x000fc800078fb8ff */
[----:B------:R-:W-:-:S05]  /*0270*/  LOP3.LUT R0, R0, 0x3, RZ, 0xc0, !PT ;  /* 0x0000000300007812 */ /* 0x000fca00078ec0ff */
[----:B------:R-:W-:Y:S02]  /*0280*/  IMAD.MOV R0, RZ, RZ, -R0 ;  /* 0x000000ffff007224 */ /* 0x000fe400078e0a00 */
[----:B0-----:R-:W-:-:S04]  /*0290*/  IMAD.WIDE.U32 R8, R7, 0x8, R8 ;  /* 0x0000000807087825 */ /* 0x001fc800078e0008 */
[----:B------:R-:W-:Y:S02]  /*02a0*/  IMAD.MOV.U32 R6, RZ, RZ, R8 ;  /* 0x000000ffff067224 */ /* 0x000fe400078e0008 */
[----:B------:R-:W-:-:S07]  /*02b0*/  IMAD.MOV.U32 R11, RZ, RZ, R9 ;  /* 0x000000ffff0b7224 */ /* 0x000fce00078e0009 */
.L_x_9:
[----:B------:R-:W-:Y:S02]  /*02c0*/  IMAD.MOV.U32 R8, RZ, RZ, R6 ;  /* 0x000000ffff087224 */ /* 0x000fe400078e0006 */
[----:B------:R-:W-:-:S06]  /*02d0*/  IMAD.MOV.U32 R9, RZ, RZ, R11 ;  /* 0x000000ffff097224 */ /* 0x000fcc00078e000b */
[----:B------:R-:W2:Y:S01]  /*02e0*/  LDG.E.64.CONSTANT R8, desc[UR6][R8.64] ;  /* 0x0000000608087981 */ /* 0x000ea2000c1e9b00 */
[----:B------:R-:W-:Y:S01]  /*02f0*/  VIADD R0, R0, 0x1 ;  /* 0x0000000100007836 */ /* 0x000fe20000000000 */
[----:B------:R-:W-:Y:S01]  /*0300*/  IADD3 R6, P2, PT, R6, 0x1000, RZ ;  /* 0x0000100006067810 */ /* 0x000fe20007f5e0ff */
[----:B------:R-:W-:-:S03]  /*0310*/  VIADD R7, R7, 0x200 ;  /* 0x0000020007077836 */ /* 0x000fc60000000000 */
[----:B------:R-:W-:Y:S01]  /*0320*/  ISETP.NE.AND P1, PT, R0, RZ, PT ;  /* 0x000000ff0000720c */ /* 0x000fe20003f25270 */
[----:B------:R-:W-:Y:S01]  /*0330*/  IMAD.X R11, RZ, RZ, R11, P2 ;  /* 0x000000ffff0b7224 */ /* 0x000fe200010e060b */
[----:B--2--5:R-:W-:-:S11]  /*0340*/  DADD R2, R8, R2 ;  /* 0x0000000008027229 */ /* 0x024fd60000000002 */
[----:B------:R-:W-:Y:S05]  /*0350*/  @P1 BRA `(.L_x_9) ;  /* 0xfffffffc00d81947 */ /* 0x000fea000383ffff */
.L_x_8:
[----:B------:R-:W-:Y:S05]  /*0360*/  BSYNC.RECONVERGENT B2 ;  /* 0x0000000000027941 */ /* 0x000fea0003800200 */
.L_x_7:
[----:B------:R-:W-:Y:S05]  /*0370*/  @!P0 BRA `(.L_x_6) ;  /* 0x0000000400688947 */ /* 0x000fea0003800000 */
[----:B------:R-:W-:Y:S01]  /*0380*/  IMAD.IADD R0, R4, 0x1, -R7 ;  /* 0x0000000104007824 */ /* 0x000fe200078e0a07 */
[----:B------:R-:W-:Y:S01]  /*0390*/  BSSY.RECONVERGENT B2, `(.L_x_10) ;  /* 0x0000031000027945 */ /* 0x000fe20003800200 */
[----:B------:R-:W-:-:S03]  /*03a0*/  PLOP3.LUT P0, PT, PT, PT, PT, 0x80, 0x8 ;  /* 0x000000000008781c */ /* 0x000fc60003f0f070 */
[----:B------:R-:W-:-:S13]  /*03b0*/  ISETP.GT.AND P1, PT, R0, 0x1800, PT ;  /* 0x000018000000780c */ /* 0x000fda0003f24270 */
[----:B------:R-:W-:Y:S05]  /*03c0*/  @!P1 BRA `(.L_x_11) ;  /* 0x0000000000b49947 */ /* 0x000fea0003800000 */
[----:B------:R-:W-:Y:S01]  /*03d0*/  PLOP3.LUT P0, PT, PT, PT, PT, 0x8, 0x80 ;  /* 0x000000000080781c */ /* 0x000fe20003f0e170 */
[----:B------:R-:W-:-:S12]  /*03e0*/  VIADD R0, R4, 0xffffe800 ;  /* 0xffffe80004007836 */ /* 0x000fd80000000000 */
.L_x_12:
[----:B------:R-:W0:Y:S02]  /*03f0*/  LDC.64 R32, c[0x0][0x380] ;  /* 0x0000e000ff207b82 */ /* 0x000e240000000a00 */
[----:B0-----:R-:W-:-:S05]  /*0400*/  IMAD.WIDE R14, R7, 0x8, R32 ;  /* 0x00000008070e7825 */ /* 0x001fca00078e0220 */
[----:B------:R-:W2:Y:S04]  /*0410*/  LDG.E.64.CONSTANT R8, desc[UR6][R14.64] ;  /* 0x000000060e087981 */ /* 0x000ea8000c1e9b00 */
[----:B------:R-:W3:Y:S04]  /*0420*/  LDG.E.64.CONSTANT R10, desc[UR6][R14.64+0x1000] ;  /* 0x001000060e0a7981 */ /* 0x000ee8000c1e9b00 */
[----:B------:R-:W4:Y:S01]  /*0430*/  LDG.E.64.CONSTANT R12, desc[UR6][R14.64+0x2000] ;  /* 0x002000060e0c7981 */ /* 0x000f22000c1e9b00 */
[----:B------:R-:W-:-:S03]  /*0440*/  VIADD R41, R7, 0x800 ;  /* 0x0000080007297836 */ /* 0x000fc60000000000 */
[----:B------:R-:W4:Y:S01]  /*0450*/  LDG.E.64.CONSTANT R30, desc[UR6][R14.64+0x3000] ;  /* 0x003000060e1e7981 */ /* 0x000f22000c1e9b00 */
[----:B------:R-:W-:-:S05]  /*0460*/  IMAD.WIDE R40, R41, 0x8, R32 ;  /* 0x0000000829287825 */ /* 0x000fca00078e0220 */
[----:B------:R-:W4:Y:S04]  /*0470*/  LDG.E.64.CONSTANT R28, desc[UR6][R40.64] ;  /* 0x00000006281c7981 */ /* 0x000f28000c1e9b00 */
[----:B------:R-:W4:Y:S04]  /*0480*/  LDG.E.64.CONSTANT R26, desc[UR6][R40.64+0x1000] ;  /* 0x00100006281a7981 */ /* 0x000f28000c1e9b00 */
        /* <DEDUP_REMOVED lines=12> */
[----:B------:R-:W4:Y:S04]  /*0550*/  LDG.E.64.CONSTANT R34, desc[UR6][R44.64+0x2000] ;  /* 0x002000062c227981 */ /* 0x000f28000c1e9b00 */
[----:B------:R-:W4:Y:S01]  /*0560*/  LDG.E.64.CONSTANT R32, desc[UR6][R44.64+0x3000] ;  /* 0x003000062c207981 */ /* 0x000f22000c1e9b00 */
[----:B------:R-:W-:-:S05]  /*0570*/  VIADD R7, R7, 0x2000 ;  /* 0x0000200007077836 */ /* 0x000fca0000000000 */
[----:B------:R-:W-:Y:S01]  /*0580*/  ISETP.GE.AND P1, PT, R7, R0, PT ;  /* 0x000000000700720c */ /* 0x000fe20003f26270 */
[----:B--2--5:R-:W-:-:S08]  /*0590*/  DADD R8, R8, R2 ;  /* 0x0000000008087229 */ /* 0x024fd00000000002 */
[----:B---3--:R-:W-:-:S08]  /*05a0*/  DADD R8, R8, R10 ;  /* 0x0000000008087229 */ /* 0x008fd0000000000a */
[----:B----4-:R-:W-:-:S08]  /*05b0*/  DADD R8, R8, R12 ;  /* 0x0000000008087229 */ /* 0x010fd0000000000c */
[----:B------:R-:W-:-:S08]  /*05c0*/  DADD R8, R8, R30 ;  /* 0x0000000008087229 */ /* 0x000fd0000000001e */
        /* <DEDUP_REMOVED lines=11> */
[----:B------:R-:W-:Y:S01]  /*0680*/  DADD R2, R8, R32 ;  /* 0x0000000008027229 */ /* 0x000fe20000000020 */
[----:B------:R-:W-:Y:S10]  /*0690*/  @!P1 BRA `(.L_x_12) ;  /* 0xfffffffc00549947 */ /* 0x000ff4000383ffff */
.L_x_11:
[----:B------:R-:W-:Y:S05]  /*06a0*/  BSYNC.RECONVERGENT B2 ;  /* 0x0000000000027941 */ /* 0x000fea0003800200 */
.L_x_10:
[----:B------:R-:W-:Y:S01]  /*06b0*/  IMAD.IADD R0, R4, 0x1, -R7 ;  /* 0x0000000104007824 */ /* 0x000fe200078e0a07 */
[----:B------:R-:W-:Y:S04]  /*06c0*/  BSSY.RECONVERGENT B2, `(.L_x_13) ;  /* 0x0000019000027945 */ /* 0x000fe80003800200 */
[----:B------:R-:W-:-:S13]  /*06d0*/  ISETP.GT.AND P1, PT, R0, 0x800, PT ;  /* 0x000008000000780c */ /* 0x000fda0003f24270 */
[----:B------:R-:W-:Y:S05]  /*06e0*/  @!P1 BRA `(.L_x_14) ;  /* 0x0000000000589947 */ /* 0x000fea0003800000 */
        /* <DEDUP_REMOVED lines=12> */
[----:B------:R-:W-:Y:S01]  /*07b0*/  PLOP3.LUT P0, PT, PT, PT, PT, 0x8, 0x80 ;  /* 0x000000000080781c */ /* 0x000fe20003f0e170 */
[----:B------:R-:W-:Y:S01]  /*07c0*/  VIADD R7, R7, 0x1000 ;  /* 0x0000100007077836 */ /* 0x000fe20000000000 */
[----:B--2--5:R-:W-:-:S08]  /*07d0*/  DADD R10, R2, R10 ;  /* 0x00000000020a7229 */ /* 0x024fd0000000000a */
[----:B---3--:R-:W-:-:S08]  /*07e0*/  DADD R10, R10, R12 ;  /* 0x000000000a0a7229 */ /* 0x008fd0000000000c */
[----:B----4-:R-:W-:-:S08]  /*07f0*/  DADD R10, R10, R14 ;  /* 0x000000000a0a7229 */ /* 0x010fd0000000000e */
[----:B------:R-:W-:-:S08]  /*0800*/  DADD R10, R10, R16 ;  /* 0x000000000a0a7229 */ /* 0x000fd00000000010 */
[----:B------:R-:W-:-:S08]  /*0810*/  DADD R10, R10, R20 ;  /* 0x000000000a0a7229 */ /* 0x000fd00000000014 */
[----:B------:R-:W-:-:S08]  /*0820*/  DADD R10, R10, R22 ;  /* 0x000000000a0a7229 */ /* 0x000fd00000000016 */
[----:B------:R-:W-:-:S08]  /*0830*/  DADD R10, R10, R24 ;  /* 0x000000000a0a7229 */ /* 0x000fd00000000018 */
[----:B------:R-:W-:-:S11]  /*0840*/  DADD R2, R10, R26 ;  /* 0x000000000a027229 */ /* 0x000fd6000000001a */
.L_x_14:
[----:B------:R-:W-:Y:S05]  /*0850*/  BSYNC.RECONVERGENT B2 ;  /* 0x0000000000027941 */ /* 0x000fea0003800200 */
.L_x_13:
[----:B------:R-:W-:-:S13]  /*0860*/  ISETP.LT.OR P0, PT, R7, R4, P0 ;  /* 0x000000040700720c */ /* 0x000fda0000701670 */
[----:B------:R-:W-:Y:S05]  /*0870*/  @!P0 BRA `(.L_x_6) ;  /* 0x0000000000288947 */ /* 0x000fea0003800000 */
[----:B------:R-:W0:Y:S02]  /*0880*/  LDC.64 R8, c[0x0][0x380] ;  /* 0x0000e000ff087b82 */ /* 0x000e240000000a00 */
[----:B0-----:R-:W-:-:S05]  /*0890*/  IMAD.WIDE R6, R7, 0x8, R8 ;  /* 0x0000000807067825 */ /* 0x001fca00078e0208 */
[----:B------:R-:W2:Y:S04]  /*08a0*/  LDG.E.64.CONSTANT R8, desc[UR6][R6.64] ;  /* 0x0000000606087981 */ /* 0x000ea8000c1e9b00 */
[----:B------:R-:W3:Y:S04]  /*08b0*/  LDG.E.64.CONSTANT R10, desc[UR6][R6.64+0x1000] ;  /* 0x00100006060a7981 */ /* 0x000ee8000c1e9b00 */
[----:B------:R-:W4:Y:S04]  /*08c0*/  LDG.E.64.CONSTANT R12, desc[UR6][R6.64+0x2000] ;  /* 0x00200006060c7981 */ /* 0x000f28000c1e9b00 */
[----:B------:R-:W4:Y:S01]  /*08d0*/  LDG.E.64.CONSTANT R14, desc[UR6][R6.64+0x3000] ;  /* 0x00300006060e7981 */ /* 0x000f22000c1e9b00 */
[----:B--2--5:R-:W-:-:S08]  /*08e0*/  DADD R8, R2, R8 ;  /* 0x0000000002087229 */ /* 0x024fd00000000008 */
[----:B---3--:R-:W-:-:S08]  /*08f0*/  DADD R8, R8, R10 ;  /* 0x0000000008087229 */ /* 0x008fd0000000000a */
[----:B----4-:R-:W-:-:S08]  /*0900*/  DADD R8, R8, R12 ;  /* 0x0000000008087229 */ /* 0x010fd0000000000c */
[----:B------:R-:W-:-:S11]  /*0910*/  DADD R2, R8, R14 ;  /* 0x0000000008027229 */ /* 0x000fd6000000000e */
.L_x_6:
[----:B------:R-:W-:Y:S05]  /*0920*/  BSYNC.RECONVERGENT B1 ;  /* 0x0000000000017941 */ /* 0x000fea0003800200 */
.L_x_5:
[----:B------:R-:W-:-:S13]  /*0930*/  ISETP.GE.AND P0, PT, R4, 0x200, PT ;  /* 0x000002000400780c */ /* 0x000fda0003f06270 */
[----:B------:R-:W-:Y:S05]  /*0940*/  @!P0 BRA `(.L_x_15) ;  /* 0x0000000400148947 */ /* 0x000fea0003800000 */
[----:B------:R-:W0:Y:S01]  /*0950*/  S2R R12, SR_LANEID ;  /* 0x00000000000c7919 */ /* 0x000e220000000000 */
[----:B-----5:R-:W-:Y:S04]  /*0960*/  SHFL.DOWN PT, R6, R2, 0x1, 0x1f ;  /* 0x08201f0002067f89 */ /* 0x020fe800000e0000 */
[----:B------:R-:W1:Y:S02]  /*0970*/  SHFL.DOWN PT, R7, R3, 0x1, 0x1f ;  /* 0x08201f0003077f89 */ /* 0x000e6400000e0000 */
[----:B-1----:R-:W-:Y:S01]  /*0980*/  DADD R6, R6, R2 ;  /* 0x0000000006067229 */ /* 0x002fe20000000002 */
[C---:B0-----:R-:W-:Y:S02]  /*0990*/  ISETP.GT.AND P0, PT, R12.reuse, 0x1e, PT ;  /* 0x0000001e0c00780c */ /* 0x041fe40003f04270 */
[----:B------:R-:W-:-:S07]  /*09a0*/  ISETP.NE.AND P1, PT, R12, RZ, PT ;  /* 0x000000ff0c00720c */ /* 0x000fce0003f25270 */
[----:B------:R-:W-:Y:S02]  /*09b0*/  FSEL R8, R2, R6, P0 ;  /* 0x0000000602087208 */ /* 0x000fe40000000000 */
[----:B------:R-:W-:Y:S02]  /*09c0*/  FSEL R9, R3, R7, P0 ;  /* 0x0000000703097208 */ /* 0x000fe40000000000 */
[----:B------:R-:W-:Y:S01]  /*09d0*/  ISETP.GT.AND P0, PT, R12, 0x1d, PT ;  /* 0x0000001d0c00780c */ /* 0x000fe20003f04270 */
[----:B------:R-:W-:Y:S01]  /*09e0*/  SHFL.DOWN PT, R6, R8, 0x2, 0x1f ;  /* 0x08401f0008067f89 */ /* 0x000fe200000e0000 */
[----:B------:R-:W-:Y:S02]  /*09f0*/  @!P1 MOV R4, 0x400 ;  /* 0x0000040000049802 */ /* 0x000fe40000000f00 */
[----:B------:R-:W-:Y:S01]  /*0a00*/  @!P1 SHF.R.U32.HI R0, RZ, 0x2, R5 ;  /* 0x00000002ff009819 */ /* 0x000fe20000011605 */
[----:B------:R-:W0:Y:S03]  /*0a10*/  SHFL.DOWN PT, R7, R9, 0x2, 0x1f ;  /* 0x08401f0009077f89 */ /* 0x000e2600000e0000 */
[----:B------:R-:W-:Y:S01]  /*0a20*/  @!P1 LOP3.LUT R0, R0, 0xf8, RZ, 0xc0, !PT ;  /* 0x000000f800009812 */ /* 0x000fe200078ec0ff */
[----:B0-----:R-:W-:-:S10]  /*0a30*/  DADD R6, R6, R8 ;  /* 0x0000000006067229 */ /* 0x001fd40000000008 */
[----:B------:R-:W-:Y:S02]  /*0a40*/  FSEL R6, R8, R6, P0 ;  /* 0x0000000608067208 */ /* 0x000fe40000000000 */
[----:B------:R-:W-:Y:S02]  /*0a50*/  FSEL R7, R9, R7, P0 ;  /* 0x0000000709077208 */ /* 0x000fe40000000000 */
[----:B------:R-:W-:Y:S01]  /*0a60*/  ISETP.GT.AND P0, PT, R12, 0x1b, PT ;  /* 0x0000001b0c00780c */ /* 0x000fe20003f04270 */
[----:B------:R-:W-:Y:S04]  /*0a70*/  SHFL.DOWN PT, R2, R6, 0x4, 0x1f ;  /* 0x08801f0006027f89 */ /* 0x000fe800000e0000 */
[----:B------:R-:W0:Y:S01]  /*0a80*/  SHFL.DOWN PT, R3, R7, 0x4, 0x1f ;  /* 0x08801f0007037f89 */ /* 0x000e2200000e0000 */
[----:B------:R-:W1:Y:S01]  /*0a90*/  @!P1 S2R R9, SR_CgaCtaId ;  /* 0x0000000000099919 */ /* 0x000e620000008800 */
[----:B0-----:R-:W-:-:S10]  /*0aa0*/  DADD R2, R2, R6 ;  /* 0x0000000002027229 */ /* 0x001fd40000000006 */
[----:B------:R-:W-:Y:S02]  /*0ab0*/  FSEL R10, R6, R2, P0 ;  /* 0x00000002060a7208 */ /* 0x000fe40000000000 */
[----:B------:R-:W-:Y:S02]  /*0ac0*/  FSEL R11, R7, R3, P0 ;  /* 0x00000003070b7208 */ /* 0x000fe40000000000 */
[----:B------:R-:W-:Y:S01]  /*0ad0*/  ISETP.GT.AND P0, PT, R12, 0x17, PT ;  /* 0x000000170c00780c */ /* 0x000fe20003f04270 */
[----:B------:R-:W-:Y:S04]  /*0ae0*/  SHFL.DOWN PT, R2, R10, 0x8, 0x1f ;  /* 0x09001f000a027f89 */ /* 0x000fe800000e0000 */
[----:B------:R-:W0:Y:S02]  /*0af0*/  SHFL.DOWN PT, R3, R11, 0x8, 0x1f ;  /* 0x09001f000b037f89 */ /* 0x000e2400000e0000 */
[----:B0-----:R-:W-:-:S10]  /*0b00*/  DADD R2, R2, R10 ;  /* 0x0000000002027229 */ /* 0x001fd4000000000a */
[----:B------:R-:W-:Y:S02]  /*0b10*/  FSEL R6, R10, R2, P0 ;  /* 0x000000020a067208 */ /* 0x000fe40000000000 */
[----:B------:R-:W-:Y:S02]  /*0b20*/  FSEL R7, R11, R3, P0 ;  /* 0x000000030b077208 */ /* 0x000fe40000000000 */
[----:B-1----:R-:W-:Y:S01]  /*0b30*/  @!P1 LEA R11, R9, R4, 0x18 ;  /* 0x00000004090b9211 */ /* 0x002fe200078ec0ff */
[----:B------:R-:W-:Y:S01]  /*0b40*/  SHFL.DOWN PT, R2, R6, 0x10, 0x1f ;  /* 0x0a001f0006027f89 */ /* 0x000fe200000e0000 */
[----:B------:R-:W-:-:S03]  /*0b50*/  ISETP.NE.AND P0, PT, R5, RZ, PT ;  /* 0x000000ff0500720c */ /* 0x000fc60003f05270 */
[----:B------:R-:W0:Y:S01]  /*0b60*/  SHFL.DOWN PT, R3, R7, 0x10, 0x1f ;  /* 0x0a001f0007037f89 */ /* 0x000e2200000e0000 */
[----:B------:R-:W-:Y:S01]  /*0b70*/  @!P1 IMAD.IADD R11, R0, 0x1, R11 ;  /* 0x00000001000b9824 */ /* 0x000fe200078e020b */
[----:B0-----:R-:W-:-:S07]  /*0b80*/  DADD R8, R2, R6 ;  /* 0x0000000002087229 */ /* 0x001fce0000000006 */
[----:B------:R1:W-:Y:S01]  /*0b90*/  @!P1 STS.64 [R11+0x10], R8 ;  /* 0x000010080b009388 */ /* 0x0003e20000000a00 */
[----:B------:R-:W-:Y:S01]  /*0ba0*/  BAR.SYNC.DEFER_BLOCKING 0x0 ;  /* 0x0000000000007b1d */ /* 0x000fe20000010000 */
[----:B------:R-:W-:-:S04]  /*0bb0*/  ISETP.GT.AND P1, PT, R12, 0xf, PT ;  /* 0x0000000f0c00780c */ /* 0x000fc80003f24270 */
[----:B------:R-:W-:Y:S02]  /*0bc0*/  FSEL R2, R6, R8, P1 ;  /* 0x0000000806027208 */ /* 0x000fe40000800000 */
[----:B------:R-:W-:Y:S01]  /*0bd0*/  FSEL R3, R7, R9, P1 ;  /* 0x0000000907037208 */ /* 0x000fe20000800000 */
[----:B------:R-:W-:Y:S06]  /*0be0*/  @P0 BRA `(.L_x_16) ;  /* 0x0000001800440947 */ /* 0x000fec0003800000 */
[----:B------:R-:W0:Y:S01]  /*0bf0*/  S2UR UR5, SR_CgaCtaId ;  /* 0x00000000000579c3 */ /* 0x000e220000008800 */
[----:B------:R-:W-:Y:S02]  /*0c00*/  UMOV UR4, 0x400 ;  /* 0x0000040000047882 */ /* 0x000fe40000000000 */
[----:B0-----:R-:W-:-:S09]  /*0c10*/  ULEA UR4, UR5, UR4, 0x18 ;  /* 0x0000000405047291 */ /* 0x001fd2000f8ec0ff */
[----:B------:R-:W0:Y:S04]  /*0c20*/  LDS.64 R4, [UR4+0x18] ;  /* 0x00001804ff047984 */ /* 0x000e280008000a00 */
[----:B-1----:R-:W1:Y:S04]  /*0c30*/  LDS.128 R8, [UR4+0x20] ;  /* 0x00002004ff087984 */ /* 0x002e680008000c00 */
[----:B------:R-:W2:Y:S01]  /*0c40*/  LDS.128 R12, [UR4+0x30] ;  /* 0x00003004ff0c7984 */ /* 0x000ea20008000c00 */
[----:B0-----:R-:W-:-:S03]  /*0c50*/  DADD R2, R2, R4 ;  /* 0x0000000002027229 */ /* 0x001fc60000000004 */
[----:B------:R-:W0:Y:S05]  /*0c60*/  LDS.128 R4, [UR4+0x40] ;  /* 0x00004004ff047984 */ /* 0x000e2a0008000c00 */
[----:B-1----:R-:W-:-:S08]  /*0c70*/  DADD R2, R2, R8 ;  /* 0x0000000002027229 */ /* 0x002fd00000000008 */
[----:B------:R-:W-:Y:S01]  /*0c80*/  DADD R2, R2, R10 ;  /* 0x0000000002027229 */ /* 0x000fe2000000000a */
[----:B------:R-:W1:Y:S07]  /*0c90*/  LDS.128 R8, [UR4+0x50] ;  /* 0x00005004ff087984 */ /* 0x000e6e0008000c00 */
[----:B--2---:R-:W-:-:S08]  /*0ca0*/  DADD R2, R2, R12 ;  /* 0x0000000002027229 */ /* 0x004fd0000000000c */
[----:B------:R-:W-:Y:S01]  /*0cb0*/  DADD R2, R2, R14 ;  /* 0x0000000002027229 */ /* 0x000fe2000000000e */
[----:B------:R-:W2:Y:S07]  /*0cc0*/  LDS.128 R12, [UR4+0x60] ;  /* 0x00006004ff0c7984 */ /* 0x000eae0008000c00 */
[----:B0-----:R-:W-:-:S08]  /*0cd0*/  DADD R2, R2, R4 ;  /* 0x0000000002027229 */ /* 0x001fd00000000004 */
[----:B------:R-:W-:Y:S01]  /*0ce0*/  DADD R2, R2, R6 ;  /* 0x0000000002027229 */ /* 0x000fe20000000006 */
[----:B------:R-:W0:Y:S07]  /*0cf0*/  LDS.128 R4, [UR4+0x70] ;  /* 0x00007004ff047984 */ /* 0x000e2e0008000c00 */
[----:B-1----:R-:W-:-:S08]  /*0d00*/  DADD R2, R2, R8 ;  /* 0x0000000002027229 */ /* 0x002fd00000000008 */
[----:B------:R-:W-:Y:S01]  /*0d10*/  DADD R2, R2, R10 ;  /* 0x0000000002027229 */ /* 0x000fe2000000000a */
[----:B------:R-:W1:Y:S07]  /*0d20*/  LDS.128 R8, [UR4+0x80] ;  /* 0x00008004ff087984 */ /* 0x000e6e0008000c00 */
[----:B--2---:R-:W-:-:S08]  /*0d30*/  DADD R2, R2, R12 ;  /* 0x0000000002027229 */ /* 0x004fd0000000000c */
[----:B------:R-:W-:-:S08]  /*0d40*/  DADD R2, R2, R14 ;  /* 0x0000000002027229 */ /* 0x000fd0000000000e */
[----:B0-----:R-:W-:-:S08]  /*0d50*/  DADD R2, R2, R4 ;  /* 0x0000000002027229 */ /* 0x001fd00000000004 */
[----:B------:R-:W-:-:S08]  /*0d60*/  DADD R2, R2, R6 ;  /* 0x0000000002027229 */ /* 0x000fd00000000006 */
[----:B-1----:R-:W-:-:S08]  /*0d70*/  DADD R2, R2, R8 ;  /* 0x0000000002027229 */ /* 0x002fd00000000008 */
[----:B------:R-:W-:Y:S01]  /*0d80*/  DADD R2, R2, R10 ;  /* 0x0000000002027229 */ /* 0x000fe2000000000a */
[----:B------:R-:W-:Y:S10]  /*0d90*/  BRA `(.L_x_16) ;  /* 0x0000001400d87947 */ /* 0x000ff40003800000 */
.L_x_15:
[----:B------:R-:W-:Y:S01]  /*0da0*/  LOP3.LUT R0, R5, 0x3e0, RZ, 0xc0, !PT ;  /* 0x000003e005007812 */ /* 0x000fe200078ec0ff */
[----:B------:R-:W0:Y:S03]  /*0db0*/  S2R R10, SR_LANEID ;  /* 0x00000000000a7919 */ /* 0x000e260000000000 */
[----:B------:R-:W-:Y:S01]  /*0dc0*/  LOP3.LUT R9, RZ, R0, RZ, 0x33, !PT ;  /* 0x00000000ff097212 */ /* 0x000fe200078e33ff */
[----:B------:R-:W-:-:S04]  /*0dd0*/  VIADD R7, R0, 0x20 ;  /* 0x0000002000077836 */ /* 0x000fc80000000000 */
[----:B------:R-:W-:Y:S01]  /*0de0*/  IMAD.IADD R9, R9, 0x1, R4 ;  /* 0x0000000109097824 */ /* 0x000fe200078e0204 */
[----:B------:R-:W-:-:S04]  /*0df0*/  ISETP.GT.AND P0, PT, R7, R4, PT ;  /* 0x000000040700720c */ /* 0x000fc80003f04270 */
[----:B------:R-:W-:-:S05]  /*0e00*/  SEL R11, R9, 0x1f, P0 ;  /* 0x0000001f090b7807 */ /* 0x000fca0000000000 */
[----:B-----5:R-:W-:Y:S04]  /*0e10*/  SHFL.DOWN PT, R6, R2, 0x1, R11 ;  /* 0x0820000002067989 */ /* 0x020fe800000e000b */
[----:B------:R-:W1:Y:S01]  /*0e20*/  SHFL.DOWN PT, R7, R3, 0x1, R11 ;  /* 0x0820000003077989 */ /* 0x000e6200000e000b */
[C---:B0-----:R-:W-:Y:S01]  /*0e30*/  ISETP.GE.AND P0, PT, R10.reuse, R11, PT ;  /* 0x0000000b0a00720c */ /* 0x041fe20003f06270 */
[C---:B------:R-:W-:Y:S01]  /*0e40*/  VIADD R0, R10.reuse, 0x2 ;  /* 0x000000020a007836 */ /* 0x040fe20000000000 */
[----:B------:R-:W-:Y:S01]  /*0e50*/  ISETP.NE.AND P1, PT, R10, RZ, PT ;  /* 0x000000ff0a00720c */ /* 0x000fe20003f25270 */
[----:B-1----:R-:W-:-:S12]  /*0e60*/  DADD R6, R6, R2 ;  /* 0x0000000006067229 */ /* 0x002fd80000000002 */
[----:B------:R-:W0:Y:S01]  /*0e70*/  @!P1 S2R R12, SR_CgaCtaId ;  /* 0x00000000000c9919 */ /* 0x000e220000008800 */
[----:B------:R-:W-:Y:S02]  /*0e80*/  FSEL R8, R6, R2, !P0 ;  /* 0x0000000206087208 */ /* 0x000fe40004000000 */
[----:B------:R-:W-:Y:S02]  /*0e90*/  FSEL R9, R7, R3, !P0 ;  /* 0x0000000307097208 */ /* 0x000fe40004000000 */
[----:B------:R-:W-:Y:S01]  /*0ea0*/  ISETP.GT.AND P0, PT, R0, R11, PT ;  /* 0x0000000b0000720c */ /* 0x000fe20003f04270 */
[----:B------:R-:W-:Y:S01]  /*0eb0*/  SHFL.DOWN PT, R6, R8, 0x2, R11 ;  /* 0x0840000008067989 */ /* 0x000fe200000e000b */
[----:B------:R-:W-:-:S03]  /*0ec0*/  VIADD R0, R10, 0x4 ;  /* 0x000000040a007836 */ /* 0x000fc60000000000 */
[----:B------:R-:W1:Y:S02]  /*0ed0*/  SHFL.DOWN PT, R7, R9, 0x2, R11 ;  /* 0x0840000009077989 */ /* 0x000e6400000e000b */
[----:B-1----:R-:W-:-:S10]  /*0ee0*/  DADD R6, R6, R8 ;  /* 0x0000000006067229 */ /* 0x002fd40000000008 */
[----:B------:R-:W-:Y:S02]  /*0ef0*/  FSEL R6, R8, R6, P0 ;  /* 0x0000000608067208 */ /* 0x000fe40000000000 */
[----:B------:R-:W-:Y:S02]  /*0f00*/  FSEL R7, R9, R7, P0 ;  /* 0x0000000709077208 */ /* 0x000fe40000000000 */
        /* <DEDUP_REMOVED lines=16> */
[----:B------:R-:W-:Y:S02]  /*1010*/  @!P1 MOV R9, 0x400 ;  /* 0x0000040000099802 */ /* 0x000fe40000000f00 */
[----:B------:R-:W-:Y:S01]  /*1020*/  @!P1 SHF.R.U32.HI R8, RZ, 0x2, R5 ;  /* 0x00000002ff089819 */ /* 0x000fe20000011605 */
[----:B------:R-:W1:Y:S01]  /*1030*/  SHFL.DOWN PT, R3, R7, 0x10, R11 ;  /* 0x0a00000007037989 */ /* 0x000e6200000e000b */
[----:B0-----:R-:W-:-:S02]  /*1040*/  @!P1 LEA R9, R12, R9, 0x18 ;  /* 0x000000090c099211 */ /* 0x001fc400078ec0ff */
[----:B------:R-:W-:-:S05]  /*1050*/  @!P1 LOP3.LUT R8, R8, 0xf8, RZ, 0xc0, !PT ;  /* 0x000000f808089812 */ /* 0x000fca00078ec0ff */
[----:B------:R-:W-:Y:S01]  /*1060*/  @!P1 IMAD.IADD R9, R8, 0x1, R9 ;  /* 0x0000000108099824 */ /* 0x000fe200078e0209 */
[----:B-1----:R-:W-:-:S10]  /*1070*/  DADD R2, R2, R6 ;  /* 0x0000000002027229 */ /* 0x002fd40000000006 */
[----:B------:R-:W-:Y:S02]  /*1080*/  FSEL R2, R6, R2, P0 ;  /* 0x0000000206027208 */ /* 0x000fe40000000000 */
[----:B------:R-:W-:Y:S02]  /*1090*/  FSEL R3, R7, R3, P0 ;  /* 0x0000000307037208 */ /* 0x000fe40000000000 */
[----:B------:R-:W-:-:S03]  /*10a0*/  ISETP.NE.AND P0, PT, R5, RZ, PT ;  /* 0x000000ff0500720c */ /* 0x000fc60003f05270 */
[----:B------:R0:W-:Y:S01]  /*10b0*/  @!P1 STS.64 [R9+0x10], R2 ;  /* 0x0000100209009388 */ /* 0x0001e20000000a00 */
[----:B------:R-:W-:Y:S09]  /*10c0*/  BAR.SYNC.DEFER_BLOCKING 0x0 ;  /* 0x0000000000007b1d */ /* 0x000ff20000010000 */
[----:B------:R-:W-:Y:S05]  /*10d0*/  @P0 BRA `(.L_x_16) ;  /* 0x0000001400080947 */ /* 0x000fea0003800000 */
[----:B------:R-:W1:Y:S01]  /*10e0*/  S2UR UR5, SR_CgaCtaId ;  /* 0x00000000000579c3 */ /* 0x000e620000008800 */
[----:B------:R-:W-:Y:S01]  /*10f0*/  UMOV UR4, 0x400 ;  /* 0x0000040000047882 */ /* 0x000fe20000000000 */
[----:B------:R-:W-:Y:S01]  /*1100*/  ISETP.GT.AND P1, PT, R4, 0x20, PT ;  /* 0x000000200400780c */ /* 0x000fe20003f24270 */
[----:B-1----:R-:W-:-:S09]  /*1110*/  ULEA UR4, UR5, UR4, 0x18 ;  /* 0x0000000405047291 */ /* 0x002fd2000f8ec0ff */
[----:B------:R-:W1:Y:S04]  /*1120*/  LDS.64 R6, [UR4+0x18] ;  /* 0x00001804ff067984 */ /* 0x000e680008000a00 */
[----:B------:R-:W2:Y:S04]  /*1130*/  LDS.128 R12, [UR4+0x20] ;  /* 0x00002004ff0c7984 */ /* 0x000ea80008000c00 */
[----:B0-----:R-:W0:Y:S01]  /*1140*/  LDS.128 R8, [UR4+0x30] ;  /* 0x00003004ff087984 */ /* 0x001e220008000c00 */
[----:B-1----:R-:W-:-:S10]  /*1150*/  DADD R6, R2, R6 ;  /* 0x0000000002067229 */ /* 0x002fd40000000006 */
[----:B------:R-:W-:Y:S02]  /*1160*/  FSEL R2, R6, R2, P1 ;  /* 0x0000000206027208 */ /* 0x000fe40000800000 */
[----:B------:R-:W-:Y:S02]  /*1170*/  FSEL R3, R7, R3, P1 ;  /* 0x0000000307037208 */ /* 0x000fe40000800000 */
[----:B------:R-:W-:-:S04]  /*1180*/  ISETP.GT.AND P1, PT, R4, 0x40, PT ;  /* 0x000000400400780c */ /* 0x000fc80003f24270 */
[----:B--2---:R-:W-:-:S10]  /*1190*/  DADD R12, R12, R2 ;  /* 0x000000000c0c7229 */ /* 0x004fd40000000002 */
[----:B------:R-:W-:Y:S02]  /*11a0*/  FSEL R2, R12, R2, P1 ;  /* 0x000000020c027208 */ /* 0x000fe40000800000 */
[----:B------:R-:W-:Y:S02]  /*11b0*/  FSEL R3, R13, R3, P1 ;  /* 0x000000030d037208 */ /* 0x000fe40000800000 */
[----:B------:R-:W-:-:S04]  /*11c0*/  ISETP.GT.AND P1, PT, R4, 0x60, PT ;  /* 0x000000600400780c */ /* 0x000fc80003f24270 */
[----:B------:R-:W-:-:S10]  /*11d0*/  DADD R14, R2, R14 ;  /* 0x00000000020e7229 */ /* 0x000fd4000000000e */
[----:B------:R-:W-:Y:S02]  /*11e0*/  FSEL R2, R14, R2, P1 ;  /* 0x000000020e027208 */ /* 0x000fe40000800000 */
[----:B------:R-:W-:Y:S02]  /*11f0*/  FSEL R3, R15, R3, P1 ;  /* 0x000000030f037208 */ /* 0x000fe40000800000 */
[----:B------:R-:W1:Y:S01]  /*1200*/  LDS.128 R12, [UR4+0x40] ;  /* 0x00004004ff0c7984 */ /* 0x000e620008000c00 */
[----:B------:R-:W-:-:S03]  /*1210*/  ISETP.GT.AND P1, PT, R4, 0x80, PT ;  /* 0x000000800400780c */ /* 0x000fc60003f24270 */
[----:B0-----:R-:W-:-:S10]  /*1220*/  DADD R8, R8, R2 ;  /* 0x0000000008087229 */ /* 0x001fd40000000002 */
[----:B------:R-:W-:Y:S02]  /*1230*/  FSEL R2, R8, R2, P1 ;  /* 0x0000000208027208 */ /* 0x000fe40000800000 */
[----:B------:R-:W-:Y:S02]  /*1240*/  FSEL R3, R9, R3, P1 ;  /* 0x0000000309037208 */ /* 0x000fe40000800000 */
[----:B------:R-:W-:-:S04]  /*1250*/  ISETP.GT.AND P1, PT, R4, 0xa0, PT ;  /* 0x000000a00400780c */ /* 0x000fc80003f24270 */
[----:B------:R-:W-:-:S10]  /*1260*/  DADD R10, R2, R10 ;  /* 0x00000000020a7229 */ /* 0x000fd4000000000a */
[----:B------:R-:W-:Y:S02]  /*1270*/  FSEL R2, R10, R2, P1 ;  /* 0x000000020a027208 */ /* 0x000fe40000800000 */
[----:B------:R-:W-:Y:S02]  /*1280*/  FSEL R3, R11, R3, P1 ;  /* 0x000000030b037208 */ /* 0x000fe40000800000 */
[----:B------:R-:W0:Y:S01]  /*1290*/  LDS.128 R8, [UR4+0x50] ;  /* 0x00005004ff087984 */ /* 0x000e220008000c00 */
[----:B------:R-:W-:-:S03]  /*12a0*/  ISETP.GT.AND P1, PT, R4, 0xc0, PT ;  /* 0x000000c00400780c */ /* 0x000fc60003f24270 */
[----:B-1----:R-:W-:-:S10]  /*12b0*/  DADD R12, R12, R2 ;  /* 0x000000000c0c7229 */ /* 0x002fd40000000002 */
        /* <DEDUP_REMOVED lines=33> */
[----:B------:R-:W-:-:S04]  /*14d0*/  ISETP.GT.AND P1, PT, R4, 0x1c0, PT ;  /* 0x000001c00400780c */ /* 0x000fc80003f24270 */
[----:B-1----:R-:W-:-:S10]  /*14e0*/  DADD R12, R12, R2 ;  /* 0x000000000c0c7229 */ /* 0x002fd40000000002 */
[----:B------:R-:W-:Y:S02]  /*14f0*/  FSEL R2, R12, R2, P1 ;  /* 0x000000020c027208 */ /* 0x000fe40000800000 */
[----:B------:R-:W-:Y:S02]  /*1500*/  FSEL R3, R13, R3, P1 ;  /* 0x000000030d037208 */ /* 0x000fe40000800000 */
[----:B------:R-:W-:-:S04]  /*1510*/  ISETP.GT.AND P1, PT, R4, 0x1e0, PT ;  /* 0x000001e00400780c */ /* 0x000fc80003f24270 */
[----:B------:R-:W-:-:S10]  /*1520*/  DADD R14, R2, R14 ;  /* 0x00000000020e7229 */ /* 0x000fd4000000000e */
[----:B------:R-:W-:Y:S02]  /*1530*/  FSEL R2, R14, R2, P1 ;  /* 0x000000020e027208 */ /* 0x000fe40000800000 */
[----:B------:R-:W-:Y:S01]  /*1540*/  FSEL R3, R15, R3, P1 ;  /* 0x000000030f037208 */ /* 0x000fe20000800000 */
[----:B------:R-:W-:Y:S06]  /*1550*/  BRA `(.L_x_16) ;  /* 0x0000000c00e87947 */ /* 0x000fec0003800000 */
.L_x_2:
[----:B------:R-:W0:Y:S01]  /*1560*/  S2R R41, SR_TID.X ;  /* 0x0000000000297919 */ /* 0x000e220000002100 */
[----:B------:R-:W1:Y:S02]  /*1570*/  LDCU.64 UR4, c[0x0][0x380] ;  /* 0x00007000ff0477ac */ /* 0x000e640008000a00 */
[----:B-1----:R-:W-:Y:S02]  /*1580*/  IMAD.U32 R2, RZ, RZ, UR4 ;  /* 0x00000004ff027e24 */ /* 0x002fe4000f8e00ff */
[----:B------:R-:W-:Y:S02]  /*1590*/  IMAD.U32 R3, RZ, RZ, UR5 ;  /* 0x00000005ff037e24 */ /* 0x000fe4000f8e00ff */
[----:B0-----:R-:W-:-:S05]  /*15a0*/  IMAD.WIDE.U32 R18, R41, 0x8, R2 ;  /* 0x0000000829127825 */ /* 0x001fca00078e0002 */
[----:B------:R-:W2:Y:S04]  /*15b0*/  LDG.E.64.CONSTANT R20, desc[UR6][R18.64] ;  /* 0x0000000612147981 */ /* 0x000ea8000c1e9b00 */
[----:B------:R-:W2:Y:S04]  /*15c0*/  LDG.E.64.CONSTANT R6, desc[UR6][R18.64+0x1000] ;  /* 0x0010000612067981 */ /* 0x000ea8000c1e9b00 */
[----:B------:R-:W3:Y:S04]  /*15d0*/  LDG.E.64.CONSTANT R8, desc[UR6][R18.64+0x2000] ;  /* 0x0020000612087981 */ /* 0x000ee8000c1e9b00 */
[----:B------:R-:W4:Y:S04]  /*15e0*/  LDG.E.64.CONSTANT R10, desc[UR6][R18.64+0x3000] ;  /* 0x00300006120a7981 */ /* 0x000f28000c1e9b00 */
[----:B------:R-:W5:Y:S04]  /*15f0*/  LDG.E.64.CONSTANT R12, desc[UR6][R18.64+0x4000] ;  /* 0x00400006120c7981 */ /* 0x000f68000c1e9b00 */
[----:B------:R-:W5:Y:S04]  /*1600*/  LDG.E.64.CONSTANT R14, desc[UR6][R18.64+0x5000] ;  /* 0x00500006120e7981 */ /* 0x000f68000c1e9b00 */
[----:B------:R-:W5:Y:S01]  /*1610*/  LDG.E.64.CONSTANT R16, desc[UR6][R18.64+0x6000] ;  /* 0x0060000612107981 */ /* 0x000f62000c1e9b00 */
[----:B------:R-:W-:Y:S01]  /*1620*/  ISETP.GE.U32.AND P0, PT, R4, 0x1c00, PT ;  /* 0x00001c000400780c */ /* 0x000fe20003f06070 */
[----:B------:R-:W-:Y:S01]  /*1630*/  UMOV UR4, 0xe00 ;  /* 0x00000e0000047882 */ /* 0x000fe20000000000 */
[----:B--2---:R-:W-:-:S08]  /*1640*/  DADD R6, R20, R6 ;  /* 0x0000000014067229 */ /* 0x004fd00000000006 */
[----:B---3--:R-:W-:-:S08]  /*1650*/  DADD R6, R8, R6 ;  /* 0x0000000008067229 */ /* 0x008fd00000000006 */
[----:B----4-:R-:W-:-:S08]  /*1660*/  DADD R6, R10, R6 ;  /* 0x000000000a067229 */ /* 0x010fd00000000006 */
[----:B-----5:R-:W-:-:S08]  /*1670*/  DADD R6, R12, R6 ;  /* 0x000000000c067229 */ /* 0x020fd00000000006 */
[----:B------:R-:W-:-:S08]  /*1680*/  DADD R6, R14, R6 ;  /* 0x000000000e067229 */ /* 0x000fd00000000006 */
[----:B------:R-:W-:Y:S01]  /*1690*/  DADD R6, R16, R6 ;  /* 0x0000000010067229 */ /* 0x000fe20000000006 */
[----:B------:R-:W-:Y:S10]  /*16a0*/  @!P0 BRA `(.L_x_17) ;  /* 0x00000000006c8947 */ /* 0x000ff40003800000 */
[----:B------:R-:W0:Y:S01]  /*16b0*/  LDC R22, c[0x0][0x390] ;  /* 0x0000e400ff167b82 */ /* 0x000e220000000800 */
[----:B------:R-:W-:Y:S01]  /*16c0*/  VIADD R23, R4, 0xfffff200 ;  /* 0xfffff20004177836 */ /* 0x000fe20000000000 */
[----:B------:R-:W-:-:S06]  /*16d0*/  UMOV UR4, 0xe00 ;  /* 0x00000e0000047882 */ /* 0x000fcc0000000000 */
[----:B------:R-:W1:Y:S02]  /*16e0*/  LDC.64 R2, c[0x0][0x380] ;  /* 0x0000e000ff027b82 */ /* 0x000e640000000a00 */
.L_x_19:
[----:B------:R-:W-:-:S04]  /*16f0*/  VIADD R9, R41, UR4 ;  /* 0x0000000429097c36 */ /* 0x000fc80008000000 */
[----:B-1----:R-:W-:-:S05]  /*1700*/  IMAD.WIDE.U32 R8, R9, 0x8, R2 ;  /* 0x0000000809087825 */ /* 0x002fca00078e0002 */
[----:B------:R-:W2:Y:S04]  /*1710*/  LDG.E.64.CONSTANT R4, desc[UR6][R8.64] ;  /* 0x0000000608047981 */ /* 0x000ea8000c1e9b00 */
[----:B------:R-:W3:Y:S04]  /*1720*/  LDG.E.64.CONSTANT R10, desc[UR6][R8.64+0x1000] ;  /* 0x00100006080a7981 */ /* 0x000ee8000c1e9b00 */
[----:B------:R-:W4:Y:S04]  /*1730*/  LDG.E.64.CONSTANT R12, desc[UR6][R8.64+0x2000] ;  /* 0x00200006080c7981 */ /* 0x000f28000c1e9b00 */
[----:B------:R-:W5:Y:S04]  /*1740*/  LDG.E.64.CONSTANT R14, desc[UR6][R8.64+0x3000] ;  /* 0x00300006080e7981 */ /* 0x000f68000c1e9b00 */
[----:B------:R-:W5:Y:S04]  /*1750*/  LDG.E.64.CONSTANT R16, desc[UR6][R8.64+0x4000] ;  /* 0x0040000608107981 */ /* 0x000f68000c1e9b00 */
[----:B------:R-:W5:Y:S04]  /*1760*/  LDG.E.64.CONSTANT R18, desc[UR6][R8.64+0x5000] ;  /* 0x0050000608127981 */ /* 0x000f68000c1e9b00 */
[----:B------:R-:W5:Y:S01]  /*1770*/  LDG.E.64.CONSTANT R20, desc[UR6][R8.64+0x6000] ;  /* 0x0060000608147981 */ /* 0x000f62000c1e9b00 */
[----:B--2---:R-:W-:-:S08]  /*1780*/  DADD R4, R4, R6 ;  /* 0x0000000004047229 */ /* 0x004fd00000000006 */
[----:B---3--:R-:W-:-:S08]  /*1790*/  DADD R4, R10, R4 ;  /* 0x000000000a047229 */ /* 0x008fd00000000004 */
[----:B----4-:R-:W-:-:S08]  /*17a0*/  DADD R4, R12, R4 ;  /* 0x000000000c047229 */ /* 0x010fd00000000004 */
[----:B-----5:R-:W-:-:S08]  /*17b0*/  DADD R4, R14, R4 ;  /* 0x000000000e047229 */ /* 0x020fd00000000004 */
[----:B------:R-:W-:Y:S01]  /*17c0*/  DADD R16, R16, R4 ;  /* 0x0000000010107229 */ /* 0x000fe20000000004 */
[----:B0-----:R-:W-:-:S04]  /*17d0*/  IMAD.MOV.U32 R4, RZ, RZ, R22 ;  /* 0x000000ffff047224 */ /* 0x001fc800078e0016 */
[----:B------:R-:W-:-:S03]  /*17e0*/  VIADD R0, R4, -UR4 ;  /* 0x8000000404007c36 */ /* 0x000fc60008000000 */
[----:B------:R-:W-:Y:S02]  /*17f0*/  DADD R16, R18, R16 ;  /* 0x0000000012107229 */ /* 0x000fe40000000010 */
[----:B------:R-:W-:-:S06]  /*1800*/  ISETP.GE.AND P0, PT, R0, 0xe00, PT ;  /* 0x00000e000000780c */ /* 0x000fcc0003f06270 */
[----:B------:R-:W-:-:S07]  /*1810*/  DADD R6, R20, R16 ;  /* 0x0000000014067229 */ /* 0x000fce0000000010 */
[----:B------:R-:W-:Y:S05]  /*1820*/  @!P0 BRA `(.L_x_18) ;  /* 0x00000008001c8947 */ /* 0x000fea0003800000 */
[----:B------:R-:W-:-:S06]  /*1830*/  UIADD3 UR4, UPT, UPT, UR4, 0xe00, URZ ;  /* 0x00000e0004047890 */ /* 0x000fcc000fffe0ff */
[----:B------:R-:W-:-:S13]  /*1840*/  ISETP.LT.AND P0, PT, R23, UR4, PT ;  /* 0x0000000417007c0c */ /* 0x000fda000bf01270 */
[----:B------:R-:W-:Y:S05]  /*1850*/  @!P0 BRA `(.L_x_19) ;  /* 0xfffffffc00a48947 */ /* 0x000fea000383ffff */
.L_x_17:
[----:B------:R-:W-:-:S13]  /*1860*/  ISETP.LE.AND P0, PT, R4, UR4, PT ;  /* 0x0000000404007c0c */ /* 0x000fda000bf03270 */
[----:B------:R-:W-:Y:S05]  /*1870*/  @P0 BRA `(.L_x_18) ;  /* 0x0000000800080947 */ /* 0x000fea0003800000 */
[----:B------:R-:W-:Y:S01]  /*1880*/  VIADD R0, R4, -UR4 ;  /* 0x8000000404007c36 */ /* 0x000fe20008000000 */
[----:B------:R-:W-:Y:S04]  /*1890*/  BSSY.RECONVERGENT B1, `(.L_x_18) ;  /* 0x0000080000017945 */ /* 0x000fe80003800200 */
[----:B------:R-:W-:-:S13]  /*18a0*/  ISETP.GE.AND P0, PT, R41, R0, PT ;  /* 0x000000002900720c */ /* 0x000fda0003f06270 */
[----:B------:R-:W-:Y:S05]  /*18b0*/  @P0 BRA `(.L_x_20) ;  /* 0x0000000400f40947 */ /* 0x000fea0003800000 */
[----:B------:R-:W-:Y:S01]  /*18c0*/  LOP3.LUT R5, RZ, R41, RZ, 0x33, !PT ;  /* 0x00000029ff057212 */ /* 0x000fe200078e33ff */
[----:B------:R-:W-:Y:S01]  /*18d0*/  BSSY.RECONVERGENT B2, `(.L_x_21) ;  /* 0x0000014000027945 */ /* 0x000fe20003800200 */
[----:B------:R-:W-:Y:S02]  /*18e0*/  IMAD.MOV.U32 R45, RZ, RZ, R41 ;  /* 0x000000ffff2d7224 */ /* 0x000fe400078e0029 */
[----:B------:R-:W-:-:S04]  /*18f0*/  IADD3 R4, PT, PT, R4, -UR4, R5 ;  /* 0x8000000404047c10 */ /* 0x000fc8000fffe005 */
[C---:B------:R-:W-:Y:S02]  /*1900*/  LOP3.LUT R5, R4.reuse, 0x600, RZ, 0xc0, !PT ;  /* 0x0000060004057812 */ /* 0x040fe400078ec0ff */
[----:B------:R-:W-:Y:S02]  /*1910*/  ISETP.GE.U32.AND P1, PT, R4, 0x600, PT ;  /* 0x000006000400780c */ /* 0x000fe40003f26070 */
[----:B------:R-:W-:-:S13]  /*1920*/  ISETP.NE.AND P0, PT, R5, 0x600, PT ;  /* 0x000006000500780c */ /* 0x000fda0003f05270 */
[----:B------:R-:W-:Y:S05]  /*1930*/  @!P0 BRA `(.L_x_22) ;  /* 0x0000000000348947 */ /* 0x000fea0003800000 */
[----:B------:R-:W-:Y:S01]  /*1940*/  LEA.HI R4, R4, 0x1, RZ, 0x17 ;  /* 0x0000000104047811 */ /* 0x000fe200078fb8ff */
[----:B------:R-:W-:Y:S02]  /*1950*/  VIADD R9, R41, UR4 ;  /* 0x0000000429097c36 */ /* 0x000fe40008000000 */
[----:B------:R-:W-:Y:S01]  /*1960*/  IMAD.MOV.U32 R45, RZ, RZ, R41 ;  /* 0x000000ffff2d7224 */ /* 0x000fe200078e0029 */
[----:B------:R-:W-:-:S05]  /*1970*/  LOP3.LUT R4, R4, 0x3, RZ, 0xc0, !PT ;  /* 0x0000000304047812 */ /* 0x000fca00078ec0ff */
[----:B------:R-:W-:-:S07]  /*1980*/  IMAD.MOV R8, RZ, RZ, -R4 ;  /* 0x000000ffff087224 */ /* 0x000fce00078e0a04 */
.L_x_23:
[----:B------:R-:W-:-:S06]  /*1990*/  IMAD.WIDE.U32 R4, R9, 0x8, R2 ;  /* 0x0000000809047825 */ /* 0x000fcc00078e0002 */
[----:B------:R-:W2:Y:S01]  /*19a0*/  LDG.E.64.CONSTANT R4, desc[UR6][R4.64] ;  /* 0x0000000604047981 */ /* 0x000ea2000c1e9b00 */
[----:B------:R-:W-:Y:S02]  /*19b0*/  VIADD R8, R8, 0x1 ;  /* 0x0000000108087836 */ /* 0x000fe40000000000 */
[----:B------:R-:W-:Y:S02]  /*19c0*/  VIADD R45, R45, 0x200 ;  /* 0x000002002d2d7836 */ /* 0x000fe40000000000 */
[----:B------:R-:W-:Y:S01]  /*19d0*/  VIADD R9, R9, 0x200 ;  /* 0x0000020009097836 */ /* 0x000fe20000000000 */
[----:B------:R-:W-:Y:S01]  /*19e0*/  ISETP.NE.AND P0, PT, R8, RZ, PT ;  /* 0x000000ff0800720c */ /* 0x000fe20003f05270 */
[----:B--2---:R-:W-:-:S12]  /*19f0*/  DADD R6, R4, R6 ;  /* 0x0000000004067229 */ /* 0x004fd80000000006 */
[----:B------:R-:W-:Y:S05]  /*1a00*/  @P0 BRA `(.L_x_23) ;  /* 0xfffffffc00e00947 */ /* 0x000fea000383ffff */
.L_x_22:
[----:B------:R-:W-:Y:S05]  /*1a10*/  BSYNC.RECONVERGENT B2 ;  /* 0x0000000000027941 */ /* 0x000fea0003800200 */
.L_x_21:
[----:B------:R-:W-:Y:S05]  /*1a20*/  @!P1 BRA `(.L_x_20) ;  /* 0x0000000400989947 */ /* 0x000fea0003800000 */
[----:B------:R-:W0:Y:S01]  /*1a30*/  LDCU.64 UR8, c[0x0][0x380] ;  /* 0x00007000ff0877ac */ /* 0x000e220008000a00 */
[----:B------:R-:W-:Y:S01]  /*1a40*/  IMAD.IADD R9, R0, 0x1, -R45 ;  /* 0x0000000100097824 */ /* 0x000fe200078e0a2d */
[C---:B------:R-:W-:Y:S01]  /*1a50*/  IADD3 R5, P0, PT, R45.reuse, UR4, RZ ;  /* 0x000000042d057c10 */ /* 0x040fe2000ff1e0ff */
[----:B------:R-:W-:Y:S01]  /*1a60*/  BSSY.RECONVERGENT B2, `(.L_x_24) ;  /* 0x0000039000027945 */ /* 0x000fe20003800200 */
[----:B------:R-:W-:Y:S02]  /*1a70*/  VIADD R43, R45, UR4 ;  /* 0x000000042d2b7c36 */ /* 0x000fe40008000000 */
[----:B------:R-:W-:Y:S01]  /*1a80*/  ISETP.GT.AND P1, PT, R9, 0x1800, PT ;  /* 0x000018000900780c */ /* 0x000fe20003f24270 */
[----:B------:R-:W-:Y:S01]  /*1a90*/  IMAD.X R8, RZ, RZ, RZ, P0 ;  /* 0x000000ffff087224 */ /* 0x000fe200000e06ff */
[----:B0-----:R-:W-:-:S04]  /*1aa0*/  LEA R4, P0, R5, UR8, 0x3 ;  /* 0x0000000805047c11 */ /* 0x001fc8000f8018ff */
[----:B------:R-:W-:Y:S02]  /*1ab0*/  LEA.HI.X R5, R5, UR9, R8, 0x3, P0 ;  /* 0x0000000905057c11 */ /* 0x000fe400080f1c08 */
[----:B------:R-:W-:-:S05]  /*1ac0*/  IADD3 R4, P0, PT, R4, 0x2000, RZ ;  /* 0x0000200004047810 */ /* 0x000fca0007f1e0ff */
[----:B------:R-:W-:Y:S01]  /*1ad0*/  IMAD.X R5, RZ, RZ, R5, P0 ;  /* 0x000000ffff057224 */ /* 0x000fe200000e0605 */
[----:B------:R-:W-:Y:S01]  /*1ae0*/  PLOP3.LUT P0, PT, PT, PT, PT, 0x80, 0x8 ;  /* 0x000000000008781c */ /* 0x000fe20003f0f070 */
[----:B------:R-:W-:-:S12]  /*1af0*/  @!P1 BRA `(.L_x_25) ;  /* 0x0000000000bc9947 */ /* 0x000fd80003800000 */
[----:B------:R-:W-:Y:S01]  /*1b00*/  PLOP3.LUT P0, PT, PT, PT, PT, 0x8, 0x80 ;  /* 0x000000000080781c */ /* 0x000fe20003f0e170 */
[----:B------:R-:W-:-:S12]  /*1b10*/  VIADD R40, R0, 0xffffe800 ;  /* 0xffffe80000287836 */ /* 0x000fd80000000000 */
.L_x_26:
[C---:B------:R-:W-:Y:S01]  /*1b20*/  IMAD.WIDE.U32 R38, R43.reuse, 0x8, R2 ;  /* 0x000000082b267825 */ /* 0x040fe200078e0002 */
[----:B------:R-:W2:Y:S04]  /*1b30*/  LDG.E.64.CONSTANT R8, desc[UR6][R4.64+-0x1000] ;  /* 0xfff0000604087981 */ /* 0x000ea8000c1e9b00 */
[----:B------:R-:W3:Y:S04]  /*1b40*/  LDG.E.64.CONSTANT R10, desc[UR6][R4.64] ;  /* 0x00000006040a7981 */ /* 0x000ee8000c1e9b00 */
[----:B------:R-:W4:Y:S01]  /*1b50*/  LDG.E.64.CONSTANT R38, desc[UR6][R38.64] ;  /* 0x0000000626267981 */ /* 0x000f22000c1e9b00 */
[----:B------:R-:W-:-:S03]  /*1b60*/  VIADD R15, R43, 0x800 ;  /* 0x000008002b0f7836 */ /* 0x000fc60000000000 */
[----:B------:R-:W5:Y:S01]  /*1b70*/  LDG.E.64.CONSTANT R12, desc[UR6][R4.64+0x1000] ;  /* 0x00100006040c7981 */ /* 0x000f62000c1e9b00 */
[----:B------:R-:W-:-:S03]  /*1b80*/  IMAD.WIDE.U32 R14, R15, 0x8, R2 ;  /* 0x000000080f0e7825 */ /* 0x000fc600078e0002 */
[----:B------:R-:W5:Y:S04]  /*1b90*/  LDG.E.64.CONSTANT R16, desc[UR6][R4.64+0x3000] ;  /* 0x0030000604107981 */ /* 0x000f68000c1e9b00 */
[----:B------:R-:W5:Y:S04]  /*1ba0*/  LDG.E.64.CONSTANT R14, desc[UR6][R14.64] ;  /* 0x000000060e0e7981 */ /* 0x000f68000c1e9b00 */
[----:B------:R-:W5:Y:S01]  /*1bb0*/  LDG.E.64.CONSTANT R18, desc[UR6][R4.64+0x4000] ;  /* 0x0040000604127981 */ /* 0x000f62000c1e9b00 */
        /* <DEDUP_REMOVED lines=11> */
[----:B------:R-:W5:Y:S04]  /*1c70*/  LDG.E.64.CONSTANT R34, desc[UR6][R4.64+0xc000] ;  /* 0x00c0000604227981 */ /* 0x000f68000c1e9b00 */
[----:B------:R0:W5:Y:S01]  /*1c80*/  LDG.E.64.CONSTANT R36, desc[UR6][R4.64+0xd000] ;  /* 0x00d0000604247981 */ /* 0x000162000c1e9b00 */
[----:B------:R-:W-:-:S05]  /*1c90*/  VIADD R45, R45, 0x2000 ;  /* 0x000020002d2d7836 */ /* 0x000fca0000000000 */
[----:B------:R-:W-:Y:S02]  /*1ca0*/  ISETP.GE.AND P1, PT, R45, R40, PT ;  /* 0x000000282d00720c */ /* 0x000fe40003f26270 */
[----:B0-----:R-:W-:Y:S01]  /*1cb0*/  IADD3 R4, P2, PT, R4, 0x10000, RZ ;  /* 0x0001000004047810 */ /* 0x001fe20007f5e0ff */
[----:B------:R-:W-:-:S04]  /*1cc0*/  VIADD R43, R43, 0x2000 ;  /* 0x000020002b2b7836 */ /* 0x000fc80000000000 */
[----:B------:R-:W-:Y:S01]  /*1cd0*/  IMAD.X R5, RZ, RZ, R5, P2 ;  /* 0x000000ffff057224 */ /* 0x000fe200010e0605 */
[----:B----4-:R-:W-:-:S08]  /*1ce0*/  DADD R38, R38, R6 ;  /* 0x0000000026267229 */ /* 0x010fd00000000006 */
[----:B--2---:R-:W-:-:S08]  /*1cf0*/  DADD R8, R38, R8 ;  /* 0x0000000026087229 */ /* 0x004fd00000000008 */
[----:B---3--:R-:W-:-:S08]  /*1d00*/  DADD R8, R8, R10 ;  /* 0x0000000008087229 */ /* 0x008fd0000000000a */
[----:B-----5:R-:W-:-:S08]  /*1d10*/  DADD R8, R8, R12 ;  /* 0x0000000008087229 */ /* 0x020fd0000000000c */
        /* <DEDUP_REMOVED lines=13> */
.L_x_25:
[----:B------:R-:W-:Y:S05]  /*1df0*/  BSYNC.RECONVERGENT B2 ;  /* 0x0000000000027941 */ /* 0x000fea0003800200 */
.L_x_24:
[----:B------:R-:W-:Y:S01]  /*1e00*/  IMAD.IADD R8, R0, 0x1, -R45 ;  /* 0x0000000100087824 */ /* 0x000fe200078e0a2d */
[----:B------:R-:W-:Y:S04]  /*1e10*/  BSSY.RECONVERGENT B2, `(.L_x_27) ;  /* 0x000001c000027945 */ /* 0x000fe80003800200 */
[----:B------:R-:W-:-:S13]  /*1e20*/  ISETP.GT.AND P1, PT, R8, 0x800, PT ;  /* 0x000008000800780c */ /* 0x000fda0003f24270 */
[----:B------:R-:W-:Y:S05]  /*1e30*/  @!P1 BRA `(.L_x_28) ;  /* 0x0000000000649947 */ /* 0x000fea0003800000 */
        /* <DEDUP_REMOVED lines=9> */
[----:B------:R-:W5:Y:S04]  /*1ed0*/  LDG.E.64.CONSTANT R22, desc[UR6][R4.64+0x4000] ;  /* 0x0040000604167981 */ /* 0x000f68000c1e9b00 */
[----:B------:R0:W5:Y:S01]  /*1ee0*/  LDG.E.64.CONSTANT R8, desc[UR6][R4.64+0x5000] ;  /* 0x0050000604087981 */ /* 0x000162000c1e9b00 */
[----:B------:R-:W-:Y:S01]  /*1ef0*/  PLOP3.LUT P0, PT, PT, PT, PT, 0x8, 0x80 ;  /* 0x000000000080781c */ /* 0x000fe20003f0e170 */
[----:B------:R-:W-:-:S02]  /*1f00*/  VIADD R45, R45, 0x1000 ;  /* 0x000010002d2d7836 */ /* 0x000fc40000000000 */
[----:B------:R-:W-:Y:S01]  /*1f10*/  VIADD R43, R43, 0x1000 ;  /* 0x000010002b2b7836 */ /* 0x000fe20000000000 */
[----:B----4-:R-:W-:-:S08]  /*1f20*/  DADD R6, R6, R10 ;  /* 0x0000000006067229 */ /* 0x010fd0000000000a */
[----:B--2---:R-:W-:-:S08]  /*1f30*/  DADD R6, R6, R12 ;  /* 0x0000000006067229 */ /* 0x004fd0000000000c */
[----:B---3--:R-:W-:-:S08]  /*1f40*/  DADD R6, R6, R14 ;  /* 0x0000000006067229 */ /* 0x008fd0000000000e */
[----:B-----5:R-:W-:-:S08]  /*1f50*/  DADD R6, R6, R16 ;  /* 0x0000000006067229 */ /* 0x020fd00000000010 */
[----:B------:R-:W-:-:S08]  /*1f60*/  DADD R6, R6, R18 ;  /* 0x0000000006067229 */ /* 0x000fd00000000012 */
[----:B------:R-:W-:Y:S01]  /*1f70*/  DADD R6, R6, R20 ;  /* 0x0000000006067229 */ /* 0x000fe20000000014 */
[----:B------:R-:W-:-:S07]  /*1f80*/  IADD3 R10, P1, PT, R4, 0x8000, RZ ;  /* 0x00008000040a7810 */ /* 0x000fce0007f3e0ff */
[----:B------:R-:W-:Y:S01]  /*1f90*/  DADD R6, R6, R22 ;  /* 0x0000000006067229 */ /* 0x000fe20000000016 */
[----:B0-----:R-:W-:Y:S02]  /*1fa0*/  IMAD.X R5, RZ, RZ, R5, P1 ;  /* 0x000000ffff057224 */ /* 0x001fe400008e0605 */
[----:B------:R-:W-:-:S05]  /*1fb0*/  IMAD.MOV.U32 R4, RZ, RZ, R10 ;  /* 0x000000ffff047224 */ /* 0x000fca00078e000a */
[----:B------:R-:W-:-:S11]  /*1fc0*/  DADD R6, R6, R8 ;  /* 0x0000000006067229 */ /* 0x000fd60000000008 */
.L_x_28:
[----:B------:R-:W-:Y:S05]  /*1fd0*/  BSYNC.RECONVERGENT B2 ;  /* 0x0000000000027941 */ /* 0x000fea0003800200 */
.L_x_27:
[----:B------:R-:W-:-:S13]  /*1fe0*/  ISETP.LT.OR P0, PT, R45, R0, P0 ;  /* 0x000000002d00720c */ /* 0x000fda0000701670 */
[----:B------:R-:W-:Y:S05]  /*1ff0*/  @!P0 BRA `(.L_x_20) ;  /* 0x0000000000248947 */ /* 0x000fea0003800000 */
[----:B------:R-:W-:Y:S01]  /*2000*/  IMAD.WIDE.U32 R2, R43, 0x8, R2 ;  /* 0x000000082b027825 */ /* 0x000fe200078e0002 */
[----:B------:R-:W2:Y:S04]  /*2010*/  LDG.E.64.CONSTANT R8, desc[UR6][R4.64+-0x1000] ;  /* 0xfff0000604087981 */ /* 0x000ea8000c1e9b00 */
[----:B------:R-:W3:Y:S04]  /*2020*/  LDG.E.64.CONSTANT R10, desc[UR6][R4.64] ;  /* 0x00000006040a7981 */ /* 0x000ee8000c1e9b00 */
[----:B------:R-:W4:Y:S04]  /*2030*/  LDG.E.64.CONSTANT R2, desc[UR6][R2.64] ;  /* 0x0000000602027981 */ /* 0x000f28000c1e9b00 */
[----:B------:R-:W5:Y:S01]  /*2040*/  LDG.E.64.CONSTANT R12, desc[UR6][R4.64+0x1000] ;  /* 0x00100006040c7981 */ /* 0x000f62000c1e9b00 */
[----:B----4-:R-:W-:-:S08]  /*2050*/  DADD R6, R6, R2 ;  /* 0x0000000006067229 */ /* 0x010fd00000000002 */
[----:B--2---:R-:W-:-:S08]  /*2060*/  DADD R6, R6, R8 ;  /* 0x0000000006067229 */ /* 0x004fd00000000008 */
[----:B---3--:R-:W-:-:S08]  /*2070*/  DADD R6, R6, R10 ;  /* 0x0000000006067229 */ /* 0x008fd0000000000a */
[----:B-----5:R-:W-:-:S11]  /*2080*/  DADD R6, R6, R12 ;  /* 0x0000000006067229 */ /* 0x020fd6000000000c */
.L_x_20:
[----:B------:R-:W-:Y:S05]  /*2090*/  BSYNC.RECONVERGENT B1 ;  /* 0x0000000000017941 */ /* 0x000fea0003800200 */
.L_x_18:
[----:B------:R-:W0:Y:S01]  /*20a0*/  S2R R0, SR_LANEID ;  /* 0x0000000000007919 */ /* 0x000e220000000000 */
[----:B------:R-:W-:Y:S04]  /*20b0*/  SHFL.DOWN PT, R2, R6, 0x1, 0x1f ;  /* 0x08201f0006027f89 */ /* 0x000fe800000e0000 */
[----:B------:R-:W1:Y:S02]  /*20c0*/  SHFL.DOWN PT, R3, R7, 0x1, 0x1f ;  /* 0x08201f0007037f89 */ /* 0x000e6400000e0000 */
[----:B-1----:R-:W-:Y:S01]  /*20d0*/  DADD R2, R2, R6 ;  /* 0x0000000002027229 */ /* 0x002fe20000000006 */
[C---:B0-----:R-:W-:Y:S02]  /*20e0*/  ISETP.GT.AND P0, PT, R0.reuse, 0x1e, PT ;  /* 0x0000001e0000780c */ /* 0x041fe40003f04270 */
[----:B------:R-:W-:-:S07]  /*20f0*/  ISETP.NE.AND P1, PT, R0, RZ, PT ;  /* 0x000000ff0000720c */ /* 0x000fce0003f25270 */
        /* <DEDUP_REMOVED lines=15> */
[----:B------:R-:W-:Y:S01]  /*21f0*/  ISETP.GT.AND P0, PT, R0, 0x17, PT ;  /* 0x000000170000780c */ /* 0x000fe20003f04270 */
[----:B------:R-:W-:Y:S01]  /*2200*/  SHFL.DOWN PT, R2, R6, 0x8, 0x1f ;  /* 0x09001f0006027f89 */ /* 0x000fe200000e0000 */
[----:B------:R-:W-:-:S03]  /*2210*/  @!P1 MOV R8, 0x400 ;  /* 0x0000040000089802 */ /* 0x000fc60000000f00 */
[----:B------:R-:W0:Y:S01]  /*2220*/  SHFL.DOWN PT, R3, R7, 0x8, 0x1f ;  /* 0x09001f0007037f89 */ /* 0x000e2200000e0000 */
[----:B-1----:R-:W-:Y:S01]  /*2230*/  @!P1 LEA R11, R11, R8, 0x18 ;  /* 0x000000080b0b9211 */ /* 0x002fe200078ec0ff */
[----:B0-----:R-:W-:-:S10]  /*2240*/  DADD R2, R2, R6 ;  /* 0x0000000002027229 */ /* 0x001fd40000000006 */
[----:B------:R-:W-:Y:S02]  /*2250*/  FSEL R4, R6, R2, P0 ;  /* 0x0000000206047208 */ /* 0x000fe40000000000 */
[----:B------:R-:W-:Y:S02]  /*2260*/  FSEL R5, R7, R3, P0 ;  /* 0x0000000307057208 */ /* 0x000fe40000000000 */
[----:B------:R-:W-:Y:S01]  /*2270*/  @!P1 SHF.R.U32.HI R6, RZ, 0x2, R41 ;  /* 0x00000002ff069819 */ /* 0x000fe20000011629 */
[----:B------:R-:W-:Y:S01]  /*2280*/  SHFL.DOWN PT, R2, R4, 0x10, 0x1f ;  /* 0x0a001f0004027f89 */ /* 0x000fe200000e0000 */
[----:B------:R-:W-:Y:S02]  /*2290*/  ISETP.NE.AND P0, PT, R41, RZ, PT ;  /* 0x000000ff2900720c */ /* 0x000fe40003f05270 */
[----:B------:R-:W-:Y:S01]  /*22a0*/  @!P1 LOP3.LUT R6, R6, 0xf8, RZ, 0xc0, !PT ;  /* 0x000000f806069812 */ /* 0x000fe200078ec0ff */
[----:B------:R-:W0:Y:S04]  /*22b0*/  SHFL.DOWN PT, R3, R5, 0x10, 0x1f ;  /* 0x0a001f0005037f89 */ /* 0x000e2800000e0000 */
[----:B------:R-:W-:Y:S01]  /*22c0*/  @!P1 IMAD.IADD R11, R6, 0x1, R11 ;  /* 0x00000001060b9824 */ /* 0x000fe200078e020b */
[----:B0-----:R-:W-:-:S07]  /*22d0*/  DADD R2, R2, R4 ;  /* 0x0000000002027229 */ /* 0x001fce0000000004 */
[----:B------:R0:W-:Y:S01]  /*22e0*/  @!P1 STS.64 [R11+0x10], R2 ;  /* 0x000010020b009388 */ /* 0x0001e20000000a00 */
[----:B------:R-:W-:Y:S01]  /*22f0*/  BAR.SYNC.DEFER_BLOCKING 0x0 ;  /* 0x0000000000007b1d */ /* 0x000fe20000010000 */
[----:B------:R-:W-:-:S04]  /*2300*/  ISETP.GT.AND P1, PT, R0, 0xf, PT ;  /* 0x0000000f0000780c */ /* 0x000fc80003f24270 */
[----:B------:R-:W-:Y:S02]  /*2310*/  FSEL R0, R4, R2, P1 ;  /* 0x0000000204007208 */ /* 0x000fe40000800000 */
[----:B------:R-:W-:-:S03]  /*2320*/  FSEL R5, R5, R3, P1 ;  /* 0x0000000305057208 */ /* 0x000fc60000800000 */
[----:B0-----:R-:W-:Y:S02]  /*2330*/  IMAD.MOV.U32 R2, RZ, RZ, R0 ;  /* 0x000000ffff027224 */ /* 0x001fe400078e0000 */
[----:B------:R-:W-:Y:S01]  /*2340*/  IMAD.MOV.U32 R3, RZ, RZ, R5 ;  /* 0x000000ffff037224 */ /* 0x000fe200078e0005 */
[----:B------:R-:W-:Y:S06]  /*2350*/  @P0 BRA `(.L_x_16) ;  /* 0x0000000000680947 */ /* 0x000fec0003800000 */
[----:B------:R-:W0:Y:S01]  /*2360*/  S2UR UR5, SR_CgaCtaId ;  /* 0x00000000000579c3 */ /* 0x000e220000008800 */
[----:B------:R-:W-:Y:S02]  /*2370*/  UMOV UR4, 0x400 ;  /* 0x0000040000047882 */ /* 0x000fe40000000000 */
[----:B0-----:R-:W-:-:S09]  /*2380*/  ULEA UR4, UR5, UR4, 0x18 ;  /* 0x0000000405047291 */ /* 0x001fd2000f8ec0ff */
[----:B------:R-:W0:Y:S04]  /*2390*/  LDS.64 R4, [UR4+0x18] ;  /* 0x00001804ff047984 */ /* 0x000e280008000a00 */
[----:B------:R-:W1:Y:S04]  /*23a0*/  LDS.128 R8, [UR4+0x20] ;  /* 0x00002004ff087984 */ /* 0x000e680008000c00 */
        /* <DEDUP_REMOVED lines=20> */
[----:B------:R-:W-:-:S11]  /*24f0*/  DADD R2, R2, R10 ;  /* 0x0000000002027229 */ /* 0x000fd6000000000a */
.L_x_16:
[----:B------:R-:W-:Y:S05]  /*2500*/  BSYNC.RECONVERGENT B0 ;  /* 0x0000000000007941 */ /* 0x000fea0003800200 */
.L_x_1:
[----:B------:R-:W-:Y:S05]  /*2510*/  @P0 EXIT ;  /* 0x000000000000094d */ /* 0x000fea0003800000 */
[----:B------:R-:W0:Y:S01]  /*2520*/  LDCU.64 UR4, c[0x0][0x398] ;  /* 0x00007300ff0477ac */ /* 0x000e220008000a00 */
[----:B------:R-:W2:Y:S01]  /*2530*/  LDC.64 R4, c[0x0][0x388] ;  /* 0x0000e200ff047b82 */ /* 0x000ea20000000a00 */
[----:B0-----:R-:W-:-:S07]  /*2540*/  DADD R2, R2, UR4 ;  /* 0x0000000402027e29 */ /* 0x001fce0008000000 */
[----:B--2---:R-:W-:Y:S01]  /*2550*/  STG.E.64 desc[UR6][R4.64], R2 ;  /* 0x0000000204007986 */ /* 0x004fe2000c101b06 */
[----:B------:R-:W-:Y:S05]  /*2560*/  EXIT ;  /* 0x000000000000794d */ /* 0x000fea0003800000 */
.L_x_29:
[----:B------:R-:W-:-:S00]  /*2570*/  BRA `(.L_x_29) ;  /* 0xfffffffc00fc7947 */ /* 0x000fc0000383ffff */
[----:B------:R-:W-:-:S00]  /*2580*/  NOP ;  /* 0x0000000000007918 */ /* 0x000fc00000000000 */
[----:B------:R-:W-:-:S00]  /*2590*/  NOP ;  /* 0x0000000000007918 */ /* 0x000fc00000000000 */
[----:B------:R-:W-:-:S00]  /*25a0*/  NOP ;  /* 0x0000000000007918 */ /* 0x000fc00000000000 */
[----:B------:R-:W-:-:S00]  /*25b0*/  NOP ;  /* 0x0000000000007918 */ /* 0x000fc00000000000 */
[----:B------:R-:W-:-:S00]  /*25c0*/  NOP ;  /* 0x0000000000007918 */ /* 0x000fc00000000000 */
[----:B------:R-:W-:-:S00]  /*25d0*/  NOP ;  /* 0x0000000000007918 */ /* 0x000fc00000000000 */
[----:B------:R-:W-:-:S00]  /*25e0*/  NOP ;  /* 0x0000000000007918 */ /* 0x000fc00000000000 */
[----:B------:R-:W-:-:S00]  /*25f0*/  NOP ;  /* 0x0000000000007918 */ /* 0x000fc00000000000 */
.L_x_192:


//--------------------- .text._ZN3cub18CUB_300001_SM_10006detail6reduce18DeviceReduceKernelINS2_10policy_hubIdyN4cuda3std3__44plusIdEEE10Policy1000EN6thrust24THRUST_300001_SM_1000_NS6detail15normal_iteratorINSD_10device_ptrIdEEEEyS9_dNS7_10__identityEEEvT0_PT3_T1_NS0_13GridEvenShareISN_EET2_T4_ --------------------------
	.section	.text._ZN3cub18CUB_300001_SM_10006detail6reduce18DeviceReduceKernelINS2_10policy_hubIdyN4cuda3std3__44plusIdEEE10Policy1000EN6thrust24THRUST_300001_SM_1000_NS6detail15normal_iteratorINSD_10device_ptrIdEEEEyS9_dNS7_10__identityEEEvT0_PT3_T1_NS0_13GridEvenShareISN_EET2_T4_,"ax",@progbits
	.align	128
        .global         _ZN3cub18CUB_300001_SM_10006detail6reduce18DeviceReduceKernelINS2_10policy_hubIdyN4cuda3std3__44plusIdEEE10Policy1000EN6thrust24THRUST_300001_SM_1000_NS6detail15normal_iteratorINSD_10device_ptrIdEEEEyS9_dNS7_10__identityEEEvT0_PT3_T1_NS0_13GridEvenShareISN_EET2_T4_
        .type           _ZN3cub18CUB_300001_SM_10006detail6reduce18DeviceReduceKernelINS2_10policy_hubIdyN4cuda3std3__44plusIdEEE10Policy1000EN6thrust24THRUST_300001_SM_1000_NS6detail15normal_iteratorINSD_10device_ptrIdEEEEyS9_dNS7_10__identityEEEvT0_PT3_T1_NS0_13GridEvenShareISN_EET2_T4_,@function
        .size           _ZN3cub18CUB_300001_SM_10006detail6reduce18DeviceReduceKernelINS2_10policy_hubIdyN4cuda3std3__44plusIdEEE10Policy1000EN6thrust24THRUST_300001_SM_1000_NS6detail15normal_iteratorINSD_10device_ptrIdEEEEyS9_dNS7_10__identityEEEvT0_PT3_T1_NS0_13GridEvenShareISN_EET2_T4_,(.L_x_193 - _ZN3cub18CUB_300001_SM_10006detail6reduce18DeviceReduceKernelINS2_10policy_hubIdyN4cuda3std3__44plusIdEEE10Policy1000EN6thrust24THRUST_300001_SM_1000_NS6detail15normal_iteratorINSD_10device_ptrIdEEEEyS9_dNS7_10__identityEEEvT0_PT3_T1_NS0_13GridEvenShareISN_EET2_T4_)
        .other          _ZN3cub18CUB_300001_SM_10006detail6reduce18DeviceReduceKernelINS2_10policy_hubIdyN4cuda3std3__44plusIdEEE10Policy1000EN6thrust24THRUST_300001_SM_1000_NS6detail15normal_iteratorINSD_10device_ptrIdEEEEyS9_dNS7_10__identityEEEvT0_PT3_T1_NS0_13GridEvenShareISN_EET2_T4_,@"STO_CUDA_ENTRY STV_DEFAULT"
_ZN3cub18CUB_300001_SM_10006detail6reduce18DeviceReduceKernelINS2_10policy_hubIdyN4cuda3std3__44plusIdEEE10Policy1000EN6thrust24THRUST_300001_SM_1000_NS6detail15normal_iteratorINSD_10device_ptrIdEEEEyS9_dNS7_10__identityEEEvT0_PT3_T1_NS0_13GridEvenShareISN_EET2_T4_:
.text._ZN3cub18CUB_300001_SM_10006detail6reduce18DeviceReduceKernelINS2_10policy_hubIdyN4cuda3std3__44plusIdEEE10Policy1000EN6thrust24THRUST_300001_SM_1000_NS6detail15normal_iteratorINSD_10device_ptrIdEEEEyS9_dNS7_10__identityEEEvT0_PT3_T1_NS0_13GridEvenShareISN_EET2_T4_:
[----:B------:R-:W-:Y:S08]  /*0000*/  LDC R1, c[0x0][0x37c] ;  /* 0x0000df00ff017b82 */ /* 0x000ff00000000800 */
[----:B------:R-:W0:Y:S01]  /*0010*/  S2UR UR18, SR_CTAID.X ;  /* 0x00000000001279c3 */ /* 0x000e220000002500 */
[----:B------:R-:W1:Y:S01]  /*0020*/  LDCU.64 UR4, c[0x0][0x3b8] ;  /* 0x00007700ff0477ac */ /* 0x000e620008000a00 */
[----:B------:R-:W-:Y:S01]  /*0030*/  BSSY.RECONVERGENT B0, `(.L_x_30) ;  /* 0x0000277000007945 */ /* 0x000fe20003800200 */
[----:B------:R-:W2:Y:S01]  /*0040*/  LDCU UR11, c[0x0][0x3c0] ;  /* 0x00007800ff0b77ac */ /* 0x000ea20008000800 */
[----:B------:R-:W3:Y:S01]  /*0050*/  LDCU.64 UR16, c[0x0][0x358] ;  /* 0x00006b00ff1077ac */ /* 0x000ee20008000a00 */
[----:B-1----:R-:W-:-:S02]  /*0060*/  IMAD.U32 R12, RZ, RZ, UR4 ;  /* 0x00000004ff0c7e24 */ /* 0x002fc4000f8e00ff */
[----:B------:R-:W-:Y:S01]  /*0070*/  IMAD.U32 R3, RZ, RZ, UR5 ;  /* 0x00000005ff037e24 */ /* 0x000fe2000f8e00ff */
[----:B--2---:R-:W-:Y:S02]  /*0080*/  UIMAD UR5, UR11, 0xe00, URZ ;  /* 0x00000e000b0578a4 */ /* 0x004fe4000f8e02ff */
[----:B0-----:R-:W-:Y:S02]  /*0090*/  UIMAD UR9, UR18, 0xe00, URZ ;  /* 0x00000e00120978a4 */ /* 0x001fe4000f8e02ff */
[----:B------:R-:W-:-:S04]  /*00a0*/  USHF.R.S32.HI UR4, URZ, 0x1f, UR5 ;  /* 0x0000001fff047899 */ /* 0x000fc80008011405 */
[----:B------:R-:W-:-:S04]  /*00b0*/  IADD3 R13, P1, PT, R12, -UR9, RZ ;  /* 0x800000090c0d7c10 */ /* 0x000fc8000ff3e0ff */
[----:B------:R-:W-:Y:S02]  /*00c0*/  ISETP.GT.U32.AND P0, PT, R13, 0xdff, PT ;  /* 0x00000dff0d00780c */ /* 0x000fe40003f04070 */
[----:B------:R-:W-:-:S04]  /*00d0*/  IADD3.X R2, PT, PT, R3, -0x1, RZ, P1, !PT ;  /* 0xffffffff03027810 */ /* 0x000fc80000ffe4ff */
[----:B------:R-:W-:-:S13]  /*00e0*/  ISETP.GT.U32.AND.EX P0, PT, R2, RZ, PT, P0 ;  /* 0x000000ff0200720c */ /* 0x000fda0003f04100 */
[----:B---3--:R-:W-:Y:S05]  /*00f0*/  @P0 BRA `(.L_x_31) ;  /* 0x0000001400280947 */ /* 0x008fea0003800000 */
[----:B------:R-:W0:Y:S01]  /*0100*/  S2R R0, SR_TID.X ;  /* 0x0000000000007919 */ /* 0x000e220000002100 */
[----:B------:R-:W-:Y:S01]  /*0110*/  VIADD R3, R12, -UR9 ;  /* 0x800000090c037c36 */ /* 0x000fe20008000000 */
[----:B------:R-:W-:Y:S01]  /*0120*/  BSSY.RECONVERGENT B1, `(.L_x_32) ;  /* 0x000000a000017945 */ /* 0x000fe20003800200 */
[----:B------:R-:W-:-:S03]  /*0130*/  CS2R R8, SRZ ;  /* 0x0000000000087805 */ /* 0x000fc6000001ff00 */
[----:B0-----:R-:W-:Y:S01]  /*0140*/  ISETP.GE.AND P0, PT, R0, R3, PT ;  /* 0x000000030000720c */ /* 0x001fe20003f06270 */
[----:B------:R-:W-:-:S12]  /*0150*/  IMAD.MOV.U32 R2, RZ, RZ, R0 ;  /* 0x000000ffff027224 */ /* 0x000fd800078e0000 */
[----:B------:R-:W-:Y:S05]  /*0160*/  @P0 BRA `(.L_x_33) ;  /* 0x0000000000140947 */ /* 0x000fea0003800000 */
[----:B------:R-:W0:Y:S01]  /*0170*/  LDC.64 R8, c[0x0][0x380] ;  /* 0x0000e000ff087b82 */ /* 0x000e220000000a00 */
[----:B------:R-:W-:-:S04]  /*0180*/  VIADD R5, R0, UR9 ;  /* 0x0000000900057c36 */ /* 0x000fc80008000000 */
[----:B0-----:R-:W-:-:S06]  /*0190*/  IMAD.WIDE.U32 R8, R5, 0x8, R8 ;  /* 0x0000000805087825 */ /* 0x001fcc00078e0008 */
[----:B------:R-:W5:Y:S01]  /*01a0*/  LDG.E.64 R8, desc[UR16][R8.64] ;  /* 0x0000001008087981 */ /* 0x000f62000c1e1b00 */
[----:B------:R-:W-:-:S07]  /*01b0*/  VIADD R2, R0, 0x200 ;  /* 0x0000020000027836 */ /* 0x000fce0000000000 */
.L_x_33:
[----:B------:R-:W-:Y:S05]  /*01c0*/  BSYNC.RECONVERGENT B1 ;  /* 0x0000000000017941 */ /* 0x000fea0003800200 */
.L_x_32:
[----:B------:R-:W-:Y:S01]  /*01d0*/  ISETP.GE.AND P0, PT, R2, R3, PT ;  /* 0x000000030200720c */ /* 0x000fe20003f06270 */
[----:B------:R-:W-:-:S12]  /*01e0*/  BSSY.RECONVERGENT B1, `(.L_x_34) ;  /* 0x0000078000017945 */ /* 0x000fd80003800200 */
[----:B------:R-:W-:Y:S05]  /*01f0*/  @P0 BRA `(.L_x_35) ;  /* 0x0000000400d80947 */ /* 0x000fea0003800000 */
[----:B------:R-:W-:Y:S01]  /*0200*/  LOP3.LUT R5, RZ, R2, RZ, 0x33, !PT ;  /* 0x00000002ff057212 */ /* 0x000fe200078e33ff */
[----:B------:R-:W-:Y:S03]  /*0210*/  BSSY.RECONVERGENT B2, `(.L_x_36) ;  /* 0x0000036000027945 */ /* 0x000fe60003800200 */
[----:B------:R-:W-:-:S04]  /*0220*/  IADD3 R12, PT, PT, R12, -UR9, R5 ;  /* 0x800000090c0c7c10 */ /* 0x000fc8000fffe005 */
[C---:B------:R-:W-:Y:S02]  /*0230*/  ISETP.GE.U32.AND P1, PT, R12.reuse, 0x1e00, PT ;  /* 0x00001e000c00780c */ /* 0x040fe40003f26070 */
[----:B------:R-:W-:-:S04]  /*0240*/  LEA.HI R4, R12, 0x1, RZ, 0x17 ;  /* 0x000000010c047811 */ /* 0x000fc800078fb8ff */
[----:B------:R-:W-:-:S04]  /*0250*/  LOP3.LUT R5, R4, 0xf, RZ, 0xc0, !PT ;  /* 0x0000000f04057812 */ /* 0x000fc800078ec0ff */
[----:B------:R-:W-:-:S03]  /*0260*/  ISETP.NE.AND P0, PT, R5, RZ, PT ;  /* 0x000000ff0500720c */ /* 0x000fc60003f05270 */
[----:B------:R-:W-:Y:S10]  /*0270*/  @!P1 BRA `(.L_x_37) ;  /* 0x0000000000bc9947 */ /* 0x000ff40003800000 */
[----:B------:R-:W0:Y:S01]  /*0280*/  LDCU.64 UR4, c[0x0][0x380] ;  /* 0x00007000ff0477ac */ /* 0x000e220008000a00 */
[----:B------:R-:W-:Y:S01]  /*0290*/  IMAD.WIDE.U32 R6, R2, 0x8, RZ ;  /* 0x0000000802067825 */ /* 0x000fe200078e00ff */
[----:B------:R-:W-:-:S03]  /*02a0*/  LOP3.LUT R26, R4, 0xfffff0, RZ, 0xc0, !PT ;  /* 0x00fffff0041a7812 */ /* 0x000fc600078ec0ff */
[----:B------:R-:W-:Y:S02]  /*02b0*/  IMAD.U32 R11, RZ, RZ, UR18 ;  /* 0x00000012ff0b7e24 */ /* 0x000fe4000f8e00ff */
[----:B------:R-:W-:Y:S02]  /*02c0*/  IMAD.MOV R26, RZ, RZ, -R26 ;  /* 0x000000ffff1a7224 */ /* 0x000fe400078e0a1a */
[----:B------:R-:W-:-:S03]  /*02d0*/  IMAD.WIDE.U32 R6, R11, 0x7000, R6 ;  /* 0x000070000b067825 */ /* 0x000fc600078e0006 */
[----:B0-----:R-:W-:-:S04]  /*02e0*/  IADD3 R6, P1, PT, R6, UR4, RZ ;  /* 0x0000000406067c10 */ /* 0x001fc8000ff3e0ff */
[----:B------:R-:W-:-:S04]  /*02f0*/  IADD3 R6, P2, PT, R6, 0x8000, RZ ;  /* 0x0000800006067810 */ /* 0x000fc80007f5e0ff */
[----:B------:R-:W-:-:S09]  /*0300*/  IADD3.X R7, PT, PT, RZ, UR5, R7, P2, P1 ;  /* 0x00000005ff077c10 */ /* 0x000fd200097e2407 */
.L_x_38:
[----:B------:R-:W2:Y:S04]  /*0310*/  LDG.E.64 R10, desc[UR16][R6.64+-0x8000] ;  /* 0xff800010060a7981 */ /* 0x000ea8000c1e1b00 */
[----:B------:R-:W3:Y:S04]  /*0320*/  LDG.E.64 R12, desc[UR16][R6.64+-0x7000] ;  /* 0xff900010060c7981 */ /* 0x000ee8000c1e1b00 */
[----:B------:R-:W4:Y:S04]  /*0330*/  LDG.E.64 R14, desc[UR16][R6.64+-0x6000] ;  /* 0xffa00010060e7981 */ /* 0x000f28000c1e1b00 */
[----:B------:R-:W4:Y:S04]  /*0340*/  LDG.E.64 R16, desc[UR16][R6.64+-0x5000] ;  /* 0xffb0001006107981 */ /* 0x000f28000c1e1b00 */
[----:B------:R-:W4:Y:S04]  /*0350*/  LDG.E.64 R18, desc[UR16][R6.64+-0x4000] ;  /* 0xffc0001006127981 */ /* 0x000f28000c1e1b00 */
[----:B------:R-:W4:Y:S04]  /*0360*/  LDG.E.64 R20, desc[UR16][R6.64+-0x3000] ;  /* 0xffd0001006147981 */ /* 0x000f28000c1e1b00 */
[----:B------:R-:W4:Y:S04]  /*0370*/  LDG.E.64 R24, desc[UR16][R6.64+-0x2000] ;  /* 0xffe0001006187981 */ /* 0x000f28000c1e1b00 */
[----:B------:R-:W4:Y:S01]  /*0380*/  LDG.E.64 R22, desc[UR16][R6.64+-0x1000] ;  /* 0xfff0001006167981 */ /* 0x000f22000c1e1b00 */
[----:B--2--5:R-:W-:-:S03]  /*0390*/  DADD R10, R10, R8 ;  /* 0x000000000a0a7229 */ /* 0x024fc60000000008 */
[----:B------:R-:W2:Y:S05]  /*03a0*/  LDG.E.64 R8, desc[UR16][R6.64] ;  /* 0x0000001006087981 */ /* 0x000eaa000c1e1b00 */
[----:B---3--:R-:W-:Y:S02]  /*03b0*/  DADD R12, R10, R12 ;  /* 0x000000000a0c7229 */ /* 0x008fe4000000000c */
[----:B------:R-:W3:Y:S06]  /*03c0*/  LDG.E.64 R10, desc[UR16][R6.64+0x1000] ;  /* 0x00100010060a7981 */ /* 0x000eec000c1e1b00 */
[----:B----4-:R-:W-:-:S02]  /*03d0*/  DADD R14, R12, R14 ;  /* 0x000000000c0e7229 */ /* 0x010fc4000000000e */
[----:B------:R-:W4:Y:S06]  /*03e0*/  LDG.E.64 R12, desc[UR16][R6.64+0x2000] ;  /* 0x00200010060c7981 */ /* 0x000f2c000c1e1b00 */
[----:B------:R-:W-:Y:S02]  /*03f0*/  DADD R16, R14, R16 ;  /* 0x000000000e107229 */ /* 0x000fe40000000010 */
[----:B------:R-:W4:Y:S06]  /*0400*/  LDG.E.64 R14, desc[UR16][R6.64+0x3000] ;  /* 0x00300010060e7981 */ /* 0x000f2c000c1e1b00 */
[----:B------:R-:W-:-:S02]  /*0410*/  DADD R18, R16, R18 ;  /* 0x0000000010127229 */ /* 0x000fc40000000012 */
[----:B------:R-:W4:Y:S06]  /*0420*/  LDG.E.64 R16, desc[UR16][R6.64+0x4000] ;  /* 0x0040001006107981 */ /* 0x000f2c000c1e1b00 */
[----:B------:R-:W-:Y:S02]  /*0430*/  DADD R20, R18, R20 ;  /* 0x0000000012147229 */ /* 0x000fe40000000014 */
[----:B------:R-:W4:Y:S06]  /*0440*/  LDG.E.64 R18, desc[UR16][R6.64+0x5000] ;  /* 0x0050001006127981 */ /* 0x000f2c000c1e1b00 */
[----:B------:R-:W-:-:S02]  /*0450*/  DADD R24, R20, R24 ;  /* 0x0000000014187229 */ /* 0x000fc40000000018 */
[----:B------:R-:W4:Y:S06]  /*0460*/  LDG.E.64 R20, desc[UR16][R6.64+0x6000] ;  /* 0x0060001006147981 */ /* 0x000f2c000c1e1b00 */
[----:B------:R-:W-:Y:S02]  /*0470*/  DADD R22, R24, R22 ;  /* 0x0000000018167229 */ /* 0x000fe40000000016 */
[----:B------:R0:W4:Y:S01]  /*0480*/  LDG.E.64 R24, desc[UR16][R6.64+0x7000] ;  /* 0x0070001006187981 */ /* 0x000122000c1e1b00 */
[----:B------:R-:W-:Y:S02]  /*0490*/  VIADD R26, R26, 0x10 ;  /* 0x000000101a1a7836 */ /* 0x000fe40000000000 */
[----:B------:R-:W-:-:S03]  /*04a0*/  VIADD R2, R2, 0x2000 ;  /* 0x0000200002027836 */ /* 0x000fc60000000000 */
[----:B------:R-:W-:Y:S02]  /*04b0*/  ISETP.NE.AND P1, PT, R26, RZ, PT ;  /* 0x000000ff1a00720c */ /* 0x000fe40003f25270 */
[----:B0-----:R-:W-:-:S05]  /*04c0*/  IADD3 R6, P2, PT, R6, 0x10000, RZ ;  /* 0x0001000006067810 */ /* 0x001fca0007f5e0ff */
[----:B------:R-:W-:Y:S01]  /*04d0*/  IMAD.X R7, RZ, RZ, R7, P2 ;  /* 0x000000ffff077224 */ /* 0x000fe200010e0607 */
[----:B--2---:R-:W-:-:S08]  /*04e0*/  DADD R8, R22, R8 ;  /* 0x0000000016087229 */ /* 0x004fd00000000008 */
[----:B---3--:R-:W-:-:S08]  /*04f0*/  DADD R8, R8, R10 ;  /* 0x0000000008087229 */ /* 0x008fd0000000000a */
[----:B----4-:R-:W-:-:S08]  /*0500*/  DADD R8, R8, R12 ;  /* 0x0000000008087229 */ /* 0x010fd0000000000c */
[----:B------:R-:W-:-:S08]  /*0510*/  DADD R8, R8, R14 ;  /* 0x0000000008087229 */ /* 0x000fd0000000000e */
[----:B------:R-:W-:-:S08]  /*0520*/  DADD R8, R8, R16 ;  /* 0x0000000008087229 */ /* 0x000fd00000000010 */
[----:B------:R-:W-:-:S08]  /*0530*/  DADD R8, R8, R18 ;  /* 0x0000000008087229 */ /* 0x000fd00000000012 */
[----:B------:R-:W-:-:S08]  /*0540*/  DADD R8, R8, R20 ;  /* 0x0000000008087229 */ /* 0x000fd00000000014 */
[----:B------:R-:W-:Y:S01]  /*0550*/  DADD R8, R8, R24 ;  /* 0x0000000008087229 */ /* 0x000fe20000000018 */
[----:B------:R-:W-:Y:S10]  /*0560*/  @P1 BRA `(.L_x_38) ;  /* 0xfffffffc00681947 */ /* 0x000ff4000383ffff */
.L_x_37:
[----:B------:R-:W-:Y:S05]  /*0570*/  BSYNC.RECONVERGENT B2 ;  /* 0x0000000000027941 */ /* 0x000fea0003800200 */
.L_x_36:
[----:B------:R-:W-:Y:S05]  /*0580*/  @!P0 BRA `(.L_x_35) ;  /* 0x0000000000f48947 */ /* 0x000fea0003800000 */
[----:B------:R-:W-:Y:S01]  /*0590*/  ISETP.GE.U32.AND P1, PT, R5, 0x8, PT ;  /* 0x000000080500780c */ /* 0x000fe20003f26070 */
[----:B------:R-:W-:Y:S01]  /*05a0*/  BSSY.RECONVERGENT B2, `(.L_x_39) ;  /* 0x000001a000027945 */ /* 0x000fe20003800200 */
[----:B------:R-:W-:-:S04]  /*05b0*/  LOP3.LUT R26, R4, 0x7, RZ, 0xc0, !PT ;  /* 0x00000007041a7812 */ /* 0x000fc800078ec0ff */
[----:B------:R-:W-:-:S07]  /*05c0*/  ISETP.NE.AND P0, PT, R26, RZ, PT ;  /* 0x000000ff1a00720c */ /* 0x000fce0003f05270 */
[----:B------:R-:W-:Y:S06]  /*05d0*/  @!P1 BRA `(.L_x_40) ;  /* 0x0000000000589947 */ /* 0x000fec0003800000 */
[----:B------:R-:W0:Y:S01]  /*05e0*/  LDCU.64 UR4, c[0x0][0x380] ;  /* 0x00007000ff0477ac */ /* 0x000e220008000a00 */
[----:B------:R-:W-:-:S04]  /*05f0*/  IADD3 R5, P1, PT, R2, UR9, RZ ;  /* 0x0000000902057c10 */ /* 0x000fc8000ff3e0ff */
[----:B------:R-:W-:Y:S02]  /*0600*/  LEA.HI.X.SX32 R6, R2, RZ, 0x1, P1 ;  /* 0x000000ff02067211 */ /* 0x000fe400008f0eff */
[----:B0-----:R-:W-:-:S04]  /*0610*/  LEA R24, P1, R5, UR4, 0x3 ;  /* 0x0000000405187c11 */ /* 0x001fc8000f8218ff */
[----:B------:R-:W-:-:S05]  /*0620*/  LEA.HI.X R25, R5, UR5, R6, 0x3, P1 ;  /* 0x0000000505197c11 */ /* 0x000fca00088f1c06 */
        /* <DEDUP_REMOVED lines=17> */
.L_x_40:
[----:B------:R-:W-:Y:S05]  /*0740*/  BSYNC.RECONVERGENT B2 ;  /* 0x0000000000027941 */ /* 0x000fea0003800200 */
.L_x_39:
        /* <DEDUP_REMOVED lines=14> */
[----:B------:R-:W4:Y:S01]  /*0830*/  LDG.E.64 R14, desc[UR16][R4.64+0x3000] ;  /* 0x00300010040e7981 */ /* 0x000f22000c1e1b00 */
[----:B------:R-:W-:Y:S01]  /*0840*/  VIADD R2, R2, 0x800 ;  /* 0x0000080002027836 */ /* 0x000fe20000000000 */
[----:B--2--5:R-:W-:-:S08]  /*0850*/  DADD R6, R8, R6 ;  /* 0x0000000008067229 */ /* 0x024fd00000000006 */
[----:B---3--:R-:W-:-:S08]  /*0860*/  DADD R6, R6, R10 ;  /* 0x0000000006067229 */ /* 0x008fd0000000000a */
[----:B----4-:R-:W-:-:S08]  /*0870*/  DADD R6, R6, R12 ;  /* 0x0000000006067229 */ /* 0x010fd0000000000c */
[----:B------:R-:W-:-:S11]  /*0880*/  DADD R8, R6, R14 ;  /* 0x0000000006087229 */ /* 0x000fd6000000000e */
.L_x_42:
[----:B------:R-:W-:Y:S05]  /*0890*/  BSYNC.RECONVERGENT B2 ;  /* 0x0000000000027941 */ /* 0x000fea0003800200 */
.L_x_41:
[----:B------:R-:W-:Y:S05]  /*08a0*/  @!P0 BRA `(.L_x_35) ;  /* 0x00000000002c8947 */ /* 0x000fea0003800000 */
[----:B------:R-:W0:Y:S01]  /*08b0*/  LDC.64 R4, c[0x0][0x380] ;  /* 0x0000e000ff047b82 */ /* 0x000e220000000a00 */
[----:B------:R-:W-:Y:S02]  /*08c0*/  IMAD.U32 R7, RZ, RZ, UR18 ;  /* 0x00000012ff077e24 */ /* 0x000fe4000f8e00ff */
[----:B------:R-:W-:Y:S02]  /*08d0*/  IMAD.MOV R10, RZ, RZ, -R16 ;  /* 0x000000ffff0a7224 */ /* 0x000fe400078e0a10 */
[----:B0-----:R-:W-:-:S07]  /*08e0*/  IMAD.WIDE.U32 R4, R7, 0x7000, R4 ;  /* 0x0000700007047825 */ /* 0x001fce00078e0004 */
.L_x_43:
[----:B------:R-:W-:-:S06]  /*08f0*/  IMAD.WIDE R6, R2, 0x8, R4 ;  /* 0x0000000802067825 */ /* 0x000fcc00078e0204 */
[----:B------:R-:W2:Y:S01]  /*0900*/  LDG.E.64 R6, desc[UR16][R6.64] ;  /* 0x0000001006067981 */ /* 0x000ea2000c1e1b00 */
[----:B------:R-:W-:Y:S02]  /*0910*/  VIADD R10, R10, 0x1 ;  /* 0x000000010a0a7836 */ /* 0x000fe40000000000 */
[----:B------:R-:W-:-:S03]  /*0920*/  VIADD R2, R2, 0x200 ;  /* 0x0000020002027836 */ /* 0x000fc60000000000 */
[----:B------:R-:W-:Y:S01]  /*0930*/  ISETP.NE.AND P0, PT, R10, RZ, PT ;  /* 0x000000ff0a00720c */ /* 0x000fe20003f05270 */
[----:B--2--5:R-:W-:-:S12]  /*0940*/  DADD R8, R6, R8 ;  /* 0x0000000006087229 */ /* 0x024fd80000000008 */
[----:B------:R-:W-:Y:S05]  /*0950*/  @P0 BRA `(.L_x_43) ;  /* 0xfffffffc00e40947 */ /* 0x000fea000383ffff */
.L_x_35:
[----:B------:R-:W-:Y:S05]  /*0960*/  BSYNC.RECONVERGENT B1 ;  /* 0x0000000000017941 */ /* 0x000fea0003800200 */
.L_x_34:
        /* <DEDUP_REMOVED lines=12> */
[----:B------:R-:W-:-:S03]  /*0a30*/  @!P1 SHF.R.U32.HI R3, RZ, 0x2, R0 ;  /* 0x00000002ff039819 */ /* 0x000fc60000011600 */
[----:B------:R-:W0:Y:S01]  /*0a40*/  SHFL.DOWN PT, R5, R7, 0x2, 0x1f ;  /* 0x08401f0007057f89 */ /* 0x000e2200000e0000 */
[----:B------:R-:W-:Y:S01]  /*0a50*/  @!P1 LOP3.LUT R3, R3, 0xf8, RZ, 0xc0, !PT ;  /* 0x000000f803039812 */ /* 0x000fe200078ec0ff */
        /* <DEDUP_REMOVED lines=14> */
[----:B-1----:R-:W-:-:S05]  /*0b40*/  @!P1 LEA R10, R13, R10, 0x18 ;  /* 0x0000000a0d0a9211 */ /* 0x002fca00078ec0ff */
[----:B------:R-:W-:Y:S01]  /*0b50*/  @!P1 IMAD.IADD R3, R3, 0x1, R10 ;  /* 0x0000000103039824 */ /* 0x000fe200078e020a */
[----:B0-----:R-:W-:-:S10]  /*0b60*/  DADD R4, R4, R8 ;  /* 0x0000000004047229 */ /* 0x001fd40000000008 */
[----:B------:R-:W-:Y:S02]  /*0b70*/  FSEL R6, R8, R4, P0 ;  /* 0x0000000408067208 */ /* 0x000fe40000000000 */
[----:B------:R-:W-:Y:S02]  /*0b80*/  FSEL R7, R9, R5, P0 ;  /* 0x0000000509077208 */ /* 0x000fe40000000000 */
[----:B------:R-:W-:Y:S01]  /*0b90*/  ISETP.NE.AND P0, PT, R0, RZ, PT ;  /* 0x000000ff0000720c */ /* 0x000fe20003f05270 */
[----:B------:R-:W-:Y:S04]  /*0ba0*/  SHFL.DOWN PT, R4, R6, 0x10, 0x1f ;  /* 0x0a001f0006047f89 */ /* 0x000fe800000e0000 */
[----:B------:R-:W0:Y:S02]  /*0bb0*/  SHFL.DOWN PT, R5, R7, 0x10, 0x1f ;  /* 0x0a001f0007057f89 */ /* 0x000e2400000e0000 */
        /* <DEDUP_REMOVED lines=10> */
[----:B--2---:R-:W0:Y:S04]  /*0c60*/  LDS.64 R2, [UR4+0x18] ;  /* 0x00001804ff027984 */ /* 0x004e280008000a00 */
        /* <DEDUP_REMOVED lines=23> */
.L_x_44:
[----:B------:R-:W-:-:S05]  /*0de0*/  LOP3.LUT R2, R0, 0x3e0, RZ, 0xc0, !PT ;  /* 0x000003e000027812 */ /* 0x000fca00078ec0ff */
[----:B------:R-:W-:Y:S01]  /*0df0*/  VIADD R4, R2, 0x20 ;  /* 0x0000002002047836 */ /* 0x000fe20000000000 */
[----:B------:R-:W-:-:S04]  /*0e00*/  LOP3.LUT R2, RZ, R2, RZ, 0x33, !PT ;  /* 0x00000002ff027212 */ /* 0x000fc800078e33ff */
[----:B------:R-:W-:Y:S01]  /*0e10*/  ISETP.GT.AND P0, PT, R4, R3, PT ;  /* 0x000000030400720c */ /* 0x000fe20003f04270 */
[----:B------:R-:W-:-:S05]  /*0e20*/  IMAD.IADD R2, R3, 0x1, R2 ;  /* 0x0000000103027824 */ /* 0x000fca00078e0202 */
[----:B------:R-:W-:Y:S02]  /*0e30*/  SEL R5, R2, 0x1f, P0 ;  /* 0x0000001f02057807 */ /* 0x000fe40000000000 */
[----:B------:R-:W0:Y:S03]  /*0e40*/  S2R R2, SR_LANEID ;  /* 0x0000000000027919 */ /* 0x000e260000000000 */
[----:B-----5:R-:W-:Y:S04]  /*0e50*/  SHFL.DOWN PT, R6, R8, 0x1, R5 ;  /* 0x0820000008067989 */ /* 0x020fe800000e0005 */
[----:B------:R-:W1:Y:S02]  /*0e60*/  SHFL.DOWN PT, R7, R9, 0x1, R5 ;  /* 0x0820000009077989 */ /* 0x000e6400000e0005 */
[----:B-1----:R-:W-:Y:S01]  /*0e70*/  DADD R6, R6, R8 ;  /* 0x0000000006067229 */ /* 0x002fe20000000008 */
[C---:B0-----:R-:W-:Y:S01]  /*0e80*/  ISETP.GE.AND P0, PT, R2.reuse, R5, PT ;  /* 0x000000050200720c */ /* 0x041fe20003f06270 */
[C---:B------:R-:W-:Y:S01]  /*0e90*/  VIADD R4, R2.reuse, 0x2 ;  /* 0x0000000202047836 */ /* 0x040fe20000000000 */
[----:B------:R-:W-:-:S07]  /*0ea0*/  ISETP.NE.AND P1, PT, R2, RZ, PT ;  /* 0x000000ff0200720c */ /* 0x000fce0003f25270 */
[----:B------:R-:W-:Y:S02]  /*0eb0*/  FSEL R10, R6, R8, !P0 ;  /* 0x00000008060a7208 */ /* 0x000fe40004000000 */
[----:B------:R-:W-:Y:S02]  /*0ec0*/  FSEL R11, R7, R9, !P0 ;  /* 0x00000009070b7208 */ /* 0x000fe40004000000 */
[----:B------:R-:W-:Y:S01]  /*0ed0*/  ISETP.GT.AND P0, PT, R4, R5, PT ;  /* 0x000000050400720c */ /* 0x000fe20003f04270 */
[----:B------:R-:W-:Y:S01]  /*0ee0*/  SHFL.DOWN PT, R6, R10, 0x2, R5 ;  /* 0x084000000a067989 */ /* 0x000fe200000e0005 */
[----:B------:R-:W-:-:S03]  /*0ef0*/  VIADD R4, R2, 0x4 ;  /* 0x0000000402047836 */ /* 0x000fc60000000000 */
[----:B------:R-:W0:Y:S02]  /*0f00*/  SHFL.DOWN PT, R7, R11, 0x2, R5 ;  /* 0x084000000b077989 */ /* 0x000e2400000e0005 */
[----:B0-----:R-:W-:-:S10]  /*0f10*/  DADD R6, R6, R10 ;  /* 0x0000000006067229 */ /* 0x001fd4000000000a */
[----:B------:R-:W-:Y:S02]  /*0f20*/  FSEL R12, R10, R6, P0 ;  /* 0x000000060a0c7208 */ /* 0x000fe40000000000 */
[----:B------:R-:W-:Y:S02]  /*0f30*/  FSEL R13, R11, R7, P0 ;  /* 0x000000070b0d7208 */ /* 0x000fe40000000000 */
[----:B------:R-:W-:Y:S01]  /*0f40*/  ISETP.GT.AND P0, PT, R4, R5, PT ;  /* 0x000000050400720c */ /* 0x000fe20003f04270 */
[----:B------:R-:W-:Y:S01]  /*0f50*/  SHFL.DOWN PT, R6, R12, 0x4, R5 ;  /* 0x088000000c067989 */ /* 0x000fe200000e0005 */
[C---:B------:R-:W-:Y:S02]  /*0f60*/  VIADD R4, R2.reuse, 0x8 ;  /* 0x0000000802047836 */ /* 0x040fe40000000000 */
[----:B------:R-:W-:Y:S01]  /*0f70*/  VIADD R2, R2, 0x10 ;  /* 0x0000001002027836 */ /* 0x000fe20000000000 */
[----:B------:R-:W0:Y:S02]  /*0f80*/  SHFL.DOWN PT, R7, R13, 0x4, R5 ;  /* 0x088000000d077989 */ /* 0x000e2400000e0005 */
[----:B0-----:R-:W-:-:S10]  /*0f90*/  DADD R6, R6, R12 ;  /* 0x0000000006067229 */ /* 0x001fd4000000000c */
[----:B------:R-:W-:Y:S02]  /*0fa0*/  FSEL R8, R12, R6, P0 ;  /* 0x000000060c087208 */ /* 0x000fe40000000000 */
[----:B------:R-:W-:Y:S02]  /*0fb0*/  FSEL R9, R13, R7, P0 ;  /* 0x000000070d097208 */ /* 0x000fe40000000000 */
[----:B------:R-:W-:Y:S01]  /*0fc0*/  ISETP.GT.AND P0, PT, R4, R5, PT ;  /* 0x000000050400720c */ /* 0x000fe20003f04270 */
[----:B------:R-:W-:Y:S01]  /*0fd0*/  SHFL.DOWN PT, R6, R8, 0x8, R5 ;  /* 0x0900000008067989 */ /* 0x000fe200000e0005 */
[----:B------:R-:W-:-:S03]  /*0fe0*/  @!P1 SHF.R.U32.HI R4, RZ, 0x2, R0 ;  /* 0x00000002ff049819 */ /* 0x000fc60000011600 */
[----:B------:R-:W0:Y:S01]  /*0ff0*/  SHFL.DOWN PT, R7, R9, 0x8, R5 ;  /* 0x0900000009077989 */ /* 0x000e2200000e0005 */
[----:B------:R-:W-:Y:S01]  /*1000*/  @!P1 LOP3.LUT R4, R4, 0xf8, RZ, 0xc0, !PT ;  /* 0x000000f804049812 */ /* 0x000fe200078ec0ff */
[----:B------:R-:W1:Y:S01]  /*1010*/  @!P1 S2R R13, SR_CgaCtaId ;  /* 0x00000000000d9919 */ /* 0x000e620000008800 */
[----:B0-----:R-:W-:-:S10]  /*1020*/  DADD R6, R6, R8 ;  /* 0x0000000006067229 */ /* 0x001fd40000000008 */
[----:B------:R-:W-:Y:S02]  /*1030*/  FSEL R10, R8, R6, P0 ;  /* 0x00000006080a7208 */ /* 0x000fe40000000000 */
[----:B------:R-:W-:Y:S02]  /*1040*/  FSEL R11, R9, R7, P0 ;  /* 0x00000007090b7208 */ /* 0x000fe40000000000 */
[----:B------:R-:W-:Y:S01]  /*1050*/  @!P1 MOV R8, 0x400 ;  /* 0x0000040000089802 */ /* 0x000fe20000000f00 */
[----:B------:R-:W-:Y:S01]  /*1060*/  SHFL.DOWN PT, R6, R10, 0x10, R5 ;  /* 0x0a0000000a067989 */ /* 0x000fe200000e0005 */
[----:B------:R-:W-:Y:S02]  /*1070*/  ISETP.GT.AND P0, PT, R2, R5, PT ;  /* 0x000000050200720c */ /* 0x000fe40003f04270 */
[----:B-1----:R-:W-:Y:S01]  /*1080*/  @!P1 LEA R13, R13, R8, 0x18 ;  /* 0x000000080d0d9211 */ /* 0x002fe200078ec0ff */
[----:B------:R-:W0:Y:S04]  /*1090*/  SHFL.DOWN PT, R7, R11, 0x10, R5 ;  /* 0x0a0000000b077989 */ /* 0x000e2800000e0005 */
[----:B------:R-:W-:Y:S01]  /*10a0*/  @!P1 IMAD.IADD R13, R4, 0x1, R13 ;  /* 0x00000001040d9824 */ /* 0x000fe200078e020d */
[----:B0-----:R-:W-:-:S10]  /*10b0*/  DADD R6, R6, R10 ;  /* 0x0000000006067229 */ /* 0x001fd4000000000a */
[----:B------:R-:W-:Y:S02]  /*10c0*/  FSEL R8, R10, R6, P0 ;  /* 0x000000060a087208 */ /* 0x000fe40000000000 */
[----:B------:R-:W-:Y:S02]  /*10d0*/  FSEL R9, R11, R7, P0 ;  /* 0x000000070b097208 */ /* 0x000fe40000000000 */
[----:B------:R-:W-:-:S03]  /*10e0*/  ISETP.NE.AND P0, PT, R0, RZ, PT ;  /* 0x000000ff0000720c */ /* 0x000fc60003f05270 */
[----:B------:R1:W-:Y:S01]  /*10f0*/  @!P1 STS.64 [R13+0x10], R8 ;  /* 0x000010080d009388 */ /* 0x0003e20000000a00 */
[----:B------:R-:W-:Y:S09]  /*1100*/  BAR.SYNC.DEFER_BLOCKING 0x0 ;  /* 0x0000000000007b1d */ /* 0x000ff20000010000 */
[----:B------:R-:W-:Y:S05]  /*1110*/  @P0 BRA `(.L_x_45) ;  /* 0x0000001400a00947 */ /* 0x000fea0003800000 */
[----:B------:R-:W0:Y:S01]  /*1120*/  S2UR UR5, SR_CgaCtaId ;  /* 0x00000000000579c3 */ /* 0x000e220000008800 */
[----:B------:R-:W-:Y:S01]  /*1130*/  UMOV UR4, 0x400 ;  /* 0x0000040000047882 */ /* 0x000fe20000000000 */
[----:B------:R-:W-:Y:S01]  /*1140*/  ISETP.GT.AND P1, PT, R3, 0x20, PT ;  /* 0x000000200300780c */ /* 0x000fe20003f24270 */
[----:B0-----:R-:W-:-:S09]  /*1150*/  ULEA UR4, UR5, UR4, 0x18 ;  /* 0x0000000405047291 */ /* 0x001fd2000f8ec0ff */
[----:B------:R-:W0:Y:S04]  /*1160*/  LDS.64 R10, [UR4+0x18] ;  /* 0x00001804ff0a7984 */ /* 0x000e280008000a00 */
[----:B------:R-:W2:Y:S01]  /*1170*/  LDS.128 R4, [UR4+0x20] ;  /* 0x00002004ff047984 */ /* 0x000ea20008000c00 */
[----:B0-----:R-:W-:-:S10]  /*1180*/  DADD R10, R8, R10 ;  /* 0x00000000080a7229 */ /* 0x001fd4000000000a */
[----:B------:R-:W-:Y:S02]  /*1190*/  FSEL R12, R10, R8, P1 ;  /* 0x000000080a0c7208 */ /* 0x000fe40000800000 */
[----:B-1----:R-:W-:Y:S02]  /*11a0*/  FSEL R13, R11, R9, P1 ;  /* 0x000000090b0d7208 */ /* 0x002fe40000800000 */
[----:B------:R-:W0:Y:S01]  /*11b0*/  LDS.128 R8, [UR4+0x30] ;  /* 0x00003004ff087984 */ /* 0x000e220008000c00 */
[----:B------:R-:W-:-:S03]  /*11c0*/  ISETP.GT.AND P1, PT, R3, 0x40, PT ;  /* 0x000000400300780c */ /* 0x000fc60003f24270 */
        /* <DEDUP_REMOVED lines=61> */
.L_x_31:
[----:B------:R-:W0:Y:S01]  /*15a0*/  S2R R0, SR_TID.X ;  /* 0x0000000000007919 */ /* 0x000e220000002100 */
[----:B------:R-:W1:Y:S01]  /*15b0*/  LDC.64 R4, c[0x0][0x380] ;  /* 0x0000e000ff047b82 */ /* 0x000e620000000a00 */
[----:B0-----:R-:W-:-:S04]  /*15c0*/  VIADD R21, R0, UR9 ;  /* 0x0000000900157c36 */ /* 0x001fc80008000000 */
[----:B-1----:R-:W-:-:S05]  /*15d0*/  IMAD.WIDE.U32 R20, R21, 0x8, R4 ;  /* 0x0000000815147825 */ /* 0x002fca00078e0004 */
[----:B------:R-:W2:Y:S04]  /*15e0*/  LDG.E.64 R14, desc[UR16][R20.64] ;  /* 0x00000010140e7981 */ /* 0x000ea8000c1e1b00 */
[----:B------:R-:W2:Y:S04]  /*15f0*/  LDG.E.64 R16, desc[UR16][R20.64+0x1000] ;  /* 0x0010001014107981 */ /* 0x000ea8000c1e1b00 */
[----:B------:R-:W3:Y:S04]  /*1600*/  LDG.E.64 R18, desc[UR16][R20.64+0x2000] ;  /* 0x0020001014127981 */ /* 0x000ee8000c1e1b00 */
[----:B------:R-:W4:Y:S04]  /*1610*/  LDG.E.64 R10, desc[UR16][R20.64+0x3000] ;  /* 0x00300010140a7981 */ /* 0x000f28000c1e1b00 */
[----:B------:R-:W5:Y:S04]  /*1620*/  LDG.E.64 R6, desc[UR16][R20.64+0x4000] ;  /* 0x0040001014067981 */ /* 0x000f68000c1e1b00 */
[----:B------:R-:W5:Y:S04]  /*1630*/  LDG.E.64 R4, desc[UR16][R20.64+0x5000] ;  /* 0x0050001014047981 */ /* 0x000f68000c1e1b00 */
[----:B------:R-:W5:Y:S01]  /*1640*/  LDG.E.64 R8, desc[UR16][R20.64+0x6000] ;  /* 0x0060001014087981 */ /* 0x000f62000c1e1b00 */
[----:B------:R-:W-:-:S04]  /*1650*/  ISETP.GE.U32.AND P0, PT, R13, UR5, PT ;  /* 0x000000050d007c0c */ /* 0x000fc8000bf06070 */
[----:B------:R-:W-:Y:S01]  /*1660*/  ISETP.GE.U32.AND.EX P0, PT, R2, UR4, PT, P0 ;  /* 0x0000000402007c0c */ /* 0x000fe2000bf06100 */
[----:B--2---:R-:W-:-:S08]  /*1670*/  DADD R14, R14, R16 ;  /* 0x000000000e0e7229 */ /* 0x004fd00000000010 */
[----:B---3--:R-:W-:-:S08]  /*1680*/  DADD R14, R18, R14 ;  /* 0x00000000120e7229 */ /* 0x008fd0000000000e */
[----:B----4-:R-:W-:-:S08]  /*1690*/  DADD R10, R10, R14 ;  /* 0x000000000a0a7229 */ /* 0x010fd0000000000e */
[----:B-----5:R-:W-:-:S08]  /*16a0*/  DADD R6, R6, R10 ;  /* 0x0000000006067229 */ /* 0x020fd0000000000a */
[----:B------:R-:W-:-:S08]  /*16b0*/  DADD R4, R4, R6 ;  /* 0x0000000004047229 */ /* 0x000fd00000000006 */
[----:B------:R-:W-:Y:S01]  /*16c0*/  DADD R8, R8, R4 ;  /* 0x0000000008087229 */ /* 0x000fe20000000004 */
[----:B------:R-:W-:Y:S10]  /*16d0*/  @!P0 BRA `(.L_x_46) ;  /* 0x0000000c001c8947 */ /* 0x000ff40003800000 */
[----:B------:R-:W-:Y:S01]  /*16e0*/  UIADD3 UR7, UP0, UPT, UR5, UR9, URZ ;  /* 0x0000000905077290 */ /* 0x000fe2000ff1e0ff */
[----:B------:R-:W-:Y:S01]  /*16f0*/  IADD3 R23, P1, PT, R12, -0xe00, RZ ;  /* 0xfffff2000c177810 */ /* 0x000fe20007f3e0ff */
[----:B------:R-:W0:Y:S01]  /*1700*/  LDCU.64 UR12, c[0x0][0x380] ;  /* 0x00007000ff0c77ac */ /* 0x000e220008000a00 */
[----:B------:R-:W-:Y:S02]  /*1710*/  LOP3.LUT R5, RZ, R0, RZ, 0x33, !PT ;  /* 0x00000000ff057212 */ /* 0x000fe400078e33ff */
[----:B------:R-:W-:Y:S01]  /*1720*/  IADD3.X R22, PT, PT, R3, -0x1, RZ, P1, !PT ;  /* 0xffffffff03167810 */ /* 0x000fe20000ffe4ff */
[----:B------:R-:W-:Y:S01]  /*1730*/  UIADD3.X UR8, UPT, UPT, URZ, UR4, URZ, UP0, !UPT ;  /* 0x00000004ff087290 */ /* 0x000fe200087fe4ff */
[----:B------:R-:W-:Y:S01]  /*1740*/  ISETP.LT.U32.AND P0, PT, R23, UR7, PT ;  /* 0x0000000717007c0c */ /* 0x000fe2000bf01070 */
[----:B------:R-:W-:Y:S01]  /*1750*/  UMOV UR6, UR5 ;  /* 0x0000000500067c82 */ /* 0x000fe20008000000 */
[----:B------:R-:W-:Y:S01]  /*1760*/  IADD3 R7, P2, PT, R0, UR7, RZ ;  /* 0x0000000700077c10 */ /* 0x000fe2000ff5e0ff */
[----:B------:R-:W-:Y:S01]  /*1770*/  UMOV UR4, URZ ;  /* 0x000000ff00047c82 */ /* 0x000fe20008000000 */
[----:B------:R-:W-:Y:S01]  /*1780*/  IADD3 R5, PT, PT, R12, -UR5, R5 ;  /* 0x800000050c057c10 */ /* 0x000fe2000fffe005 */
[----:B------:R-:W-:Y:S01]  /*1790*/  IMAD.U32 R11, RZ, RZ, UR8 ;  /* 0x00000008ff0b7e24 */ /* 0x000fe2000f8e00ff */
[----:B------:R-:W-:Y:S01]  /*17a0*/  UMOV UR10, UR8 ;  /* 0x00000008000a7c82 */ /* 0x000fe20008000000 */
[----:B------:R-:W-:-:S03]  /*17b0*/  IMAD.X R0, RZ, RZ, UR8, P2 ;  /* 0x00000008ff007e24 */ /* 0x000fc600090e06ff */
[----:B------:R-:W-:Y:S02]  /*17c0*/  ISETP.GT.U32.AND.EX P0, PT, R11, R22, PT, P0 ;  /* 0x000000160b00720c */ /* 0x000fe40003f04100 */
[----:B0-----:R-:W-:-:S04]  /*17d0*/  LEA R6, P1, R7, UR12, 0x3 ;  /* 0x0000000c07067c11 */ /* 0x001fc8000f8218ff */
[----:B------:R-:W-:Y:S02]  /*17e0*/  IADD3 R6, P2, PT, R6, 0x8000, RZ ;  /* 0x0000800006067810 */ /* 0x000fe40007f5e0ff */
[----:B------:R-:W-:Y:S01]  /*17f0*/  LEA.HI.X R7, R7, UR13, R0, 0x3, P1 ;  /* 0x0000000d07077c11 */ /* 0x000fe200088f1c00 */
[----:B------:R-:W-:Y:S01]  /*1800*/  VIADD R0, R5, -UR9 ;  /* 0x8000000905007c36 */ /* 0x000fe20008000000 */
[----:B------:R-:W-:-:S03]  /*1810*/  UMOV UR9, UR7 ;  /* 0x0000000700097c82 */ /* 0x000fc60008000000 */
[----:B------:R-:W-:Y:S01]  /*1820*/  IMAD.X R7, RZ, RZ, R7, P2 ;  /* 0x000000ffff077224 */ /* 0x000fe200010e0607 */
[----:B------:R-:W-:Y:S06]  /*1830*/  @P0 BRA `(.L_x_47) ;  /* 0x0000000000b80947 */ /* 0x000fec0003800000 */
[----:B------:R-:W0:Y:S01]  /*1840*/  LDC.64 R2, c[0x0][0x3b8] ;  /* 0x0000ee00ff027b82 */ /* 0x000e220000000a00 */
[----:B------:R-:W1:Y:S01]  /*1850*/  LDCU UR11, c[0x0][0x3c0] ;  /* 0x00007800ff0b77ac */ /* 0x000e620008000800 */
[----:B------:R-:W2:Y:S01]  /*1860*/  LDCU.64 UR12, c[0x0][0x380] ;  /* 0x00007000ff0c77ac */ /* 0x000ea20008000a00 */
[----:B------:R-:W-:Y:S01]  /*1870*/  NOP ;  /* 0x0000000000007918 */ /* 0x000fe20000000000 */
.L_x_48:
[----:B------:R-:W3:Y:S02]  /*1880*/  S2R R4, SR_TID.X ;  /* 0x0000000000047919 */ /* 0x000ee40000002100 */
[----:B---3--:R-:W-:-:S05]  /*1890*/  IADD3 R4, P0, PT, R4, UR7, RZ ;  /* 0x0000000704047c10 */ /* 0x008fca000ff1e0ff */
[----:B------:R-:W-:Y:S01]  /*18a0*/  IMAD.X R5, RZ, RZ, UR8, P0 ;  /* 0x00000008ff057e24 */ /* 0x000fe200080e06ff */
[----:B--2---:R-:W-:-:S04]  /*18b0*/  LEA R24, P0, R4, UR12, 0x3 ;  /* 0x0000000c04187c11 */ /* 0x004fc8000f8018ff */
[----:B------:R-:W-:-:S05]  /*18c0*/  LEA.HI.X R25, R4, UR13, R5, 0x3, P0 ;  /* 0x0000000d04197c11 */ /* 0x000fca00080f1c05 */
[----:B------:R-:W2:Y:S04]  /*18d0*/  LDG.E.64 R12, desc[UR16][R24.64] ;  /* 0x00000010180c7981 */ /* 0x000ea8000c1e1b00 */
[----:B------:R-:W3:Y:S04]  /*18e0*/  LDG.E.64 R14, desc[UR16][R24.64+0x1000] ;  /* 0x00100010180e7981 */ /* 0x000ee8000c1e1b00 */
[----:B------:R-:W4:Y:S04]  /*18f0*/  LDG.E.64 R16, desc[UR16][R24.64+0x2000] ;  /* 0x0020001018107981 */ /* 0x000f28000c1e1b00 */
[----:B------:R-:W5:Y:S04]  /*1900*/  LDG.E.64 R18, desc[UR16][R24.64+0x3000] ;  /* 0x0030001018127981 */ /* 0x000f68000c1e1b00 */
[----:B------:R-:W5:Y:S04]  /*1910*/  LDG.E.64 R20, desc[UR16][R24.64+0x4000] ;  /* 0x0040001018147981 */ /* 0x000f68000c1e1b00 */
[----:B------:R-:W5:Y:S04]  /*1920*/  LDG.E.64 R4, desc[UR16][R24.64+0x5000] ;  /* 0x0050001018047981 */ /* 0x000f68000c1e1b00 */
[----:B------:R-:W5:Y:S01]  /*1930*/  LDG.E.64 R10, desc[UR16][R24.64+0x6000] ;  /* 0x00600010180a7981 */ /* 0x000f62000c1e1b00 */
[----:B-1----:R-:W-:-:S04]  /*1940*/  UIMAD UR14, UR11, 0xe00, URZ ;  /* 0x00000e000b0e78a4 */ /* 0x002fc8000f8e02ff */
[----:B------:R-:W-:Y:S02]  /*1950*/  USHF.R.S32.HI UR15, URZ, 0x1f, UR14 ;  /* 0x0000001fff0f7899 */ /* 0x000fe4000801140e */
[----:B------:R-:W-:-:S04]  /*1960*/  UIADD3 UR5, UP0, UPT, UR14, UR9, URZ ;  /* 0x000000090e057290 */ /* 0x000fc8000ff1e0ff */
[----:B------:R-:W-:Y:S01]  /*1970*/  UIADD3.X UR6, UPT, UPT, UR15, UR10, URZ, UP0, !UPT ;  /* 0x0000000a0f067290 */ /* 0x000fe200087fe4ff */
[----:B--2---:R-:W-:-:S08]  /*1980*/  DADD R12, R12, R8 ;  /* 0x000000000c0c7229 */ /* 0x004fd00000000008 */
[----:B---3--:R-:W-:-:S08]  /*1990*/  DADD R12, R14, R12 ;  /* 0x000000000e0c7229 */ /* 0x008fd0000000000c */
[----:B----4-:R-:W-:-:S08]  /*19a0*/  DADD R12, R16, R12 ;  /* 0x00000000100c7229 */ /* 0x010fd0000000000c */
[----:B-----5:R-:W-:-:S08]  /*19b0*/  DADD R12, R18, R12 ;  /* 0x00000000120c7229 */ /* 0x020fd0000000000c */
[----:B------:R-:W-:Y:S01]  /*19c0*/  DADD R20, R20, R12 ;  /* 0x0000000014147229 */ /* 0x000fe2000000000c */
[----:B0-----:R-:W-:-:S05]  /*19d0*/  IMAD.MOV.U32 R12, RZ, RZ, R2 ;  /* 0x000000ffff0c7224 */ /* 0x001fca00078e0002 */
[----:B------:R-:W-:Y:S02]  /*19e0*/  IADD3 R8, P1, PT, R12, -UR7, RZ ;  /* 0x800000070c087c10 */ /* 0x000fe4000ff3e0ff */
[----:B------:R-:W-:Y:S02]  /*19f0*/  DADD R4, R4, R20 ;  /* 0x0000000004047229 */ /* 0x000fe40000000014 */
[----:B------:R-:W-:Y:S02]  /*1a00*/  ISETP.GE.U32.AND P0, PT, R8, UR14, PT ;  /* 0x0000000e08007c0c */ /* 0x000fe4000bf06070 */
[----:B------:R-:W-:-:S04]  /*1a10*/  IADD3.X R8, PT, PT, R3, ~UR8, RZ, P1, !PT ;  /* 0x8000000803087c10 */ /* 0x000fc80008ffe4ff */
[----:B------:R-:W-:Y:S01]  /*1a20*/  ISETP.GE.U32.AND.EX P0, PT, R8, UR15, PT, P0 ;  /* 0x0000000f08007c0c */ /* 0x000fe2000bf06100 */
[----:B------:R-:W-:-:S12]  /*1a30*/  DADD R8, R10, R4 ;  /* 0x000000000a087229 */ /* 0x000fd80000000004 */
[----:B------:R-:W-:Y:S05]  /*1a40*/  @!P0 BRA `(.L_x_46) ;  /* 0x0000000800408947 */ /* 0x000fea0003800000 */
[----:B------:R-:W-:Y:S02]  /*1a50*/  UIADD3 UR7, UP0, UPT, UR14, UR7, URZ ;  /* 0x000000070e077290 */ /* 0x000fe4000ff1e0ff */
[----:B------:R-:W-:Y:S01]  /*1a60*/  IMAD.U32 R5, RZ, RZ, UR14 ;  /* 0x0000000eff057e24 */ /* 0x000fe2000f8e00ff */
[----:B------:R-:W-:Y:S01]  /*1a70*/  UIADD3 UR4, UPT, UPT, UR4, 0x1, URZ ;  /* 0x0000000104047890 */ /* 0x000fe2000fffe0ff */
[----:B------:R-:W-:Y:S01]  /*1a80*/  VIADD R0, R0, -UR14 ;  /* 0x8000000e00007c36 */ /* 0x000fe20008000000 */
[----:B------:R-:W-:Y:S01]  /*1a90*/  UIADD3.X UR8, UPT, UPT, UR15, UR8, URZ, UP0, !UPT ;  /* 0x000000080f087290 */ /* 0x000fe200087fe4ff */
[----:B------:R-:W-:Y:S01]  /*1aa0*/  IMAD.WIDE R6, R5, 0x8, R6 ;  /* 0x0000000805067825 */ /* 0x000fe200078e0206 */
[----:B------:R-:W-:Y:S01]  /*1ab0*/  ISETP.LT.U32.AND P0, PT, R23, UR7, PT ;  /* 0x0000000717007c0c */ /* 0x000fe2000bf01070 */
[----:B------:R-:W-:Y:S01]  /*1ac0*/  UMOV UR9, UR5 ;  /* 0x0000000500097c82 */ /* 0x000fe20008000000 */
[----:B------:R-:W-:Y:S02]  /*1ad0*/  UMOV UR10, UR6 ;  /* 0x00000006000a7c82 */ /* 0x000fe40008000000 */
[----:B------:R-:W-:-:S05]  /*1ae0*/  IMAD.U32 R11, RZ, RZ, UR8 ;  /* 0x00000008ff0b7e24 */ /* 0x000fca000f8e00ff */
[----:B------:R-:W-:-:S13]  /*1af0*/  ISETP.GT.U32.AND.EX P0, PT, R11, R22, PT, P0 ;  /* 0x000000160b00720c */ /* 0x000fda0003f04100 */
[----:B------:R-:W-:Y:S05]  /*1b00*/  @!P0 BRA `(.L_x_48) ;  /* 0xfffffffc005c8947 */ /* 0x000fea000383ffff */
[----:B------:R-:W-:-:S05]  /*1b10*/  UMOV UR6, UR14 ;  /* 0x0000000e00067c82 */ /* 0x000fca0008000000 */
.L_x_47:
[----:B------:R-:W0:Y:S01]  /*1b20*/  S2R R11, SR_TID.X ;  /* 0x00000000000b7919 */ /* 0x000e220000002100 */
[C---:B------:R-:W-:Y:S01]  /*1b30*/  VIADD R2, R12.reuse, -UR7 ;  /* 0x800000070c027c36 */ /* 0x040fe20008000000 */
[----:B------:R-:W-:Y:S01]  /*1b40*/  ISETP.LE.U32.AND P1, PT, R12, UR7, PT ;  /* 0x000000070c007c0c */ /* 0x000fe2000bf23070 */
[----:B------:R-:W-:Y:S01]  /*1b50*/  IMAD.U32 R4, RZ, RZ, UR8 ;  /* 0x00000008ff047e24 */ /* 0x000fe2000f8e00ff */
[----:B------:R-:W-:Y:S02]  /*1b60*/  BSSY.RECONVERGENT B1, `(.L_x_46) ;  /* 0x000007e000017945 */ /* 0x000fe40003800200 */
[----:B0-----:R-:W-:-:S04]  /*1b70*/  ISETP.GE.AND P0, PT, R11, R2, PT ;  /* 0x000000020b00720c */ /* 0x001fc80003f06270 */
[----:B------:R-:W-:-:S13]  /*1b80*/  ISETP.GE.U32.OR.EX P0, PT, R4, R3, P0, P1 ;  /* 0x000000030400720c */ /* 0x000fda0000706510 */
[----:B------:R-:W-:Y:S05]  /*1b90*/  @P0 BRA `(.L_x_49) ;  /* 0x0000000400e80947 */ /* 0x000fea0003800000 */
[----:B------:R-:W-:Y:S01]  /*1ba0*/  UIMAD UR5, UR18, 0xe00, URZ ;  /* 0x00000e00120578a4 */ /* 0x000fe2000f8e02ff */
[----:B------:R-:W-:Y:S01]  /*1bb0*/  LOP3.LUT R3, RZ, R11, RZ, 0x33, !PT ;  /* 0x0000000bff037212 */ /* 0x000fe200078e33ff */
[----:B------:R-:W-:Y:S01]  /*1bc0*/  UIMAD UR14, UR4, UR11, URZ ;  /* 0x0000000b040e72a4 */ /* 0x000fe2000f8e02ff */
[----:B------:R-:W-:Y:S01]  /*1bd0*/  BSSY.RECONVERGENT B2, `(.L_x_50) ;  /* 0x0000035000027945 */ /* 0x000fe20003800200 */
[----:B------:R-:W-:Y:S01]  /*1be0*/  UIADD3 UR5, UPT, UPT, UR5, UR6, URZ ;  /* 0x0000000605057290 */ /* 0x000fe2000fffe0ff */
[----:B------:R-:W-:-:S03]  /*1bf0*/  IMAD.MOV.U32 R2, RZ, RZ, R11 ;  /* 0x000000ffff027224 */ /* 0x000fc600078e000b */
[----:B------:R-:W-:Y:S02]  /*1c00*/  IMAD.U32 R5, RZ, RZ, UR14 ;  /* 0x0000000eff057e24 */ /* 0x000fe4000f8e00ff */
[----:B------:R-:W-:-:S05]  /*1c10*/  IADD3 R12, PT, PT, R12, -UR5, R3 ;  /* 0x800000050c0c7c10 */ /* 0x000fca000fffe003 */
[----:B------:R-:W-:-:S05]  /*1c20*/  IMAD R12, R5, -0xe00, R12 ;  /* 0xfffff200050c7824 */ /* 0x000fca00078e020c */
[C---:B------:R-:W-:Y:S02]  /*1c30*/  ISETP.GE.U32.AND P1, PT, R12.reuse, 0x1e00, PT ;  /* 0x00001e000c00780c */ /* 0x040fe40003f26070 */
[----:B------:R-:W-:-:S04]  /*1c40*/  LEA.HI R3, R12, 0x1, RZ, 0x17 ;  /* 0x000000010c037811 */ /* 0x000fc800078fb8ff */
[----:B------:R-:W-:-:S04]  /*1c50*/  LOP3.LUT R4, R3, 0xf, RZ, 0xc0, !PT ;  /* 0x0000000f03047812 */ /* 0x000fc800078ec0ff */
[----:B------:R-:W-:-:S03]  /*1c60*/  ISETP.NE.AND P0, PT, R4, RZ, PT ;  /* 0x000000ff0400720c */ /* 0x000fc60003f05270 */
[----:B------:R-:W-:Y:S10]  /*1c70*/  @!P1 BRA `(.L_x_51) ;  /* 0x0000000000a89947 */ /* 0x000ff40003800000 */
[----:B------:R-:W-:-:S04]  /*1c80*/  LEA.HI R2, R0, 0x1, RZ, 0x17 ;  /* 0x0000000100027811 */ /* 0x000fc800078fb8ff */
[----:B------:R-:W-:Y:S01]  /*1c90*/  LOP3.LUT R5, R2, 0xfffff0, RZ, 0xc0, !PT ;  /* 0x00fffff002057812 */ /* 0x000fe200078ec0ff */
[----:B------:R-:W-:-:S04]  /*1ca0*/  IMAD.MOV.U32 R2, RZ, RZ, R11 ;  /* 0x000000ffff027224 */ /* 0x000fc800078e000b */
[----:B------:R-:W-:-:S07]  /*1cb0*/  IMAD.MOV R5, RZ, RZ, -R5 ;  /* 0x000000ffff057224 */ /* 0x000fce00078e0a05 */
.L_x_52:
[----:B------:R-:W2:Y:S04]  /*1cc0*/  LDG.E.64 R20, desc[UR16][R6.64+-0x8000] ;  /* 0xff80001006147981 */ /* 0x000ea8000c1e1b00 */
[----:B------:R-:W3:Y:S04]  /*1cd0*/  LDG.E.64 R18, desc[UR16][R6.64+-0x7000] ;  /* 0xff90001006127981 */ /* 0x000ee8000c1e1b00 */
[----:B------:R-:W4:Y:S04]  /*1ce0*/  LDG.E.64 R16, desc[UR16][R6.64+-0x6000] ;  /* 0xffa0001006107981 */ /* 0x000f28000c1e1b00 */
[----:B------:R-:W5:Y:S04]  /*1cf0*/  LDG.E.64 R14, desc[UR16][R6.64+-0x5000] ;  /* 0xffb00010060e7981 */ /* 0x000f68000c1e1b00 */
[----:B------:R-:W5:Y:S04]  /*1d00*/  LDG.E.64 R12, desc[UR16][R6.64+-0x4000] ;  /* 0xffc00010060c7981 */ /* 0x000f68000c1e1b00 */
[----:B------:R-:W5:Y:S04]  /*1d10*/  LDG.E.64 R10, desc[UR16][R6.64+-0x3000] ;  /* 0xffd00010060a7981 */ /* 0x000f68000c1e1b00 */
[----:B------:R-:W5:Y:S04]  /*1d20*/  LDG.E.64 R24, desc[UR16][R6.64+-0x2000] ;  /* 0xffe0001006187981 */ /* 0x000f68000c1e1b00 */
[----:B------:R-:W5:Y:S01]  /*1d30*/  LDG.E.64 R22, desc[UR16][R6.64+-0x1000] ;  /* 0xfff0001006167981 */ /* 0x000f62000c1e1b00 */
[----:B--2---:R-:W-:-:S03]  /*1d40*/  DADD R20, R20, R8 ;  /* 0x0000000014147229 */ /* 0x004fc60000000008 */
[----:B------:R-:W2:Y:S05]  /*1d50*/  LDG.E.64 R8, desc[UR16][R6.64] ;  /* 0x0000001006087981 */ /* 0x000eaa000c1e1b00 */
[----:B---3--:R-:W-:Y:S02]  /*1d60*/  DADD R18, R20, R18 ;  /* 0x0000000014127229 */ /* 0x008fe40000000012 */
[----:B------:R-:W3:Y:S06]  /*1d70*/  LDG.E.64 R20, desc[UR16][R6.64+0x1000] ;  /* 0x0010001006147981 */ /* 0x000eec000c1e1b00 */
[----:B----4-:R-:W-:-:S02]  /*1d80*/  DADD R16, R18, R16 ;  /* 0x0000000012107229 */ /* 0x010fc40000000010 */
[----:B------:R-:W4:Y:S06]  /*1d90*/  LDG.E.64 R18, desc[UR16][R6.64+0x2000] ;  /* 0x0020001006127981 */ /* 0x000f2c000c1e1b00 */
[----:B-----5:R-:W-:Y:S02]  /*1da0*/  DADD R14, R16, R14 ;  /* 0x00000000100e7229 */ /* 0x020fe4000000000e */
[----:B------:R-:W5:Y:S06]  /*1db0*/  LDG.E.64 R16, desc[UR16][R6.64+0x3000] ;  /* 0x0030001006107981 */ /* 0x000f6c000c1e1b00 */
[----:B------:R-:W-:-:S02]  /*1dc0*/  DADD R12, R14, R12 ;  /* 0x000000000e0c7229 */ /* 0x000fc4000000000c */
[----:B------:R-:W5:Y:S06]  /*1dd0*/  LDG.E.64 R14, desc[UR16][R6.64+0x4000] ;  /* 0x00400010060e7981 */ /* 0x000f6c000c1e1b00 */
[----:B------:R-:W-:Y:S02]  /*1de0*/  DADD R10, R12, R10 ;  /* 0x000000000c0a7229 */ /* 0x000fe4000000000a */
[----:B------:R-:W5:Y:S06]  /*1df0*/  LDG.E.64 R12, desc[UR16][R6.64+0x5000] ;  /* 0x00500010060c7981 */ /* 0x000f6c000c1e1b00 */
[----:B------:R-:W-:-:S02]  /*1e00*/  DADD R24, R10, R24 ;  /* 0x000000000a187229 */ /* 0x000fc40000000018 */
[----:B------:R-:W5:Y:S06]  /*1e10*/  LDG.E.64 R10, desc[UR16][R6.64+0x6000] ;  /* 0x00600010060a7981 */ /* 0x000f6c000c1e1b00 */
[----:B------:R-:W-:Y:S02]  /*1e20*/  DADD R22, R24, R22 ;  /* 0x0000000018167229 */ /* 0x000fe40000000016 */
[----:B------:R0:W5:Y:S01]  /*1e30*/  LDG.E.64 R24, desc[UR16][R6.64+0x7000] ;  /* 0x0070001006187981 */ /* 0x000162000c1e1b00 */
        /* <DEDUP_REMOVED lines=8> */
[----:B-----5:R-:W-:-:S08]  /*1ec0*/  DADD R8, R8, R16 ;  /* 0x0000000008087229 */ /* 0x020fd00000000010 */
[----:B------:R-:W-:-:S08]  /*1ed0*/  DADD R8, R8, R14 ;  /* 0x0000000008087229 */ /* 0x000fd0000000000e */
[----:B------:R-:W-:-:S08]  /*1ee0*/  DADD R8, R8, R12 ;  /* 0x0000000008087229 */ /* 0x000fd0000000000c */
[----:B------:R-:W-:-:S08]  /*1ef0*/  DADD R8, R8, R10 ;  /* 0x0000000008087229 */ /* 0x000fd0000000000a */
[----:B------:R-:W-:Y:S01]  /*1f00*/  DADD R8, R8, R24 ;  /* 0x0000000008087229 */ /* 0x000fe20000000018 */
[----:B------:R-:W-:Y:S10]  /*1f10*/  @P1 BRA `(.L_x_52) ;  /* 0xfffffffc00681947 */ /* 0x000ff4000383ffff */
.L_x_51:
[----:B------:R-:W-:Y:S05]  /*1f20*/  BSYNC.RECONVERGENT B2 ;  /* 0x0000000000027941 */ /* 0x000fea0003800200 */
.L_x_50:
[----:B------:R-:W-:Y:S05]  /*1f30*/  @!P0 BRA `(.L_x_49) ;  /* 0x0000000400008947 */ /* 0x000fea0003800000 */
[----:B------:R-:W-:Y:S01]  /*1f40*/  ISETP.GE.U32.AND P1, PT, R4, 0x8, PT ;  /* 0x000000080400780c */ /* 0x000fe20003f26070 */
[----:B------:R-:W-:Y:S01]  /*1f50*/  BSSY.RECONVERGENT B2, `(.L_x_53) ;  /* 0x0000019000027945 */ /* 0x000fe20003800200 */
[----:B------:R-:W-:-:S04]  /*1f60*/  LOP3.LUT R24, R3, 0x7, RZ, 0xc0, !PT ;  /* 0x0000000703187812 */ /* 0x000fc800078ec0ff */
[----:B------:R-:W-:-:S07]  /*1f70*/  ISETP.NE.AND P0, PT, R24, RZ, PT ;  /* 0x000000ff1800720c */ /* 0x000fce0003f05270 */
[----:B------:R-:W-:Y:S06]  /*1f80*/  @!P1 BRA `(.L_x_54) ;  /* 0x0000000000549947 */ /* 0x000fec0003800000 */
[----:B------:R-:W-:-:S05]  /*1f90*/  IADD3 R4, P1, PT, R2, UR7, RZ ;  /* 0x0000000702047c10 */ /* 0x000fca000ff3e0ff */
[----:B------:R-:W-:Y:S01]  /*1fa0*/  IMAD.X R5, RZ, RZ, UR8, P1 ;  /* 0x00000008ff057e24 */ /* 0x000fe200088e06ff */
[----:B------:R-:W-:-:S04]  /*1fb0*/  LEA R20, P1, R4, UR12, 0x3 ;  /* 0x0000000c04147c11 */ /* 0x000fc8000f8218ff */
[----:B------:R-:W-:-:S05]  /*1fc0*/  LEA.HI.X R21, R4, UR13, R5, 0x3, P1 ;  /* 0x0000000d04157c11 */ /* 0x000fca00088f1c05 */
        /* <DEDUP_REMOVED lines=8> */
[----:B------:R-:W-:Y:S01]  /*2050*/  VIADD R2, R2, 0x1000 ;  /* 0x0000100002027836 */ /* 0x000fe20000000000 */
[----:B--2---:R-:W-:-:S08]  /*2060*/  DADD R22, R8, R22 ;  /* 0x0000000008167229 */ /* 0x004fd00000000016 */
[----:B---3--:R-:W-:-:S08]  /*2070*/  DADD R16, R22, R16 ;  /* 0x0000000016107229 */ /* 0x008fd00000000010 */
[----:B----4-:R-:W-:-:S08]  /*2080*/  DADD R14, R16, R14 ;  /* 0x00000000100e7229 */ /* 0x010fd0000000000e */
[----:B-----5:R-:W-:-:S08]  /*2090*/  DADD R12, R14, R12 ;  /* 0x000000000e0c7229 */ /* 0x020fd0000000000c */
[----:B------:R-:W-:-:S08]  /*20a0*/  DADD R10, R12, R10 ;  /* 0x000000000c0a7229 */ /* 0x000fd0000000000a */
[----:B------:R-:W-:-:S08]  /*20b0*/  DADD R6, R10, R6 ;  /* 0x000000000a067229 */ /* 0x000fd00000000006 */
[----:B------:R-:W-:-:S08]  /*20c0*/  DADD R4, R6, R4 ;  /* 0x0000000006047229 */ /* 0x000fd00000000004 */
[----:B------:R-:W-:-:S11]  /*20d0*/  DADD R8, R4, R18 ;  /* 0x0000000004087229 */ /* 0x000fd60000000012 */
.L_x_54:
[----:B------:R-:W-:Y:S05]  /*20e0*/  BSYNC.RECONVERGENT B2 ;  /* 0x0000000000027941 */ /* 0x000fea0003800200 */
.L_x_53:
[----:B------:R-:W-:Y:S05]  /*20f0*/  @!P0 BRA `(.L_x_49) ;  /* 0x0000000000908947 */ /* 0x000fea0003800000 */
[----:B------:R-:W-:Y:S01]  /*2100*/  ISETP.GE.U32.AND P1, PT, R24, 0x4, PT ;  /* 0x000000041800780c */ /* 0x000fe20003f26070 */
[----:B------:R-:W-:Y:S01]  /*2110*/  BSSY.RECONVERGENT B2, `(.L_x_55) ;  /* 0x0000010000027945 */ /* 0x000fe20003800200 */
[----:B------:R-:W-:-:S11]  /*2120*/  LOP3.LUT P0, RZ, R3, 0x3, RZ, 0xc0, !PT ;  /* 0x0000000303ff7812 */ /* 0x000fd6000780c0ff */
[----:B------:R-:W-:Y:S05]  /*2130*/  @!P1 BRA `(.L_x_56) ;  /* 0x0000000000349947 */ /* 0x000fea0003800000 */
[----:B------:R-:W-:-:S05]  /*2140*/  IADD3 R3, P1, PT, R2, UR7, RZ ;  /* 0x0000000702037c10 */ /* 0x000fca000ff3e0ff */
[----:B------:R-:W-:Y:S01]  /*2150*/  IMAD.X R6, RZ, RZ, UR8, P1 ;  /* 0x00000008ff067e24 */ /* 0x000fe200088e06ff */
[----:B------:R-:W-:-:S04]  /*2160*/  LEA R4, P1, R3, UR12, 0x3 ;  /* 0x0000000c03047c11 */ /* 0x000fc8000f8218ff */
[----:B------:R-:W-:-:S05]  /*2170*/  LEA.HI.X R5, R3, UR13, R6, 0x3, P1 ;  /* 0x0000000d03057c11 */ /* 0x000fca00088f1c06 */
[----:B------:R-:W2:Y:S04]  /*2180*/  LDG.E.64 R6, desc[UR16][R4.64] ;  /* 0x0000001004067981 */ /* 0x000ea8000c1e1b00 */
[----:B------:R-:W3:Y:S04]  /*2190*/  LDG.E.64 R10, desc[UR16][R4.64+0x1000] ;  /* 0x00100010040a7981 */ /* 0x000ee8000c1e1b00 */
[----:B------:R-:W4:Y:S04]  /*21a0*/  LDG.E.64 R12, desc[UR16][R4.64+0x2000] ;  /* 0x00200010040c7981 */ /* 0x000f28000c1e1b00 */
[----:B------:R-:W5:Y:S01]  /*21b0*/  LDG.E.64 R14, desc[UR16][R4.64+0x3000] ;  /* 0x00300010040e7981 */ /* 0x000f62000c1e1b00 */
[----:B------:R-:W-:Y:S01]  /*21c0*/  VIADD R2, R2, 0x800 ;  /* 0x0000080002027836 */ /* 0x000fe20000000000 */
[----:B--2---:R-:W-:-:S08]  /*21d0*/  DADD R6, R8, R6 ;  /* 0x0000000008067229 */ /* 0x004fd00000000006 */
[----:B---3--:R-:W-:-:S08]  /*21e0*/  DADD R6, R6, R10 ;  /* 0x0000000006067229 */ /* 0x008fd0000000000a */
[----:B----4-:R-:W-:-:S08]  /*21f0*/  DADD R6, R6, R12 ;  /* 0x0000000006067229 */ /* 0x010fd0000000000c */
[----:B-----5:R-:W-:-:S11]  /*2200*/  DADD R8, R6, R14 ;  /* 0x0000000006087229 */ /* 0x020fd6000000000e */
.L_x_56:
[----:B------:R-:W-:Y:S05]  /*2210*/  BSYNC.RECONVERGENT B2 ;  /* 0x0000000000027941 */ /* 0x000fea0003800200 */
.L_x_55:
[----:B------:R-:W-:Y:S05]  /*2220*/  @!P0 BRA `(.L_x_49) ;  /* 0x0000000000448947 */ /* 0x000fea0003800000 */
[----:B------:R-:W-:Y:S02]  /*2230*/  LOP3.LUT R0, R0, 0xffff, RZ, 0xc0, !PT ;  /* 0x0000ffff00007812 */ /* 0x000fe400078ec0ff */
[----:B------:R-:W-:Y:S02]  /*2240*/  IADD3 R2, P0, PT, R2, UR9, RZ ;  /* 0x0000000902027c10 */ /* 0x000fe4000ff1e0ff */
[----:B------:R-:W-:Y:S02]  /*2250*/  LEA.HI R0, R0, 0x1, RZ, 0x17 ;  /* 0x0000000100007811 */ /* 0x000fe400078fb8ff */
[----:B------:R-:W-:Y:S01]  /*2260*/  LEA R4, P1, R2, UR12, 0x3 ;  /* 0x0000000c02047c11 */ /* 0x000fe2000f8218ff */
[----:B------:R-:W-:Y:S01]  /*2270*/  IMAD.X R5, RZ, RZ, UR10, P0 ;  /* 0x0000000aff057e24 */ /* 0x000fe200080e06ff */
[----:B------:R-:W-:-:S04]  /*2280*/  LOP3.LUT R0, R0, 0x3, RZ, 0xc0, !PT ;  /* 0x0000000300007812 */ /* 0x000fc800078ec0ff */
[----:B------:R-:W-:Y:S01]  /*2290*/  LEA.HI.X R5, R2, UR13, R5, 0x3, P1 ;  /* 0x0000000d02057c11 */ /* 0x000fe200088f1c05 */
[----:B------:R-:W-:-:S07]  /*22a0*/  IMAD.MOV R0, RZ, RZ, -R0 ;  /* 0x000000ffff007224 */ /* 0x000fce00078e0a00 */
.L_x_57:
[----:B------:R-:W-:Y:S02]  /*22b0*/  IMAD.MOV.U32 R2, RZ, RZ, R4 ;  /* 0x000000ffff027224 */ /* 0x000fe400078e0004 */
[----:B------:R-:W-:-:S06]  /*22c0*/  IMAD.MOV.U32 R3, RZ, RZ, R5 ;  /* 0x000000ffff037224 */ /* 0x000fcc00078e0005 */
[----:B------:R-:W2:Y:S01]  /*22d0*/  LDG.E.64 R2, desc[UR16][R2.64] ;  /* 0x0000001002027981 */ /* 0x000ea2000c1e1b00 */
[----:B------:R-:W-:Y:S01]  /*22e0*/  VIADD R0, R0, 0x1 ;  /* 0x0000000100007836 */ /* 0x000fe20000000000 */
[----:B------:R-:W-:-:S04]  /*22f0*/  IADD3 R4, P1, PT, R4, 0x1000, RZ ;  /* 0x0000100004047810 */ /* 0x000fc80007f3e0ff */
[----:B------:R-:W-:Y:S01]  /*2300*/  ISETP.NE.AND P0, PT, R0, RZ, PT ;  /* 0x000000ff0000720c */ /* 0x000fe20003f05270 */
[----:B------:R-:W-:Y:S01]  /*2310*/  IMAD.X R5, RZ, RZ, R5, P1 ;  /* 0x000000ffff057224 */ /* 0x000fe200008e0605 */
[----:B--2---:R-:W-:-:S11]  /*2320*/  DADD R8, R2, R8 ;  /* 0x0000000002087229 */ /* 0x004fd60000000008 */
[----:B------:R-:W-:Y:S05]  /*2330*/  @P0 BRA `(.L_x_57) ;  /* 0xfffffffc00dc0947 */ /* 0x000fea000383ffff */
.L_x_49:
[----:B------:R-:W-:Y:S05]  /*2340*/  BSYNC.RECONVERGENT B1 ;  /* 0x0000000000017941 */ /* 0x000fea0003800200 */
.L_x_46:
[----:B------:R-:W0:Y:S01]  /*2350*/  S2R R0, SR_LANEID ;  /* 0x0000000000007919 */ /* 0x000e220000000000 */
[----:B------:R-:W-:Y:S04]  /*2360*/  SHFL.DOWN PT, R2, R8, 0x1, 0x1f ;  /* 0x08201f0008027f89 */ /* 0x000fe800000e0000 */
[----:B------:R-:W1:Y:S01]  /*2370*/  SHFL.DOWN PT, R3, R9, 0x1, 0x1f ;  /* 0x08201f0009037f89 */ /* 0x000e6200000e0000 */
[----:B------:R-:W2:Y:S01]  /*2380*/  S2R R11, SR_TID.X ;  /* 0x00000000000b7919 */ /* 0x000ea20000002100 */
        /* <DEDUP_REMOVED lines=20> */
[----:B------:R-:W-:Y:S02]  /*24d0*/  @!P1 MOV R7, 0x400 ;  /* 0x0000040000079802 */ /* 0x000fe40000000f00 */
[----:B--2---:R-:W-:Y:S01]  /*24e0*/  @!P1 SHF.R.U32.HI R6, RZ, 0x2, R11 ;  /* 0x00000002ff069819 */ /* 0x004fe2000001160b */
[----:B------:R-:W0:Y:S01]  /*24f0*/  SHFL.DOWN PT, R3, R9, 0x8, 0x1f ;  /* 0x09001f0009037f89 */ /* 0x000e2200000e0000 */
[----:B-1----:R-:W-:-:S02]  /*2500*/  @!P1 LEA R7, R10, R7, 0x18 ;  /* 0x000000070a079211 */ /* 0x002fc400078ec0ff */
[----:B------:R-:W-:-:S05]  /*2510*/  @!P1 LOP3.LUT R6, R6, 0xf8, RZ, 0xc0, !PT ;  /* 0x000000f806069812 */ /* 0x000fca00078ec0ff */
        /* <DEDUP_REMOVED lines=14> */
[----:B------:R-:W1:Y:S01]  /*2600*/  S2UR UR5, SR_CgaCtaId ;  /* 0x00000000000579c3 */ /* 0x000e620000008800 */
[----:B------:R-:W-:Y:S02]  /*2610*/  UMOV UR4, 0x400 ;  /* 0x0000040000047882 */ /* 0x000fe40000000000 */
[----:B-1----:R-:W-:-:S09]  /*2620*/  ULEA UR4, UR5, UR4, 0x18 ;  /* 0x0000000405047291 */ /* 0x002fd2000f8ec0ff */
[----:B0-----:R-:W0:Y:S04]  /*2630*/  LDS.64 R2, [UR4+0x18] ;  /* 0x00001804ff027984 */ /* 0x001e280008000a00 */
        /* <DEDUP_REMOVED lines=22> */
.L_x_45:
[----:B------:R-:W-:Y:S05]  /*27a0*/  BSYNC.RECONVERGENT B0 ;  /* 0x0000000000007941 */ /* 0x000fea0003800200 */
.L_x_30:
[----:B------:R-:W-:Y:S05]  /*27b0*/  @P0 EXIT ;  /* 0x000000000000094d */ /* 0x000fea0003800000 */
[----:B------:R-:W3:Y:S02]  /*27c0*/  LDCU.64 UR4, c[0x0][0x388] ;  /* 0x00007100ff0477ac */ /* 0x000ee40008000a00 */
[----:B---3--:R-:W-:-:S06]  /*27d0*/  UIMAD.WIDE.U32 UR4, UR18, 0x8, UR4 ;  /* 0x00000008120478a5 */ /* 0x008fcc000f8e0004 */
[----:B0-----:R-:W-:Y:S02]  /*27e0*/  IMAD.U32 R2, RZ, RZ, UR4 ;  /* 0x00000004ff027e24 */ /* 0x001fe4000f8e00ff */
[----:B--2---:R-:W-:-:S05]  /*27f0*/  IMAD.U32 R3, RZ, RZ, UR5 ;  /* 0x00000005ff037e24 */ /* 0x004fca000f8e00ff */
[----:B------:R-:W-:Y:S01]  /*2800*/  STG.E.64 desc[UR16][R2.64], R8 ;  /* 0x0000000802007986 */ /* 0x000fe2000c101b10 */
[----:B------:R-:W-:Y:S05]  /*2810*/  EXIT ;  /* 0x000000000000794d */ /* 0x000fea0003800000 */
.L_x_58:
        /* <DEDUP_REMOVED lines=14> */
.L_x_193:


//--------------------- .text._ZN3cub18CUB_300001_SM_10006detail6reduce28DeviceReduceSingleTileKernelINS2_10policy_hubIdyN4cuda3std3__44plusIdEEE10Policy1000EN6thrust24THRUST_300001_SM_1000_NS6detail15normal_iteratorINSD_10device_ptrIdEEEEPdyS9_ddNS7_10__identityEEEvT0_T1_T2_T3_T4_T6_ --------------------------
	.section	.text._ZN3cub18CUB_300001_SM_10006detail6reduce28DeviceReduceSingleTileKernelINS2_10policy_hubIdyN4cuda3std3__44plusIdEEE10Policy1000EN6thrust24THRUST_300001_SM_1000_NS6detail15normal_iteratorINSD_10device_ptrIdEEEEPdyS9_ddNS7_10__identityEEEvT0_T1_T2_T3_T4_T6_,"ax",@progbits
	.align	128
        .global         _ZN3cub18CUB_300001_SM_10006detail6reduce28DeviceReduceSingleTileKernelINS2_10policy_hubIdyN4cuda3std3__44plusIdEEE10Policy1000EN6thrust24THRUST_300001_SM_1000_NS6detail15normal_iteratorINSD_10device_ptrIdEEEEPdyS9_ddNS7_10__identityEEEvT0_T1_T2_T3_T4_T6_
        .type           _ZN3cub18CUB_300001_SM_10006detail6reduce28DeviceReduceSingleTileKernelINS2_10policy_hubIdyN4cuda3std3__44plusIdEEE10Policy1000EN6thrust24THRUST_300001_SM_1000_NS6detail15normal_iteratorINSD_10device_ptrIdEEEEPdyS9_ddNS7_10__identityEEEvT0_T1_T2_T3_T4_T6_,@function
        .size           _ZN3cub18CUB_300001_SM_10006detail6reduce28DeviceReduceSingleTileKernelINS2_10policy_hubIdyN4cuda3std3__44plusIdEEE10Policy1000EN6thrust24THRUST_300001_SM_1000_NS6detail15normal_iteratorINSD_10device_ptrIdEEEEPdyS9_ddNS7_10__identityEEEvT0_T1_T2_T3_T4_T6_,(.L_x_194 - _ZN3cub18CUB_300001_SM_10006detail6reduce28DeviceReduceSingleTileKernelINS2_10policy_hubIdyN4cuda3std3__44plusIdEEE10Policy1000EN6thrust24THRUST_300001_SM_1000_NS6detail15normal_iteratorINSD_10device_ptrIdEEEEPdyS9_ddNS7_10__identityEEEvT0_T1_T2_T3_T4_T6_)
        .other          _ZN3cub18CUB_300001_SM_10006detail6reduce28DeviceReduceSingleTileKernelINS2_10policy_hubIdyN4cuda3std3__44plusIdEEE10Policy1000EN6thrust24THRUST_300001_SM_1000_NS6detail15normal_iteratorINSD_10device_ptrIdEEEEPdyS9_ddNS7_10__identityEEEvT0_T1_T2_T3_T4_T6_,@"STO_CUDA_ENTRY STV_DEFAULT"
_ZN3cub18CUB_300001_SM_10006detail6reduce28DeviceReduceSingleTileKernelINS2_10policy_hubIdyN4cuda3std3__44plusIdEEE10Policy1000EN6thrust24THRUST_300001_SM_1000_NS6detail15normal_iteratorINSD_10device_ptrIdEEEEPdyS9_ddNS7_10__identityEEEvT0_T1_T2_T3_T4_T6_:
.text._ZN3cub18CUB_300001_SM_10006detail6reduce28DeviceReduceSingleTileKernelINS2_10policy_hubIdyN4cuda3std3__44plusIdEEE10Policy1000EN6thrust24THRUST_300001_SM_1000_NS6detail15normal_iteratorINSD_10device_ptrIdEEEEPdyS9_ddNS7_10__identityEEEvT0_T1_T2_T3_T4_T6_:
[----:B------:R-:W-:Y:S01]  /*0000*/  LDC R1, c[0x0][0x37c] ;  /* 0x0000df00ff017b82 */ /* 0x000fe20000000800 */
[----:B------:R-:W0:Y:S01]  /*0010*/  LDCU.64 UR4, c[0x0][0x390] ;  /* 0x00007200ff0477ac */ /* 0x000e220008000a00 */
[----:B------:R-:W1:Y:S01]  /*0020*/  LDCU.64 UR6, c[0x0][0x358] ;  /* 0x00006b00ff0677ac */ /* 0x000e620008000a00 */
[----:B0-----:R-:W-:Y:S02]  /*0030*/  IMAD.U32 R8, RZ, RZ, UR4 ;  /* 0x00000004ff087e24 */ /* 0x001fe4000f8e00ff */
[----:B------:R-:W-:-:S03]  /*0040*/  IMAD.U32 R9, RZ, RZ, UR5 ;  /* 0x00000005ff097e24 */ /* 0x000fc6000f8e00ff */
[----:B------:R-:W-:-:S04]  /*0050*/  ISETP.NE.U32.AND P0, PT, R8, RZ, PT ;  /* 0x000000ff0800720c */ /* 0x000fc80003f05070 */
[----:B------:R-:W-:-:S13]  /*0060*/  ISETP.NE.AND.EX P0, PT, R9, RZ, PT, P0 ;  /* 0x000000ff0900720c */ /* 0x000fda0003f05300 */
        /* <DEDUP_REMOVED lines=8> */
.L_x_59:
[----:B------:R-:W-:Y:S01]  /*00f0*/  ISETP.GT.U32.AND P0, PT, R8, 0xdff, PT ;  /* 0x00000dff0800780c */ /* 0x000fe20003f04070 */
[----:B------:R-:W-:Y:S03]  /*0100*/  BSSY.RECONVERGENT B0, `(.L_x_60) ;  /* 0x000024d000007945 */ /* 0x000fe60003800200 */
[----:B------:R-:W-:-:S13]  /*0110*/  ISETP.GT.U32.AND.EX P0, PT, R9, RZ, PT, P0 ;  /* 0x000000ff0900720c */ /* 0x000fda0003f04100 */
[----:B------:R-:W-:Y:S05]  /*0120*/  @P0 BRA `(.L_x_61) ;  /* 0x0000001400340947 */ /* 0x000fea0003800000 */
[----:B------:R-:W0:Y:S01]  /*0130*/  S2R R0, SR_TID.X ;  /* 0x0000000000007919 */ /* 0x000e220000002100 */
[----:B------:R-:W-:Y:S01]  /*0140*/  BSSY.RECONVERGENT B1, `(.L_x_62) ;  /* 0x0000009000017945 */ /* 0x000fe20003800200 */
[----:B------:R-:W-:Y:S02]  /*0150*/  CS2R R4, SRZ ;  /* 0x0000000000047805 */ /* 0x000fe4000001ff00 */
[----:B0-----:R-:W-:Y:S01]  /*0160*/  ISETP.GE.U32.AND P0, PT, R0, R8, PT ;  /* 0x000000080000720c */ /* 0x001fe20003f06070 */
[----:B------:R-:W-:-:S12]  /*0170*/  IMAD.MOV.U32 R2, RZ, RZ, R0 ;  /* 0x000000ffff027224 */ /* 0x000fd800078e0000 */
[----:B------:R-:W-:Y:S05]  /*0180*/  @P0 BRA `(.L_x_63) ;  /* 0x0000000000100947 */ /* 0x000fea0003800000 */
[----:B------:R-:W0:Y:S02]  /*0190*/  LDC.64 R4, c[0x0][0x380] ;  /* 0x0000e000ff047b82 */ /* 0x000e240000000a00 */
[----:B0-----:R-:W-:-:S06]  /*01a0*/  IMAD.WIDE.U32 R4, R0, 0x8, R4 ;  /* 0x0000000800047825 */ /* 0x001fcc00078e0004 */
[----:B------:R-:W5:Y:S01]  /*01b0*/  LDG.E.64 R4, desc[UR6][R4.64] ;  /* 0x0000000604047981 */ /* 0x000f62000c1e1b00 */
[----:B------:R-:W-:-:S07]  /*01c0*/  VIADD R2, R0, 0x200 ;  /* 0x0000020000027836 */ /* 0x000fce0000000000 */
.L_x_63:
[----:B------:R-:W-:Y:S05]  /*01d0*/  BSYNC.RECONVERGENT B1 ;  /* 0x0000000000017941 */ /* 0x000fea0003800200 */
.L_x_62:
[----:B------:R-:W-:Y:S01]  /*01e0*/  ISETP.GE.U32.AND P0, PT, R2, R8, PT ;  /* 0x000000080200720c */ /* 0x000fe20003f06070 */
[----:B------:R-:W-:-:S12]  /*01f0*/  BSSY.RECONVERGENT B1, `(.L_x_64) ;  /* 0x000006d000017945 */ /* 0x000fd80003800200 */
[----:B------:R-:W-:Y:S05]  /*0200*/  @P0 BRA `(.L_x_65) ;  /* 0x0000000400ac0947 */ /* 0x000fea0003800000 */
[----:B------:R-:W-:Y:S01]  /*0210*/  LOP3.LUT R3, RZ, R2, RZ, 0x33, !PT ;  /* 0x00000002ff037212 */ /* 0x000fe200078e33ff */
[----:B------:R-:W-:Y:S04]  /*0220*/  BSSY.RECONVERGENT B2, `(.L_x_66) ;  /* 0x0000033000027945 */ /* 0x000fe80003800200 */
[----:B------:R-:W-:-:S05]  /*0230*/  IMAD.IADD R6, R3, 0x1, R8 ;  /* 0x0000000103067824 */ /* 0x000fca00078e0208 */
[C---:B------:R-:W-:Y:S02]  /*0240*/  ISETP.GE.U32.AND P1, PT, R6.reuse, 0x1e00, PT ;  /* 0x00001e000600780c */ /* 0x040fe40003f26070 */
[----:B------:R-:W-:-:S04]  /*0250*/  LEA.HI R3, R6, 0x1, RZ, 0x17 ;  /* 0x0000000106037811 */ /* 0x000fc800078fb8ff */
[----:B------:R-:W-:-:S04]  /*0260*/  LOP3.LUT R43, R3, 0xf, RZ, 0xc0, !PT ;  /* 0x0000000f032b7812 */ /* 0x000fc800078ec0ff */
[----:B------:R-:W-:-:S03]  /*0270*/  ISETP.NE.AND P0, PT, R43, RZ, PT ;  /* 0x000000ff2b00720c */ /* 0x000fc60003f05270 */
[----:B------:R-:W-:Y:S10]  /*0280*/  @!P1 BRA `(.L_x_67) ;  /* 0x0000000000b09947 */ /* 0x000ff40003800000 */
[----:B------:R-:W0:Y:S01]  /*0290*/  LDC.64 R6, c[0x0][0x380] ;  /* 0x0000e000ff067b82 */ /* 0x000e220000000a00 */
[----:B------:R-:W-:-:S05]  /*02a0*/  LOP3.LUT R42, R3, 0xfffff0, RZ, 0xc0, !PT ;  /* 0x00fffff0032a7812 */ /* 0x000fca00078ec0ff */
[----:B------:R-:W-:Y:S02]  /*02b0*/  IMAD.MOV R42, RZ, RZ, -R42 ;  /* 0x000000ffff2a7224 */ /* 0x000fe400078e0a2a */
[----:B0-----:R-:W-:-:S03]  /*02c0*/  IMAD.WIDE.U32 R6, R2, 0x8, R6 ;  /* 0x0000000802067825 */ /* 0x001fc600078e0006 */
[----:B------:R-:W-:-:S05]  /*02d0*/  IADD3 R6, P1, PT, R6, 0x8000, RZ ;  /* 0x0000800006067810 */ /* 0x000fca0007f3e0ff */
[----:B------:R-:W-:-:S08]  /*02e0*/  IMAD.X R7, RZ, RZ, R7, P1 ;  /* 0x000000ffff077224 */ /* 0x000fd000008e0607 */
.L_x_68:
[----:B------:R-:W2:Y:S04]  /*02f0*/  LDG.E.64 R10, desc[UR6][R6.64+-0x8000] ;  /* 0xff800006060a7981 */ /* 0x000ea8000c1e1b00 */
[----:B------:R-:W3:Y:S04]  /*0300*/  LDG.E.64 R12, desc[UR6][R6.64+-0x7000] ;  /* 0xff900006060c7981 */ /* 0x000ee8000c1e1b00 */
[----:B------:R-:W4:Y:S04]  /*0310*/  LDG.E.64 R14, desc[UR6][R6.64+-0x6000] ;  /* 0xffa00006060e7981 */ /* 0x000f28000c1e1b00 */
        /* <DEDUP_REMOVED lines=12> */
[----:B------:R0:W4:Y:S01]  /*03e0*/  LDG.E.64 R40, desc[UR6][R6.64+0x7000] ;  /* 0x0070000606287981 */ /* 0x000122000c1e1b00 */
[----:B------:R-:W-:-:S02]  /*03f0*/  VIADD R42, R42, 0x10 ;  /* 0x000000102a2a7836 */ /* 0x000fc40000000000 */
[----:B------:R-:W-:-:S03]  /*0400*/  VIADD R2, R2, 0x2000 ;  /* 0x0000200002027836 */ /* 0x000fc60000000000 */
[----:B------:R-:W-:Y:S02]  /*0410*/  ISETP.NE.AND P1, PT, R42, RZ, PT ;  /* 0x000000ff2a00720c */ /* 0x000fe40003f25270 */
[----:B0-----:R-:W-:-:S05]  /*0420*/  IADD3 R6, P2, PT, R6, 0x10000, RZ ;  /* 0x0001000006067810 */ /* 0x001fca0007f5e0ff */
[----:B------:R-:W-:Y:S01]  /*0430*/  IMAD.X R7, RZ, RZ, R7, P2 ;  /* 0x000000ffff077224 */ /* 0x000fe200010e0607 */
        /* <DEDUP_REMOVED lines=16> */
[----:B------:R-:W-:Y:S10]  /*0540*/  @P1 BRA `(.L_x_68) ;  /* 0xfffffffc00681947 */ /* 0x000ff4000383ffff */
.L_x_67:
[----:B------:R-:W-:Y:S05]  /*0550*/  BSYNC.RECONVERGENT B2 ;  /* 0x0000000000027941 */ /* 0x000fea0003800200 */
.L_x_66:
[----:B------:R-:W-:Y:S05]  /*0560*/  @!P0 BRA `(.L_x_65) ;  /* 0x0000000000d48947 */ /* 0x000fea0003800000 */
[----:B------:R-:W-:Y:S01]  /*0570*/  ISETP.GE.U32.AND P0, PT, R43, 0x8, PT ;  /* 0x000000082b00780c */ /* 0x000fe20003f06070 */
[----:B------:R-:W-:Y:S01]  /*0580*/  BSSY.RECONVERGENT B2, `(.L_x_69) ;  /* 0x0000017000027945 */ /* 0x000fe20003800200 */
[----:B------:R-:W-:-:S04]  /*0590*/  LOP3.LUT R26, R3, 0x7, RZ, 0xc0, !PT ;  /* 0x00000007031a7812 */ /* 0x000fc800078ec0ff */
[----:B------:R-:W-:-:S07]  /*05a0*/  ISETP.NE.AND P1, PT, R26, RZ, PT ;  /* 0x000000ff1a00720c */ /* 0x000fce0003f25270 */
[----:B------:R-:W-:Y:S06]  /*05b0*/  @!P0 BRA `(.L_x_70) ;  /* 0x00000000004c8947 */ /* 0x000fec0003800000 */
[----:B------:R-:W0:Y:S02]  /*05c0*/  LDC.64 R6, c[0x0][0x380] ;  /* 0x0000e000ff067b82 */ /* 0x000e240000000a00 */
[----:B0-----:R-:W-:-:S05]  /*05d0*/  IMAD.WIDE R6, R2, 0x8, R6 ;  /* 0x0000000802067825 */ /* 0x001fca00078e0206 */
        /* <DEDUP_REMOVED lines=17> */
.L_x_70:
[----:B------:R-:W-:Y:S05]  /*06f0*/  BSYNC.RECONVERGENT B2 ;  /* 0x0000000000027941 */ /* 0x000fea0003800200 */
.L_x_69:
        /* <DEDUP_REMOVED lines=17> */
.L_x_72:
[----:B------:R-:W-:Y:S05]  /*0810*/  BSYNC.RECONVERGENT B2 ;  /* 0x0000000000027941 */ /* 0x000fea0003800200 */
.L_x_71:
[----:B------:R-:W-:Y:S05]  /*0820*/  @!P1 BRA `(.L_x_65) ;  /* 0x0000000000249947 */ /* 0x000fea0003800000 */
[----:B------:R-:W0:Y:S01]  /*0830*/  LDC.64 R10, c[0x0][0x380] ;  /* 0x0000e000ff0a7b82 */ /* 0x000e220000000a00 */
[----:B------:R-:W-:-:S07]  /*0840*/  IMAD.MOV R3, RZ, RZ, -R3 ;  /* 0x000000ffff037224 */ /* 0x000fce00078e0a03 */
.L_x_73:
[----:B0-----:R-:W-:-:S06]  /*0850*/  IMAD.WIDE R6, R2, 0x8, R10 ;  /* 0x0000000802067825 */ /* 0x001fcc00078e020a */
[----:B------:R-:W2:Y:S01]  /*0860*/  LDG.E.64 R6, desc[UR6][R6.64] ;  /* 0x0000000606067981 */ /* 0x000ea2000c1e1b00 */
[----:B------:R-:W-:Y:S02]  /*0870*/  VIADD R3, R3, 0x1 ;  /* 0x0000000103037836 */ /* 0x000fe40000000000 */
[----:B------:R-:W-:-:S03]  /*0880*/  VIADD R2, R2, 0x200 ;  /* 0x0000020002027836 */ /* 0x000fc60000000000 */
[----:B------:R-:W-:Y:S01]  /*0890*/  ISETP.NE.AND P0, PT, R3, RZ, PT ;  /* 0x000000ff0300720c */ /* 0x000fe20003f05270 */
[----:B--2--5:R-:W-:-:S12]  /*08a0*/  DADD R4, R6, R4 ;  /* 0x0000000006047229 */ /* 0x024fd80000000004 */
[----:B------:R-:W-:Y:S05]  /*08b0*/  @P0 BRA `(.L_x_73) ;  /* 0xfffffffc00e40947 */ /* 0x000fea000383ffff */
.L_x_65:
[----:B------:R-:W-:Y:S05]  /*08c0*/  BSYNC.RECONVERGENT B1 ;  /* 0x0000000000017941 */ /* 0x000fea0003800200 */
.L_x_64:
[----:B------:R-:W-:-:S04]  /*08d0*/  ISETP.GE.U32.AND P0, PT, R8, 0x200, PT ;  /* 0x000002000800780c */ /* 0x000fc80003f06070 */
[----:B------:R-:W-:-:S13]  /*08e0*/  ISETP.GE.U32.AND.EX P0, PT, R9, RZ, PT, P0 ;  /* 0x000000ff0900720c */ /* 0x000fda0003f06100 */
        /* <DEDUP_REMOVED lines=32> */
[----:B------:R-:W-:Y:S02]  /*0af0*/  ISETP.GT.AND P0, PT, R10, 0xf, PT ;  /* 0x0000000f0a00780c */ /* 0x000fe40003f04270 */
[----:B------:R-:W-:Y:S01]  /*0b00*/  @!P1 LOP3.LUT R8, R4, 0xf8, RZ, 0xc0, !PT ;  /* 0x000000f804089812 */ /* 0x000fe200078ec0ff */
[----:B------:R-:W0:Y:S04]  /*0b10*/  SHFL.DOWN PT, R3, R7, 0x10, 0x1f ;  /* 0x0a001f0007037f89 */ /* 0x000e2800000e0000 */
[----:B------:R-:W-:Y:S01]  /*0b20*/  @!P1 IMAD.IADD R9, R8, 0x1, R9 ;  /* 0x0000000108099824 */ /* 0x000fe200078e0209 */
[----:B0-----:R-:W-:-:S07]  /*0b30*/  DADD R4, R2, R6 ;  /* 0x0000000002047229 */ /* 0x001fce0000000006 */
[----:B------:R0:W-:Y:S01]  /*0b40*/  @!P1 STS.64 [R9+0x10], R4 ;  /* 0x0000100409009388 */ /* 0x0001e20000000a00 */
[----:B------:R-:W-:Y:S01]  /*0b50*/  BAR.SYNC.DEFER_BLOCKING 0x0 ;  /* 0x0000000000007b1d */ /* 0x000fe20000010000 */
[----:B------:R-:W-:Y:S02]  /*0b60*/  ISETP.NE.AND P1, PT, R0, RZ, PT ;  /* 0x000000ff0000720c */ /* 0x000fe40003f25270 */
[----:B------:R-:W-:Y:S02]  /*0b70*/  FSEL R2, R6, R4, P0 ;  /* 0x0000000406027208 */ /* 0x000fe40000000000 */
[----:B------:R-:W-:-:S09]  /*0b80*/  FSEL R3, R7, R5, P0 ;  /* 0x0000000507037208 */ /* 0x000fd20000000000 */
[----:B0-----:R-:W-:Y:S05]  /*0b90*/  @P1 BRA `(.L_x_75) ;  /* 0x00000018008c1947 */ /* 0x001fea0003800000 */
        /* <DEDUP_REMOVED lines=27> */
.L_x_74:
[----:B------:R-:W-:Y:S01]  /*0d50*/  LOP3.LUT R2, R0, 0x3e0, RZ, 0xc0, !PT ;  /* 0x000003e000027812 */ /* 0x000fe200078ec0ff */
[----:B------:R-:W0:Y:S03]  /*0d60*/  S2R R12, SR_LANEID ;  /* 0x00000000000c7919 */ /* 0x000e260000000000 */
[----:B------:R-:W-:Y:S01]  /*0d70*/  LOP3.LUT R7, RZ, R2, RZ, 0x33, !PT ;  /* 0x00000002ff077212 */ /* 0x000fe200078e33ff */
[----:B------:R-:W-:-:S04]  /*0d80*/  VIADD R3, R2, 0x20 ;  /* 0x0000002002037836 */ /* 0x000fc80000000000 */
[----:B------:R-:W-:Y:S01]  /*0d90*/  IMAD.IADD R7, R7, 0x1, R8 ;  /* 0x0000000107077824 */ /* 0x000fe200078e0208 */
[----:B------:R-:W-:-:S04]  /*0da0*/  ISETP.GT.U32.AND P0, PT, R3, R8, PT ;  /* 0x000000080300720c */ /* 0x000fc80003f04070 */
[----:B------:R-:W-:-:S05]  /*0db0*/  SEL R13, R7, 0x1f, P0 ;  /* 0x0000001f070d7807 */ /* 0x000fca0000000000 */
[----:B-----5:R-:W-:Y:S04]  /*0dc0*/  SHFL.DOWN PT, R2, R4, 0x1, R13 ;  /* 0x0820000004027989 */ /* 0x020fe800000e000d */
[----:B------:R-:W1:Y:S01]  /*0dd0*/  SHFL.DOWN PT, R3, R5, 0x1, R13 ;  /* 0x0820000005037989 */ /* 0x000e6200000e000d */
[C---:B0-----:R-:W-:Y:S01]  /*0de0*/  ISETP.GE.AND P0, PT, R12.reuse, R13, PT ;  /* 0x0000000d0c00720c */ /* 0x041fe20003f06270 */
[C---:B------:R-:W-:Y:S01]  /*0df0*/  VIADD R10, R12.reuse, 0x2 ;  /* 0x000000020c0a7836 */ /* 0x040fe20000000000 */
[----:B------:R-:W-:Y:S01]  /*0e00*/  ISETP.NE.AND P1, PT, R12, RZ, PT ;  /* 0x000000ff0c00720c */ /* 0x000fe20003f25270 */
[----:B-1----:R-:W-:-:S10]  /*0e10*/  DADD R2, R2, R4 ;  /* 0x0000000002027229 */ /* 0x002fd40000000004 */
[----:B------:R-:W-:Y:S01]  /*0e20*/  FSEL R6, R2, R4, !P0 ;  /* 0x0000000402067208 */ /* 0x000fe20004000000 */
[----:B------:R-:W-:Y:S01]  /*0e30*/  VIADD R4, R12, 0x4 ;  /* 0x000000040c047836 */ /* 0x000fe20000000000 */
[----:B------:R-:W-:Y:S02]  /*0e40*/  FSEL R7, R3, R5, !P0 ;  /* 0x0000000503077208 */ /* 0x000fe40004000000 */
[----:B------:R-:W-:Y:S01]  /*0e50*/  ISETP.GT.AND P0, PT, R10, R13, PT ;  /* 0x0000000d0a00720c */ /* 0x000fe20003f04270 */
[----:B------:R-:W-:Y:S04]  /*0e60*/  SHFL.DOWN PT, R2, R6, 0x2, R13 ;  /* 0x0840000006027989 */ /* 0x000fe800000e000d */
[----:B------:R-:W0:Y:S02]  /*0e70*/  SHFL.DOWN PT, R3, R7, 0x2, R13 ;  /* 0x0840000007037989 */ /* 0x000e2400000e000d */
[----:B0-----:R-:W-:-:S10]  /*0e80*/  DADD R2, R2, R6 ;  /* 0x0000000002027229 */ /* 0x001fd40000000006 */
[----:B------:R-:W-:Y:S01]  /*0e90*/  FSEL R10, R6, R2, P0 ;  /* 0x00000002060a7208 */ /* 0x000fe20000000000 */
[----:B------:R-:W-:Y:S01]  /*0ea0*/  VIADD R6, R12, 0x8 ;  /* 0x000000080c067836 */ /* 0x000fe20000000000 */
[----:B------:R-:W-:Y:S02]  /*0eb0*/  FSEL R11, R7, R3, P0 ;  /* 0x00000003070b7208 */ /* 0x000fe40000000000 */
[----:B------:R-:W-:Y:S01]  /*0ec0*/  ISETP.GT.AND P0, PT, R4, R13, PT ;  /* 0x0000000d0400720c */ /* 0x000fe20003f04270 */
[----:B------:R-:W-:Y:S04]  /*0ed0*/  SHFL.DOWN PT, R2, R10, 0x4, R13 ;  /* 0x088000000a027989 */ /* 0x000fe800000e000d */
[----:B------:R-:W0:Y:S02]  /*0ee0*/  SHFL.DOWN PT, R3, R11, 0x4, R13 ;  /* 0x088000000b037989 */ /* 0x000e2400000e000d */
[----:B0-----:R-:W-:-:S10]  /*0ef0*/  DADD R2, R2, R10 ;  /* 0x0000000002027229 */ /* 0x001fd4000000000a */
[----:B------:R-:W-:Y:S02]  /*0f00*/  FSEL R4, R10, R2, P0 ;  /* 0x000000020a047208 */ /* 0x000fe40000000000 */
[----:B------:R-:W-:Y:S02]  /*0f10*/  FSEL R5, R11, R3, P0 ;  /* 0x000000030b057208 */ /* 0x000fe40000000000 */
[----:B------:R-:W-:Y:S01]  /*0f20*/  ISETP.GT.AND P0, PT, R6, R13, PT ;  /* 0x0000000d0600720c */ /* 0x000fe20003f04270 */
[----:B------:R-:W-:Y:S01]  /*0f30*/  SHFL.DOWN PT, R2, R4, 0x8, R13 ;  /* 0x0900000004027989 */ /* 0x000fe200000e000d */
[----:B------:R-:W-:-:S03]  /*0f40*/  @!P1 MOV R10, 0x400 ;  /* 0x00000400000a9802 */ /* 0x000fc60000000f00 */
[----:B------:R-:W0:Y:S01]  /*0f50*/  SHFL.DOWN PT, R3, R5, 0x8, R13 ;  /* 0x0900000005037989 */ /* 0x000e2200000e000d */
[----:B------:R-:W1:Y:S01]  /*0f60*/  @!P1 S2R R11, SR_CgaCtaId ;  /* 0x00000000000b9919 */ /* 0x000e620000008800 */
[----:B0-----:R-:W-:-:S10]  /*0f70*/  DADD R2, R2, R4 ;  /* 0x0000000002027229 */ /* 0x001fd40000000004 */
[----:B------:R-:W-:Y:S01]  /*0f80*/  FSEL R6, R4, R2, P0 ;  /* 0x0000000204067208 */ /* 0x000fe20000000000 */
[----:B------:R-:W-:Y:S01]  /*0f90*/  VIADD R4, R12, 0x10 ;  /* 0x000000100c047836 */ /* 0x000fe20000000000 */
[----:B------:R-:W-:Y:S02]  /*0fa0*/  FSEL R7, R5, R3, P0 ;  /* 0x0000000305077208 */ /* 0x000fe40000000000 */
[----:B------:R-:W-:Y:S01]  /*0fb0*/  @!P1 SHF.R.U32.HI R5, RZ, 0x2, R0 ;  /* 0x00000002ff059819 */ /* 0x000fe20000011600 */
[----:B------:R-:W-:Y:S01]  /*0fc0*/  SHFL.DOWN PT, R2, R6, 0x10, R13 ;  /* 0x0a00000006027989 */ /* 0x000fe200000e000d */
[----:B-1----:R-:W-:Y:S02]  /*0fd0*/  @!P1 LEA R10, R11, R10, 0x18 ;  /* 0x0000000a0b0a9211 */ /* 0x002fe400078ec0ff */
[----:B------:R-:W-:Y:S01]  /*0fe0*/  @!P1 LOP3.LUT R5, R5, 0xf8, RZ, 0xc0, !PT ;  /* 0x000000f805059812 */ /* 0x000fe200078ec0ff */
[----:B------:R-:W0:Y:S01]  /*0ff0*/  SHFL.DOWN PT, R3, R7, 0x10, R13 ;  /* 0x0a00000007037989 */ /* 0x000e2200000e000d */
[----:B------:R-:W-:-:S03]  /*1000*/  ISETP.GT.AND P0, PT, R4, R13, PT ;  /* 0x0000000d0400720c */ /* 0x000fc60003f04270 */
[----:B------:R-:W-:Y:S01]  /*1010*/  @!P1 IMAD.IADD R5, R5, 0x1, R10 ;  /* 0x0000000105059824 */ /* 0x000fe200078e020a */
[----:B0-----:R-:W-:-:S10]  /*1020*/  DADD R2, R2, R6 ;  /* 0x0000000002027229 */ /* 0x001fd40000000006 */
[----:B------:R-:W-:Y:S02]  /*1030*/  FSEL R2, R6, R2, P0 ;  /* 0x0000000206027208 */ /* 0x000fe40000000000 */
[----:B------:R-:W-:-:S05]  /*1040*/  FSEL R3, R7, R3, P0 ;  /* 0x0000000307037208 */ /* 0x000fca0000000000 */
[----:B------:R0:W-:Y:S01]  /*1050*/  @!P1 STS.64 [R5+0x10], R2 ;  /* 0x0000100205009388 */ /* 0x0001e20000000a00 */
[----:B------:R-:W-:Y:S01]  /*1060*/  BAR.SYNC.DEFER_BLOCKING 0x0 ;  /* 0x0000000000007b1d */ /* 0x000fe20000010000 */
[----:B------:R-:W-:-:S13]  /*1070*/  ISETP.NE.AND P1, PT, R0, RZ, PT ;  /* 0x000000ff0000720c */ /* 0x000fda0003f25270 */
[----:B0-----:R-:W-:Y:S05]  /*1080*/  @P1 BRA `(.L_x_75) ;  /* 0x0000001400501947 */ /* 0x001fea0003800000 */
[----:B------:R-:W0:Y:S01]  /*1090*/  S2UR UR5, SR_CgaCtaId ;  /* 0x00000000000579c3 */ /* 0x000e220000008800 */
[----:B------:R-:W-:Y:S01]  /*10a0*/  UMOV UR4, 0x400 ;  /* 0x0000040000047882 */ /* 0x000fe20000000000 */
[----:B------:R-:W-:-:S04]  /*10b0*/  ISETP.GT.U32.AND P0, PT, R8, 0x20, PT ;  /* 0x000000200800780c */ /* 0x000fc80003f04070 */
[----:B------:R-:W-:Y:S01]  /*10c0*/  ISETP.GT.U32.AND.EX P0, PT, R9, RZ, PT, P0 ;  /* 0x000000ff0900720c */ /* 0x000fe20003f04100 */
[----:B0-----:R-:W-:-:S09]  /*10d0*/  ULEA UR4, UR5, UR4, 0x18 ;  /* 0x0000000405047291 */ /* 0x001fd2000f8ec0ff */
[----:B------:R-:W0:Y:S04]  /*10e0*/  LDS.64 R4, [UR4+0x18] ;  /* 0x00001804ff047984 */ /* 0x000e280008000a00 */
[----:B------:R-:W1:Y:S01]  /*10f0*/  LDS.128 R12, [UR4+0x20] ;  /* 0x00002004ff0c7984 */ /* 0x000e620008000c00 */
[----:B0-----:R-:W-:-:S10]  /*1100*/  DADD R4, R2, R4 ;  /* 0x0000000002047229 */ /* 0x001fd40000000004 */
[----:B------:R-:W-:Y:S02]  /*1110*/  FSEL R2, R4, R2, P0 ;  /* 0x0000000204027208 */ /* 0x000fe40000000000 */
[----:B------:R-:W-:Y:S02]  /*1120*/  FSEL R3, R5, R3, P0 ;  /* 0x0000000305037208 */ /* 0x000fe40000000000 */
[----:B------:R-:W0:Y:S01]  /*1130*/  LDS.128 R4, [UR4+0x30] ;  /* 0x00003004ff047984 */ /* 0x000e220008000c00 */
[----:B------:R-:W-:-:S03]  /*1140*/  ISETP.GT.U32.AND P0, PT, R8, 0x40, PT ;  /* 0x000000400800780c */ /* 0x000fc60003f04070 */
[----:B-1----:R-:W-:Y:S01]  /*1150*/  DADD R12, R12, R2 ;  /* 0x000000000c0c7229 */ /* 0x002fe20000000002 */
[----:B------:R-:W-:-:S09]  /*1160*/  ISETP.GT.U32.AND.EX P0, PT, R9, RZ, PT, P0 ;  /* 0x000000ff0900720c */ /* 0x000fd20003f04100 */
[----:B------:R-:W-:Y:S02]  /*1170*/  FSEL R2, R12, R2, P0 ;  /* 0x000000020c027208 */ /* 0x000fe40000000000 */
[----:B------:R-:W-:Y:S02]  /*1180*/  FSEL R3, R13, R3, P0 ;  /* 0x000000030d037208 */ /* 0x000fe40000000000 */
[----:B------:R-:W-:-:S04]  /*1190*/  ISETP.GT.U32.AND P0, PT, R8, 0x60, PT ;  /* 0x000000600800780c */ /* 0x000fc80003f04070 */
[----:B------:R-:W-:Y:S01]  /*11a0*/  DADD R14, R2, R14 ;  /* 0x00000000020e7229 */ /* 0x000fe2000000000e */
[----:B------:R-:W-:-:S09]  /*11b0*/  ISETP.GT.U32.AND.EX P0, PT, R9, RZ, PT, P0 ;  /* 0x000000ff0900720c */ /* 0x000fd20003f04100 */
[----:B------:R-:W-:Y:S02]  /*11c0*/  FSEL R2, R14, R2, P0 ;  /* 0x000000020e027208 */ /* 0x000fe40000000000 */
[----:B------:R-:W-:Y:S02]  /*11d0*/  FSEL R3, R15, R3, P0 ;  /* 0x000000030f037208 */ /* 0x000fe40000000000 */
[----:B------:R-:W1:Y:S01]  /*11e0*/  LDS.128 R12, [UR4+0x40] ;  /* 0x00004004ff0c7984 */ /* 0x000e620008000c00 */
[----:B------:R-:W-:-:S03]  /*11f0*/  ISETP.GT.U32.AND P0, PT, R8, 0x80, PT ;  /* 0x000000800800780c */ /* 0x000fc60003f04070 */
[----:B0-----:R-:W-:Y:S01]  /*1200*/  DADD R4, R4, R2 ;  /* 0x0000000004047229 */ /* 0x001fe20000000002 */
        /* <DEDUP_REMOVED lines=52> */
[----:B------:R-:W-:-:S04]  /*1550*/  ISETP.GT.U32.AND P0, PT, R8, 0x1c0, PT ;  /* 0x000001c00800780c */ /* 0x000fc80003f04070 */
        /* <DEDUP_REMOVED lines=8> */
[----:B------:R-:W-:Y:S01]  /*15e0*/  FSEL R3, R15, R3, P0 ;  /* 0x000000030f037208 */ /* 0x000fe20000000000 */
[----:B------:R-:W-:Y:S06]  /*15f0*/  BRA `(.L_x_75) ;  /* 0x0000000c00f47947 */ /* 0x000fec0003800000 */
.L_x_61:
[----:B------:R-:W0:Y:S01]  /*1600*/  S2R R0, SR_TID.X ;  /* 0x0000000000007919 */ /* 0x000e220000002100 */
[----:B------:R-:W0:Y:S02]  /*1610*/  LDC.64 R4, c[0x0][0x380] ;  /* 0x0000e000ff047b82 */ /* 0x000e240000000a00 */
[----:B0-----:R-:W-:-:S05]  /*1620*/  IMAD.WIDE.U32 R4, R0, 0x8, R4 ;  /* 0x0000000800047825 */ /* 0x001fca00078e0004 */
[----:B------:R-:W2:Y:S04]  /*1630*/  LDG.E.64 R2, desc[UR6][R4.64] ;  /* 0x0000000604027981 */ /* 0x000ea8000c1e1b00 */
[----:B------:R-:W2:Y:S04]  /*1640*/  LDG.E.64 R6, desc[UR6][R4.64+0x1000] ;  /* 0x0010000604067981 */ /* 0x000ea8000c1e1b00 */
[----:B------:R-:W3:Y:S04]  /*1650*/  LDG.E.64 R10, desc[UR6][R4.64+0x2000] ;  /* 0x00200006040a7981 */ /* 0x000ee8000c1e1b00 */
[----:B------:R-:W4:Y:S04]  /*1660*/  LDG.E.64 R12, desc[UR6][R4.64+0x3000] ;  /* 0x00300006040c7981 */ /* 0x000f28000c1e1b00 */
[----:B------:R-:W5:Y:S04]  /*1670*/  LDG.E.64 R14, desc[UR6][R4.64+0x4000] ;  /* 0x00400006040e7981 */ /* 0x000f68000c1e1b00 */
[----:B------:R-:W5:Y:S04]  /*1680*/  LDG.E.64 R16, desc[UR6][R4.64+0x5000] ;  /* 0x0050000604107981 */ /* 0x000f68000c1e1b00 */
[----:B------:R-:W5:Y:S01]  /*1690*/  LDG.E.64 R18, desc[UR6][R4.64+0x6000] ;  /* 0x0060000604127981 */ /* 0x000f62000c1e1b00 */
[----:B--2---:R-:W-:-:S08]  /*16a0*/  DADD R2, R2, R6 ;  /* 0x0000000002027229 */ /* 0x004fd00000000006 */
[----:B---3--:R-:W-:-:S08]  /*16b0*/  DADD R2, R10, R2 ;  /* 0x000000000a027229 */ /* 0x008fd00000000002 */
[----:B----4-:R-:W-:Y:S01]  /*16c0*/  DADD R2, R12, R2 ;  /* 0x000000000c027229 */ /* 0x010fe20000000002 */
[----:B------:R-:W-:-:S04]  /*16d0*/  IADD3 R12, P1, PT, R8, -0xe00, RZ ;  /* 0xfffff200080c7810 */ /* 0x000fc80007f3e0ff */
[----:B------:R-:W-:Y:S02]  /*16e0*/  ISETP.GE.U32.AND P0, PT, R12, 0xe00, PT ;  /* 0x00000e000c00780c */ /* 0x000fe40003f06070 */
[----:B------:R-:W-:Y:S01]  /*16f0*/  IADD3.X R13, PT, PT, R9, -0x1, RZ, P1, !PT ;  /* 0xffffffff090d7810 */ /* 0x000fe20000ffe4ff */
[----:B-----5:R-:W-:-:S03]  /*1700*/  DADD R2, R14, R2 ;  /* 0x000000000e027229 */ /* 0x020fc60000000002 */
[----:B------:R-:W-:-:S05]  /*1710*/  ISETP.GE.U32.AND.EX P0, PT, R13, RZ, PT, P0 ;  /* 0x000000ff0d00720c */ /* 0x000fca0003f06100 */
[----:B------:R-:W-:-:S08]  /*1720*/  DADD R2, R16, R2 ;  /* 0x0000000010027229 */ /* 0x000fd00000000002 */
[----:B------:R-:W-:Y:S01]  /*1730*/  DADD R6, R18, R2 ;  /* 0x0000000012067229 */ /* 0x000fe20000000002 */
[----:B------:R-:W-:Y:S02]  /*1740*/  IMAD.MOV.U32 R3, RZ, RZ, 0xe00 ;  /* 0x00000e00ff037424 */ /* 0x000fe400078e00ff */
[----:B------:R-:W-:Y:S01]  /*1750*/  IMAD.MOV.U32 R2, RZ, RZ, RZ ;  /* 0x000000ffff027224 */ /* 0x000fe200078e00ff */
[----:B------:R-:W-:Y:S07]  /*1760*/  @!P0 BRA `(.L_x_76) ;  /* 0x0000000000748947 */ /* 0x000fee0003800000 */
[----:B------:R-:W0:Y:S01]  /*1770*/  LDC.64 R8, c[0x0][0x390] ;  /* 0x0000e400ff087b82 */ /* 0x000e220000000a00 */
[----:B------:R-:W-:Y:S02]  /*1780*/  IMAD.MOV.U32 R3, RZ, RZ, 0xe00 ;  /* 0x00000e00ff037424 */ /* 0x000fe400078e00ff */
[----:B------:R-:W-:-:S07]  /*1790*/  IMAD.MOV.U32 R2, RZ, RZ, RZ ;  /* 0x000000ffff027224 */ /* 0x000fce00078e00ff */
.L_x_78:
[----:B------:R-:W-:-:S04]  /*17a0*/  LEA R16, P0, R3, R4, 0x3 ;  /* 0x0000000403107211 */ /* 0x000fc800078018ff */
[----:B------:R-:W-:-:S05]  /*17b0*/  LEA.HI.X R17, R3, R5, R2, 0x3, P0 ;  /* 0x0000000503117211 */ /* 0x000fca00000f1c02 */
[----:B------:R-:W2:Y:S04]  /*17c0*/  LDG.E.64 R18, desc[UR6][R16.64] ;  /* 0x0000000610127981 */ /* 0x000ea8000c1e1b00 */
[----:B------:R-:W3:Y:S04]  /*17d0*/  LDG.E.64 R20, desc[UR6][R16.64+0x1000] ;  /* 0x0010000610147981 */ /* 0x000ee8000c1e1b00 */
[----:B------:R-:W4:Y:S04]  /*17e0*/  LDG.E.64 R22, desc[UR6][R16.64+0x2000] ;  /* 0x0020000610167981 */ /* 0x000f28000c1e1b00 */
[----:B------:R-:W5:Y:S04]  /*17f0*/  LDG.E.64 R24, desc[UR6][R16.64+0x3000] ;  /* 0x0030000610187981 */ /* 0x000f68000c1e1b00 */
[----:B------:R-:W5:Y:S04]  /*1800*/  LDG.E.64 R26, desc[UR6][R16.64+0x4000] ;  /* 0x00400006101a7981 */ /* 0x000f68000c1e1b00 */
[----:B------:R-:W5:Y:S04]  /*1810*/  LDG.E.64 R10, desc[UR6][R16.64+0x5000] ;  /* 0x00500006100a7981 */ /* 0x000f68000c1e1b00 */
[----:B------:R-:W5:Y:S01]  /*1820*/  LDG.E.64 R14, desc[UR6][R16.64+0x6000] ;  /* 0x00600006100e7981 */ /* 0x000f62000c1e1b00 */
[----:B--2---:R-:W-:Y:S01]  /*1830*/  DADD R18, R18, R6 ;  /* 0x0000000012127229 */ /* 0x004fe20000000006 */
[----:B0-----:R-:W-:-:S04]  /*1840*/  IADD3 R6, P1, PT, -R3, R8, RZ ;  /* 0x0000000803067210 */ /* 0x001fc80007f3e1ff */
[----:B------:R-:W-:Y:S01]  /*1850*/  ISETP.GE.U32.AND P0, PT, R6, 0xe00, PT ;  /* 0x00000e000600780c */ /* 0x000fe20003f06070 */
[----:B------:R-:W-:Y:S02]  /*1860*/  IMAD.X R6, R9, 0x1, ~R2, P1 ;  /* 0x0000000109067824 */ /* 0x000fe400008e0e02 */
[----:B---3--:R-:W-:-:S03]  /*1870*/  DADD R18, R20, R18 ;  /* 0x0000000014127229 */ /* 0x008fc60000000012 */
[----:B------:R-:W-:-:S05]  /*1880*/  ISETP.GE.U32.AND.EX P0, PT, R6, RZ, PT, P0 ;  /* 0x000000ff0600720c */ /* 0x000fca0003f06100 */
[----:B----4-:R-:W-:-:S08]  /*1890*/  DADD R18, R22, R18 ;  /* 0x0000000016127229 */ /* 0x010fd00000000012 */
[----:B-----5:R-:W-:-:S08]  /*18a0*/  DADD R18, R24, R18 ;  /* 0x0000000018127229 */ /* 0x020fd00000000012 */
[----:B------:R-:W-:-:S08]  /*18b0*/  DADD R18, R26, R18 ;  /* 0x000000001a127229 */ /* 0x000fd00000000012 */
[----:B------:R-:W-:-:S08]  /*18c0*/  DADD R10, R10, R18 ;  /* 0x000000000a0a7229 */ /* 0x000fd00000000012 */
[----:B------:R-:W-:Y:S01]  /*18d0*/  DADD R6, R14, R10 ;  /* 0x000000000e067229 */ /* 0x000fe2000000000a */
[----:B------:R-:W-:Y:S10]  /*18e0*/  @!P0 BRA `(.L_x_77) ;  /* 0x0000000800208947 */ /* 0x000ff40003800000 */
[----:B------:R-:W-:-:S05]  /*18f0*/  IADD3 R3, P0, PT, R3, 0xe00, RZ ;  /* 0x00000e0003037810 */ /* 0x000fca0007f1e0ff */
[----:B------:R-:W-:Y:S01]  /*1900*/  IMAD.X R2, RZ, RZ, R2, P0 ;  /* 0x000000ffff027224 */ /* 0x000fe200000e0602 */
[----:B------:R-:W-:-:S04]  /*1910*/  ISETP.GT.U32.AND P0, PT, R3, R12, PT ;  /* 0x0000000c0300720c */ /* 0x000fc80003f04070 */
[----:B------:R-:W-:-:S13]  /*1920*/  ISETP.GT.U32.AND.EX P0, PT, R2, R13, PT, P0 ;  /* 0x0000000d0200720c */ /* 0x000fda0003f04100 */
[----:B------:R-:W-:Y:S05]  /*1930*/  @!P0 BRA `(.L_x_78) ;  /* 0xfffffffc00988947 */ /* 0x000fea000383ffff */
.L_x_76:
[----:B------:R-:W-:Y:S01]  /*1940*/  IMAD.IADD R5, R8, 0x1, -R3 ;  /* 0x0000000108057824 */ /* 0x000fe200078e0a03 */
[----:B------:R-:W-:Y:S01]  /*1950*/  ISETP.GE.U32.AND P1, PT, R3, R8, PT ;  /* 0x000000080300720c */ /* 0x000fe20003f26070 */
[----:B------:R-:W-:Y:S03]  /*1960*/  BSSY.RECONVERGENT B1, `(.L_x_77) ;  /* 0x0000080000017945 */ /* 0x000fe60003800200 */
[----:B------:R-:W-:-:S04]  /*1970*/  ISETP.GE.AND P0, PT, R0, R5, PT ;  /* 0x000000050000720c */ /* 0x000fc80003f06270 */
[----:B------:R-:W-:-:S13]  /*1980*/  ISETP.GE.U32.OR.EX P0, PT, R2, R9, P0, P1 ;  /* 0x000000090200720c */ /* 0x000fda0000706510 */
[----:B------:R-:W-:Y:S05]  /*1990*/  @P0 BRA `(.L_x_79) ;  /* 0x0000000400f00947 */ /* 0x000fea0003800000 */
[----:B------:R-:W-:Y:S01]  /*19a0*/  LOP3.LUT R4, RZ, R0, RZ, 0x33, !PT ;  /* 0x00000000ff047212 */ /* 0x000fe200078e33ff */
[----:B------:R-:W-:Y:S01]  /*19b0*/  BSSY.RECONVERGENT B2, `(.L_x_80) ;  /* 0x0000038000027945 */ /* 0x000fe20003800200 */
[----:B------:R-:W-:Y:S02]  /*19c0*/  IMAD.MOV.U32 R42, RZ, RZ, R0 ;  /* 0x000000ffff2a7224 */ /* 0x000fe400078e0000 */
[----:B------:R-:W-:-:S04]  /*19d0*/  IADD3 R8, PT, PT, -R3, R8, R4 ;  /* 0x0000000803087210 */ /* 0x000fc80007ffe104 */
[C---:B------:R-:W-:Y:S02]  /*19e0*/  ISETP.GE.U32.AND P1, PT, R8.reuse, 0x1e00, PT ;  /* 0x00001e000800780c */ /* 0x040fe40003f26070 */
[----:B------:R-:W-:-:S04]  /*19f0*/  LEA.HI R4, R8, 0x1, RZ, 0x17 ;  /* 0x0000000108047811 */ /* 0x000fc800078fb8ff */
[----:B------:R-:W-:-:S04]  /*1a00*/  LOP3.LUT R5, R4, 0xf, RZ, 0xc0, !PT ;  /* 0x0000000f04057812 */ /* 0x000fc800078ec0ff */
[----:B------:R-:W-:-:S03]  /*1a10*/  ISETP.NE.AND P0, PT, R5, RZ, PT ;  /* 0x000000ff0500720c */ /* 0x000fc60003f05270 */
[----:B------:R-:W-:Y:S10]  /*1a20*/  @!P1 BRA `(.L_x_81) ;  /* 0x0000000000c09947 */ /* 0x000ff40003800000 */
[----:B------:R-:W0:Y:S01]  /*1a30*/  LDCU.64 UR4, c[0x0][0x380] ;  /* 0x00007000ff0477ac */ /* 0x000e220008000a00 */
[----:B------:R-:W-:Y:S01]  /*1a40*/  IADD3 R9, P2, PT, R0, R3, RZ ;  /* 0x0000000300097210 */ /* 0x000fe20007f5e0ff */
[----:B------:R-:W-:Y:S01]  /*1a50*/  IMAD.MOV.U32 R42, RZ, RZ, R0 ;  /* 0x000000ffff2a7224 */ /* 0x000fe200078e0000 */
[----:B------:R-:W-:-:S03]  /*1a60*/  LOP3.LUT R43, R4, 0xfffff0, RZ, 0xc0, !PT ;  /* 0x00fffff0042b7812 */ /* 0x000fc600078ec0ff */
[----:B------:R-:W-:Y:S02]  /*1a70*/  IMAD.X R10, RZ, RZ, R2, P2 ;  /* 0x000000ffff0a7224 */ /* 0x000fe400010e0602 */
[----:B------:R-:W-:Y:S01]  /*1a80*/  IMAD.MOV R43, RZ, RZ, -R43 ;  /* 0x000000ffff2b7224 */ /* 0x000fe200078e0a2b */
[----:B0-----:R-:W-:-:S04]  /*1a90*/  LEA R8, P1, R9, UR4, 0x3 ;  /* 0x0000000409087c11 */ /* 0x001fc8000f8218ff */
[----:B------:R-:W-:Y:S02]  /*1aa0*/  IADD3 R8, P2, PT, R8, 0x8000, RZ ;  /* 0x0000800008087810 */ /* 0x000fe40007f5e0ff */
[----:B------:R-:W-:-:S05]  /*1ab0*/  LEA.HI.X R9, R9, UR5, R10, 0x3, P1 ;  /* 0x0000000509097c11 */ /* 0x000fca00088f1c0a */
[----:B------:R-:W-:-:S07]  /*1ac0*/  IMAD.X R9, RZ, RZ, R9, P2 ;  /* 0x000000ffff097224 */ /* 0x000fce00010e0609 */
.L_x_82:
[----:B------:R-:W2:Y:S04]  /*1ad0*/  LDG.E.64 R10, desc[UR6][R8.64+-0x8000] ;  /* 0xff800006080a7981 */ /* 0x000ea8000c1e1b00 */
[----:B------:R-:W3:Y:S04]  /*1ae0*/  LDG.E.64 R12, desc[UR6][R8.64+-0x7000] ;  /* 0xff900006080c7981 */ /* 0x000ee8000c1e1b00 */
[----:B------:R-:W4:Y:S04]  /*1af0*/  LDG.E.64 R14, desc[UR6][R8.64+-0x6000] ;  /* 0xffa00006080e7981 */ /* 0x000f28000c1e1b00 */
[----:B------:R-:W5:Y:S04]  /*1b00*/  LDG.E.64 R16, desc[UR6][R8.64+-0x5000] ;  /* 0xffb0000608107981 */ /* 0x000f68000c1e1b00 */
        /* <DEDUP_REMOVED lines=11> */
[----:B------:R0:W5:Y:S01]  /*1bc0*/  LDG.E.64 R40, desc[UR6][R8.64+0x7000] ;  /* 0x0070000608287981 */ /* 0x000162000c1e1b00 */
[----:B------:R-:W-:-:S02]  /*1bd0*/  VIADD R43, R43, 0x10 ;  /* 0x000000102b2b7836 */ /* 0x000fc40000000000 */
        /* <DEDUP_REMOVED lines=21> */
.L_x_81:
[----:B------:R-:W-:Y:S05]  /*1d30*/  BSYNC.RECONVERGENT B2 ;  /* 0x0000000000027941 */ /* 0x000fea0003800200 */
.L_x_80:
[----:B------:R-:W-:Y:S05]  /*1d40*/  @!P0 BRA `(.L_x_79) ;  /* 0x0000000400048947 */ /* 0x000fea0003800000 */
[----:B------:R-:W-:Y:S01]  /*1d50*/  ISETP.GE.U32.AND P1, PT, R5, 0x8, PT ;  /* 0x000000080500780c */ /* 0x000fe20003f26070 */
[----:B------:R-:W-:Y:S01]  /*1d60*/  BSSY.RECONVERGENT B2, `(.L_x_83) ;  /* 0x000001a000027945 */ /* 0x000fe20003800200 */
[----:B------:R-:W-:-:S04]  /*1d70*/  LOP3.LUT R26, R4, 0x7, RZ, 0xc0, !PT ;  /* 0x00000007041a7812 */ /* 0x000fc800078ec0ff */
[----:B------:R-:W-:-:S07]  /*1d80*/  ISETP.NE.AND P0, PT, R26, RZ, PT ;  /* 0x000000ff1a00720c */ /* 0x000fce0003f05270 */
[----:B------:R-:W-:Y:S06]  /*1d90*/  @!P1 BRA `(.L_x_84) ;  /* 0x0000000000589947 */ /* 0x000fec0003800000 */
[----:B------:R-:W0:Y:S01]  /*1da0*/  LDCU.64 UR4, c[0x0][0x380] ;  /* 0x00007000ff0477ac */ /* 0x000e220008000a00 */
[----:B------:R-:W-:-:S05]  /*1db0*/  IADD3 R5, P1, PT, R42, R3, RZ ;  /* 0x000000032a057210 */ /* 0x000fca0007f3e0ff */
[----:B------:R-:W-:Y:S01]  /*1dc0*/  IMAD.X R10, RZ, RZ, R2, P1 ;  /* 0x000000ffff0a7224 */ /* 0x000fe200008e0602 */
[----:B0-----:R-:W-:-:S04]  /*1dd0*/  LEA R8, P1, R5, UR4, 0x3 ;  /* 0x0000000405087c11 */ /* 0x001fc8000f8218ff */
        /* <DEDUP_REMOVED lines=18> */
.L_x_84:
[----:B------:R-:W-:Y:S05]  /*1f00*/  BSYNC.RECONVERGENT B2 ;  /* 0x0000000000027941 */ /* 0x000fea0003800200 */
.L_x_83:
        /* <DEDUP_REMOVED lines=20> */
.L_x_86:
[----:B------:R-:W-:Y:S05]  /*2050*/  BSYNC.RECONVERGENT B2 ;  /* 0x0000000000027941 */ /* 0x000fea0003800200 */
.L_x_85:
[----:B------:R-:W-:Y:S05]  /*2060*/  @!P0 BRA `(.L_x_79) ;  /* 0x00000000003c8947 */ /* 0x000fea0003800000 */
[----:B------:R-:W0:Y:S01]  /*2070*/  LDCU.64 UR4, c[0x0][0x380] ;  /* 0x00007000ff0477ac */ /* 0x000e220008000a00 */
[----:B------:R-:W-:Y:S01]  /*2080*/  IADD3 R3, P0, PT, R42, R3, RZ ;  /* 0x000000032a037210 */ /* 0x000fe20007f1e0ff */
[----:B------:R-:W-:-:S04]  /*2090*/  IMAD.MOV R4, RZ, RZ, -R16 ;  /* 0x000000ffff047224 */ /* 0x000fc800078e0a10 */
[----:B------:R-:W-:Y:S01]  /*20a0*/  IMAD.X R2, RZ, RZ, R2, P0 ;  /* 0x000000ffff027224 */ /* 0x000fe200000e0602 */
[----:B0-----:R-:W-:-:S04]  /*20b0*/  LEA R5, P1, R3, UR4, 0x3 ;  /* 0x0000000403057c11 */ /* 0x001fc8000f8218ff */
[----:B------:R-:W-:-:S09]  /*20c0*/  LEA.HI.X R8, R3, UR5, R2, 0x3, P1 ;  /* 0x0000000503087c11 */ /* 0x000fd200088f1c02 */
.L_x_87:
        /* <DEDUP_REMOVED lines=9> */
.L_x_79:
[----:B------:R-:W-:Y:S05]  /*2160*/  BSYNC.RECONVERGENT B1 ;  /* 0x0000000000017941 */ /* 0x000fea0003800200 */
.L_x_77:
        /* <DEDUP_REMOVED lines=40> */
[----:B------:R-:W-:-:S03]  /*23f0*/  FSEL R5, R5, R3, P0 ;  /* 0x0000000305057208 */ /* 0x000fc60000000000 */
[----:B0-----:R-:W-:Y:S02]  /*2400*/  IMAD.MOV.U32 R2, RZ, RZ, R0 ;  /* 0x000000ffff027224 */ /* 0x001fe400078e0000 */
[----:B------:R-:W-:-:S04]  /*2410*/  IMAD.MOV.U32 R3, RZ, RZ, R5 ;  /* 0x000000ffff037224 */ /* 0x000fc800078e0005 */
[----:B------:R-:W-:Y:S05]  /*2420*/  @P1 BRA `(.L_x_75) ;  /* 0x0000000000681947 */ /* 0x000fea0003800000 */
        /* <DEDUP_REMOVED lines=26> */
.L_x_75:
[----:B------:R-:W-:Y:S05]  /*25d0*/  BSYNC.RECONVERGENT B0 ;  /* 0x0000000000007941 */ /* 0x000fea0003800200 */
.L_x_60:
[----:B------:R-:W-:Y:S05]  /*25e0*/  @P1 EXIT ;  /* 0x000000000000194d */ /* 0x000fea0003800000 */
[----:B------:R-:W0:Y:S01]  /*25f0*/  LDCU.64 UR4, c[0x0][0x3a0] ;  /* 0x00007400ff0477ac */ /* 0x000e220008000a00 */
[----:B------:R-:W1:Y:S01]  /*2600*/  LDC.64 R4, c[0x0][0x388] ;  /* 0x0000e200ff047b82 */ /* 0x000e620000000a00 */
[----:B0-----:R-:W-:-:S07]  /*2610*/  DADD R2, R2, UR4 ;  /* 0x0000000402027e29 */ /* 0x001fce0008000000 */
[----:B-1----:R-:W-:Y:S01]  /*2620*/  STG.E.64 desc[UR6][R4.64], R2 ;  /* 0x0000000204007986 */ /* 0x002fe2000c101b06 */
[----:B------:R-:W-:Y:S05]  /*2630*/  EXIT ;  /* 0x000000000000794d */ /* 0x000fea0003800000 */
.L_x_88:
        /* <DEDUP_REMOVED lines=12> */
.L_x_194:


//--------------------- .text._ZN3cub18CUB_300001_SM_10006detail6reduce28DeviceReduceSingleTileKernelINS2_10policy_hubIdjN4cuda3std3__44plusIdEEE10Policy1000EPdSC_iS9_ddNS7_10__identityEEEvT0_T1_T2_T3_T4_T6_ --------------------------
	.section	.text._ZN3cub18CUB_300001_SM_10006detail6reduce28DeviceReduceSingleTileKernelINS2_10policy_hubIdjN4cuda3std3__44plusIdEEE10Policy1000EPdSC_iS9_ddNS7_10__identityEEEvT0_T1_T2_T3_T4_T6_,"ax",@progbits
	.align	128
        .global         _ZN3cub18CUB_300001_SM_10006detail6reduce28DeviceReduceSingleTileKernelINS2_10policy_hubIdjN4cuda3std3__44plusIdEEE10Policy1000EPdSC_iS9_ddNS7_10__identityEEEvT0_T1_T2_T3_T4_T6_
        .type           _ZN3cub18CUB_300001_SM_10006detail6reduce28DeviceReduceSingleTileKernelINS2_10policy_hubIdjN4cuda3std3__44plusIdEEE10Policy1000EPdSC_iS9_ddNS7_10__identityEEEvT0_T1_T2_T3_T4_T6_,@function
        .size           _ZN3cub18CUB_300001_SM_10006detail6reduce28DeviceReduceSingleTileKernelINS2_10policy_hubIdjN4cuda3std3__44plusIdEEE10Policy1000EPdSC_iS9_ddNS7_10__identityEEEvT0_T1_T2_T3_T4_T6_,(.L_x_195 - _ZN3cub18CUB_300001_SM_10006detail6reduce28DeviceReduceSingleTileKernelINS2_10policy_hubIdjN4cuda3std3__44plusIdEEE10Policy1000EPdSC_iS9_ddNS7_10__identityEEEvT0_T1_T2_T3_T4_T6_)
        .other          _ZN3cub18CUB_300001_SM_10006detail6reduce28DeviceReduceSingleTileKernelINS2_10policy_hubIdjN4cuda3std3__44plusIdEEE10Policy1000EPdSC_iS9_ddNS7_10__identityEEEvT0_T1_T2_T3_T4_T6_,@"STO_CUDA_ENTRY STV_DEFAULT"
_ZN3cub18CUB_300001_SM_10006detail6reduce28DeviceReduceSingleTileKernelINS2_10policy_hubIdjN4cuda3std3__44plusIdEEE10Policy1000EPdSC_iS9_ddNS7_10__identityEEEvT0_T1_T2_T3_T4_T6_:
.text._ZN3cub18CUB_300001_SM_10006detail6reduce28DeviceReduceSingleTileKernelINS2_10policy_hubIdjN4cuda3std3__44plusIdEEE10Policy1000EPdSC_iS9_ddNS7_10__identityEEEvT0_T1_T2_T3_T4_T6_:
        /* <DEDUP_REMOVED lines=13> */
.L_x_89:
        /* <DEDUP_REMOVED lines=13> */
.L_x_93:
[----:B------:R-:W-:Y:S05]  /*01a0*/  BSYNC.RECONVERGENT B1 ;  /* 0x0000000000017941 */ /* 0x000fea0003800200 */
.L_x_92:
[----:B------:R-:W-:Y:S01]  /*01b0*/  ISETP.GE.AND P0, PT, R5, R4, PT ;  /* 0x000000040500720c */ /* 0x000fe20003f06270 */
[----:B------:R-:W-:-:S12]  /*01c0*/  BSSY.RECONVERGENT B1, `(.L_x_94) ;  /* 0x0000078000017945 */ /* 0x000fd80003800200 */
[----:B------:R-:W-:Y:S05]  /*01d0*/  @P0 BRA `(.L_x_95) ;  /* 0x0000000400d80947 */ /* 0x000fea0003800000 */
[----:B------:R-:W-:Y:S01]  /*01e0*/  LOP3.LUT R9, RZ, R5, RZ, 0x33, !PT ;  /* 0x00000005ff097212 */ /* 0x000fe200078e33ff */
[----:B------:R-:W-:Y:S04]  /*01f0*/  BSSY.RECONVERGENT B2, `(.L_x_96) ;  /* 0x0000019000027945 */ /* 0x000fe80003800200 */
[----:B------:R-:W-:-:S04]  /*0200*/  IMAD.IADD R9, R9, 0x1, R4 ;  /* 0x0000000109097824 */ /* 0x000fc800078e0204 */
[C---:B------:R-:W-:Y:S01]  /*0210*/  IMAD.HI.U32 R0, R9.reuse, -0x33333333, RZ ;  /* 0xcccccccd09007827 */ /* 0x040fe200078e00ff */
[----:B------:R-:W-:-:S04]  /*0220*/  ISETP.GE.U32.AND P0, PT, R9, 0x780, PT ;  /* 0x000007800900780c */ /* 0x000fc80003f06070 */
[----:B------:R-:W-:-:S04]  /*0230*/  SHF.R.U32.HI R0, RZ, 0x9, R0 ;  /* 0x00000009ff007819 */ /* 0x000fc80000011600 */
[----:B------:R-:W-:-:S04]  /*0240*/  LOP3.LUT R2, R0, 0x3, RZ, 0xc0, !PT ;  /* 0x0000000300027812 */ /* 0x000fc800078ec0ff */
[----:B------:R-:W-:-:S13]  /*0250*/  ISETP.NE.AND P1, PT, R2, 0x3, PT ;  /* 0x000000030200780c */ /* 0x000fda0003f25270 */
[----:B------:R-:W-:Y:S05]  /*0260*/  @!P1 BRA `(.L_x_97) ;  /* 0x0000000000449947 */ /* 0x000fea0003800000 */
[----:B------:R-:W0:Y:S01]  /*0270*/  LDC.64 R8, c[0x0][0x380] ;  /* 0x0000e000ff087b82 */ /* 0x000e220000000a00 */
[----:B------:R-:W-:-:S05]  /*0280*/  VIADD R0, R0, 0x1 ;  /* 0x0000000100007836 */ /* 0x000fca0000000000 */
[----:B------:R-:W-:-:S05]  /*0290*/  LOP3.LUT R0, R0, 0x3, RZ, 0xc0, !PT ;  /* 0x0000000300007812 */ /* 0x000fca00078ec0ff */
[----:B------:R-:W-:Y:S02]  /*02a0*/  IMAD.MOV R0, RZ, RZ, -R0 ;  /* 0x000000ffff007224 */ /* 0x000fe400078e0a00 */
[----:B0-----:R-:W-:-:S04]  /*02b0*/  IMAD.WIDE.U32 R8, R5, 0x8, R8 ;  /* 0x0000000805087825 */ /* 0x001fc800078e0008 */
[----:B------:R-:W-:Y:S02]  /*02c0*/  IMAD.MOV.U32 R2, RZ, RZ, R8 ;  /* 0x000000ffff027224 */ /* 0x000fe400078e0008 */
[----:B------:R-:W-:-:S07]  /*02d0*/  IMAD.MOV.U32 R11, RZ, RZ, R9 ;  /* 0x000000ffff0b7224 */ /* 0x000fce00078e0009 */
.L_x_98:
        /* <DEDUP_REMOVED lines=10> */
.L_x_97:
[----:B------:R-:W-:Y:S05]  /*0380*/  BSYNC.RECONVERGENT B2 ;  /* 0x0000000000027941 */ /* 0x000fea0003800200 */
.L_x_96:
        /* <DEDUP_REMOVED lines=8> */
.L_x_101:
        /* <DEDUP_REMOVED lines=43> */
.L_x_100:
[----:B------:R-:W-:Y:S05]  /*06c0*/  BSYNC.RECONVERGENT B2 ;  /* 0x0000000000027941 */ /* 0x000fea0003800200 */
.L_x_99:
        /* <DEDUP_REMOVED lines=26> */
.L_x_103:
[----:B------:R-:W-:Y:S05]  /*0870*/  BSYNC.RECONVERGENT B2 ;  /* 0x0000000000027941 */ /* 0x000fea0003800200 */
.L_x_102:
        /* <DEDUP_REMOVED lines=12> */
.L_x_95:
[----:B------:R-:W-:Y:S05]  /*0940*/  BSYNC.RECONVERGENT B1 ;  /* 0x0000000000017941 */ /* 0x000fea0003800200 */
.L_x_94:
        /* <DEDUP_REMOVED lines=47> */
[----:B------:R-:W0:Y:S04]  /*0c40*/  LDS.128 R8, [UR4+0x20] ;  /* 0x00002004ff087984 */ /* 0x000e280008000c00 */
[----:B------:R-:W1:Y:S04]  /*0c50*/  LDS.128 R16, [UR4+0x30] ;  /* 0x00003004ff107984 */ /* 0x000e680008000c00 */
[----:B--2---:R-:W2:Y:S01]  /*0c60*/  LDS.128 R4, [UR4+0x40] ;  /* 0x00004004ff047984 */ /* 0x004ea20008000c00 */
[----:B0-----:R-:W-:-:S03]  /*0c70*/  DADD R8, R12, R8 ;  /* 0x000000000c087229 */ /* 0x001fc60000000008 */
[----:B------:R-:W-:Y:S05]  /*0c80*/  LDS.128 R12, [UR4+0x60] ;  /* 0x00006004ff0c7984 */ /* 0x000fea0008000c00 */
[----:B------:R-:W-:Y:S02]  /*0c90*/  DADD R2, R8, R10 ;  /* 0x0000000008027229 */ /* 0x000fe4000000000a */
[----:B------:R-:W0:Y:S06]  /*0ca0*/  LDS.128 R8, [UR4+0x50] ;  /* 0x00005004ff087984 */ /* 0x000e2c0008000c00 */
[----:B-1----:R-:W-:-:S08]  /*0cb0*/  DADD R2, R2, R16 ;  /* 0x0000000002027229 */ /* 0x002fd00000000010 */
[----:B------:R-:W-:-:S08]  /*0cc0*/  DADD R2, R2, R18 ;  /* 0x0000000002027229 */ /* 0x000fd00000000012 */
[----:B--2---:R-:W-:-:S08]  /*0cd0*/  DADD R2, R2, R4 ;  /* 0x0000000002027229 */ /* 0x004fd00000000004 */
[----:B------:R-:W-:Y:S01]  /*0ce0*/  DADD R2, R2, R6 ;  /* 0x0000000002027229 */ /* 0x000fe20000000006 */
[----:B------:R-:W1:Y:S07]  /*0cf0*/  LDS.128 R4, [UR4+0x70] ;  /* 0x00007004ff047984 */ /* 0x000e6e0008000c00 */
[----:B0-----:R-:W-:-:S08]  /*0d00*/  DADD R2, R2, R8 ;  /* 0x0000000002027229 */ /* 0x001fd00000000008 */
[----:B------:R-:W-:Y:S01]  /*0d10*/  DADD R2, R2, R10 ;  /* 0x0000000002027229 */ /* 0x000fe2000000000a */
[----:B------:R-:W0:Y:S07]  /*0d20*/  LDS.128 R8, [UR4+0x80] ;  /* 0x00008004ff087984 */ /* 0x000e2e0008000c00 */
[----:B------:R-:W-:-:S08]  /*0d30*/  DADD R2, R2, R12 ;  /* 0x0000000002027229 */ /* 0x000fd0000000000c */
[----:B------:R-:W-:Y:S01]  /*0d40*/  DADD R2, R2, R14 ;  /* 0x0000000002027229 */ /* 0x000fe2000000000e */
[----:B------:R-:W2:Y:S07]  /*0d50*/  LDS.128 R12, [UR4+0x90] ;  /* 0x00009004ff0c7984 */ /* 0x000eae0008000c00 */
[----:B-1----:R-:W-:-:S08]  /*0d60*/  DADD R2, R2, R4 ;  /* 0x0000000002027229 */ /* 0x002fd00000000004 */
[----:B------:R-:W-:Y:S01]  /*0d70*/  DADD R2, R2, R6 ;  /* 0x0000000002027229 */ /* 0x000fe20000000006 */
[----:B------:R-:W1:Y:S07]  /*0d80*/  LDS.128 R4, [UR4+0xa0] ;  /* 0x0000a004ff047984 */ /* 0x000e6e0008000c00 */
[----:B0-----:R-:W-:Y:S01]  /*0d90*/  DADD R2, R2, R8 ;  /* 0x0000000002027229 */ /* 0x001fe20000000008 */
[----:B------:R-:W0:Y:S07]  /*0da0*/  LDS.64 R8, [UR4+0xb0] ;  /* 0x0000b004ff087984 */ /* 0x000e2e0008000a00 */
[----:B------:R-:W-:-:S08]  /*0db0*/  DADD R2, R2, R10 ;  /* 0x0000000002027229 */ /* 0x000fd0000000000a */
[----:B--2---:R-:W-:-:S08]  /*0dc0*/  DADD R2, R2, R12 ;  /* 0x0000000002027229 */ /* 0x004fd0000000000c */
[----:B------:R-:W-:-:S08]  /*0dd0*/  DADD R2, R2, R14 ;  /* 0x0000000002027229 */ /* 0x000fd0000000000e */
[----:B-1----:R-:W-:-:S08]  /*0de0*/  DADD R2, R2, R4 ;  /* 0x0000000002027229 */ /* 0x002fd00000000004 */
[----:B------:R-:W-:-:S08]  /*0df0*/  DADD R2, R2, R6 ;  /* 0x0000000002027229 */ /* 0x000fd00000000006 */
[----:B0-----:R-:W-:Y:S01]  /*0e00*/  DADD R12, R2, R8 ;  /* 0x00000000020c7229 */ /* 0x001fe20000000008 */
[----:B------:R-:W-:Y:S10]  /*0e10*/  BRA `(.L_x_105) ;  /* 0x0000001800487947 */ /* 0x000ff40003800000 */
.L_x_104:
        /* <DEDUP_REMOVED lines=32> */
[----:B------:R-:W-:Y:S01]  /*1020*/  VIADD R0, R2, 0x10 ;  /* 0x0000001002007836 */ /* 0x000fe20000000000 */
[----:B------:R-:W-:Y:S02]  /*1030*/  @!P1 SHF.R.U32.HI R2, RZ, 0x2, R3 ;  /* 0x00000002ff029819 */ /* 0x000fe40000011603 */
[----:B------:R-:W1:Y:S02]  /*1040*/  SHFL.DOWN PT, R7, R11, 0x8, R5 ;  /* 0x090000000b077989 */ /* 0x000e6400000e0005 */
[----:B------:R-:W-:Y:S01]  /*1050*/  @!P1 LOP3.LUT R2, R2, 0xf8, RZ, 0xc0, !PT ;  /* 0x000000f802029812 */ /* 0x000fe200078ec0ff */
[----:B-1----:R-:W-:-:S10]  /*1060*/  DADD R6, R6, R10 ;  /* 0x0000000006067229 */ /* 0x002fd4000000000a */
[----:B------:R-:W-:Y:S02]  /*1070*/  FSEL R8, R10, R6, P0 ;  /* 0x000000060a087208 */ /* 0x000fe40000000000 */
[----:B------:R-:W-:Y:S02]  /*1080*/  FSEL R9, R11, R7, P0 ;  /* 0x000000070b097208 */ /* 0x000fe40000000000 */
[----:B------:R-:W-:Y:S01]  /*1090*/  @!P1 MOV R10, 0x400 ;  /* 0x00000400000a9802 */ /* 0x000fe20000000f00 */
[----:B------:R-:W-:Y:S01]  /*10a0*/  SHFL.DOWN PT, R6, R8, 0x10, R5 ;  /* 0x0a00000008067989 */ /* 0x000fe200000e0005 */
[----:B------:R-:W-:Y:S02]  /*10b0*/  ISETP.GT.AND P0, PT, R0, R5, PT ;  /* 0x000000050000720c */ /* 0x000fe40003f04270 */
[----:B0-----:R-:W-:Y:S01]  /*10c0*/  @!P1 LEA R11, R13, R10, 0x18 ;  /* 0x0000000a0d0b9211 */ /* 0x001fe200078ec0ff */
        /* <DEDUP_REMOVED lines=13> */
[----:B------:R-:W0:Y:S04]  /*11a0*/  LDS.128 R16, [UR4+0x20] ;  /* 0x00002004ff107984 */ /* 0x000e280008000c00 */
[----:B-1----:R-:W1:Y:S01]  /*11b0*/  LDS.128 R8, [UR4+0x30] ;  /* 0x00003004ff087984 */ /* 0x002e620008000c00 */
[----:B0-----:R-:W-:-:S10]  /*11c0*/  DADD R16, R12, R16 ;  /* 0x000000000c107229 */ /* 0x001fd40000000010 */
[----:B------:R-:W-:Y:S02]  /*11d0*/  FSEL R2, R16, R12, P1 ;  /* 0x0000000c10027208 */ /* 0x000fe40000800000 */
[----:B------:R-:W-:Y:S02]  /*11e0*/  FSEL R3, R17, R13, P1 ;  /* 0x0000000d11037208 */ /* 0x000fe40000800000 */
[----:B------:R-:W-:Y:S01]  /*11f0*/  ISETP.GT.AND P1, PT, R4, 0x40, PT ;  /* 0x000000400400780c */ /* 0x000fe20003f24270 */
[----:B------:R-:W0:Y:S03]  /*1200*/  LDS.128 R12, [UR4+0x40] ;  /* 0x00004004ff0c7984 */ /* 0x000e260008000c00 */
        /* <DEDUP_REMOVED lines=65> */
[----:B------:R-:W1:Y:S01]  /*1620*/  LDS.64 R2, [UR4+0xb0] ;  /* 0x0000b004ff027984 */ /* 0x000e620008000a00 */
        /* <DEDUP_REMOVED lines=11> */
[----:B------:R-:W-:Y:S01]  /*16e0*/  FSEL R13, R3, R7, P1 ;  /* 0x00000007030d7208 */ /* 0x000fe20000800000 */
[----:B------:R-:W-:Y:S06]  /*16f0*/  BRA `(.L_x_105) ;  /* 0x0000001000107947 */ /* 0x000fec0003800000 */
.L_x_91:
[----:B------:R-:W0:Y:S01]  /*1700*/  S2R R0, SR_TID.X ;  /* 0x0000000000007919 */ /* 0x000e220000002100 */
[----:B------:R-:W0:Y:S02]  /*1710*/  LDC.64 R6, c[0x0][0x380] ;  /* 0x0000e000ff067b82 */ /* 0x000e240000000a00 */
[----:B0-----:R-:W-:-:S05]  /*1720*/  IMAD.WIDE.U32 R6, R0, 0x8, R6 ;  /* 0x0000000800067825 */ /* 0x001fca00078e0006 */
[----:B------:R-:W2:Y:S04]  /*1730*/  LDG.E.64.CONSTANT R20, desc[UR6][R6.64] ;  /* 0x0000000606147981 */ /* 0x000ea8000c1e9b00 */
[----:B------:R-:W2:Y:S04]  /*1740*/  LDG.E.64.CONSTANT R2, desc[UR6][R6.64+0x1400] ;  /* 0x0014000606027981 */ /* 0x000ea8000c1e9b00 */
[----:B------:R-:W3:Y:S04]  /*1750*/  LDG.E.64.CONSTANT R8, desc[UR6][R6.64+0x2800] ;  /* 0x0028000606087981 */ /* 0x000ee8000c1e9b00 */
[----:B------:R-:W4:Y:S04]  /*1760*/  LDG.E.64.CONSTANT R10, desc[UR6][R6.64+0x3c00] ;  /* 0x003c0006060a7981 */ /* 0x000f28000c1e9b00 */
[----:B------:R-:W5:Y:S04]  /*1770*/  LDG.E.64.CONSTANT R12, desc[UR6][R6.64+0x5000] ;  /* 0x00500006060c7981 */ /* 0x000f68000c1e9b00 */
[----:B------:R-:W5:Y:S04]  /*1780*/  LDG.E.64.CONSTANT R14, desc[UR6][R6.64+0x6400] ;  /* 0x00640006060e7981 */ /* 0x000f68000c1e9b00 */
[----:B------:R-:W5:Y:S04]  /*1790*/  LDG.E.64.CONSTANT R16, desc[UR6][R6.64+0x7800] ;  /* 0x0078000606107981 */ /* 0x000f68000c1e9b00 */
[----:B------:R-:W5:Y:S01]  /*17a0*/  LDG.E.64.CONSTANT R18, desc[UR6][R6.64+0x8c00] ;  /* 0x008c000606127981 */ /* 0x000f62000c1e9b00 */
[----:B------:R-:W-:Y:S01]  /*17b0*/  ISETP.GE.U32.AND P0, PT, R4, 0x2800, PT ;  /* 0x000028000400780c */ /* 0x000fe20003f06070 */
[----:B--2---:R-:W-:-:S08]  /*17c0*/  DADD R2, R20, R2 ;  /* 0x0000000014027229 */ /* 0x004fd00000000002 */
[----:B---3--:R-:W-:Y:S01]  /*17d0*/  DADD R2, R8, R2 ;  /* 0x0000000008027229 */ /* 0x008fe20000000002 */
[----:B------:R-:W-:-:S07]  /*17e0*/  IMAD.MOV.U32 R9, RZ, RZ, 0x1400 ;  /* 0x00001400ff097424 */ /* 0x000fce00078e00ff */
[----:B----4-:R-:W-:-:S08]  /*17f0*/  DADD R2, R10, R2 ;  /* 0x000000000a027229 */ /* 0x010fd00000000002 */
[----:B-----5:R-:W-:-:S08]  /*1800*/  DADD R2, R12, R2 ;  /* 0x000000000c027229 */ /* 0x020fd00000000002 */
[----:B------:R-:W-:-:S08]  /*1810*/  DADD R2, R14, R2 ;  /* 0x000000000e027229 */ /* 0x000fd00000000002 */
[----:B------:R-:W-:-:S08]  /*1820*/  DADD R2, R16, R2 ;  /* 0x0000000010027229 */ /* 0x000fd00000000002 */
[----:B------:R-:W-:Y:S01]  /*1830*/  DADD R2, R18, R2 ;  /* 0x0000000012027229 */ /* 0x000fe20000000002 */
[----:B------:R-:W-:Y:S10]  /*1840*/  @!P0 BRA `(.L_x_106) ;  /* 0x00000000006c8947 */ /* 0x000ff40003800000 */
[----:B------:R-:W0:Y:S01]  /*1850*/  LDC R26, c[0x0][0x390] ;  /* 0x0000e400ff1a7b82 */ /* 0x000e220000000800 */
[----:B------:R-:W-:Y:S02]  /*1860*/  VIADD R8, R4, 0xffffec00 ;  /* 0xffffec0004087836 */ /* 0x000fe40000000000 */
[----:B------:R-:W-:-:S07]  /*1870*/  IMAD.MOV.U32 R9, RZ, RZ, 0x1400 ;  /* 0x00001400ff097424 */ /* 0x000fce00078e00ff */
.L_x_108:
[----:B------:R-:W-:-:S05]  /*1880*/  IMAD.WIDE R12, R9, 0x8, R6 ;  /* 0x00000008090c7825 */ /* 0x000fca00078e0206 */
[----:B------:R-:W2:Y:S04]  /*1890*/  LDG.E.64.CONSTANT R4, desc[UR6][R12.64] ;  /* 0x000000060c047981 */ /* 0x000ea8000c1e9b00 */
[----:B------:R-:W3:Y:S04]  /*18a0*/  LDG.E.64.CONSTANT R14, desc[UR6][R12.64+0x1400] ;  /* 0x001400060c0e7981 */ /* 0x000ee8000c1e9b00 */
[----:B------:R-:W4:Y:S04]  /*18b0*/  LDG.E.64.CONSTANT R16, desc[UR6][R12.64+0x2800] ;  /* 0x002800060c107981 */ /* 0x000f28000c1e9b00 */
[----:B------:R-:W5:Y:S04]  /*18c0*/  LDG.E.64.CONSTANT R18, desc[UR6][R12.64+0x3c00] ;  /* 0x003c00060c127981 */ /* 0x000f68000c1e9b00 */
        /* <DEDUP_REMOVED lines=8> */
[----:B------:R-:W-:-:S08]  /*1950*/  DADD R4, R20, R4 ;  /* 0x0000000014047229 */ /* 0x000fd00000000004 */
[----:B------:R-:W-:Y:S01]  /*1960*/  DADD R22, R22, R4 ;  /* 0x0000000016167229 */ /* 0x000fe20000000004 */
[----:B0-----:R-:W-:-:S04]  /*1970*/  IMAD.MOV.U32 R4, RZ, RZ, R26 ;  /* 0x000000ffff047224 */ /* 0x001fc800078e001a */
[----:B------:R-:W-:-:S03]  /*1980*/  IMAD.IADD R2, R4, 0x1, -R9 ;  /* 0x0000000104027824 */ /* 0x000fc600078e0a09 */
[----:B------:R-:W-:Y:S02]  /*1990*/  DADD R22, R24, R22 ;  /* 0x0000000018167229 */ /* 0x000fe40000000016 */
[----:B------:R-:W-:-:S06]  /*19a0*/  ISETP.GE.AND P0, PT, R2, 0x1400, PT ;  /* 0x000014000200780c */ /* 0x000fcc0003f06270 */
[----:B------:R-:W-:-:S07]  /*19b0*/  DADD R2, R10, R22 ;  /* 0x000000000a027229 */ /* 0x000fce0000000016 */
[----:B------:R-:W-:Y:S05]  /*19c0*/  @!P0 BRA `(.L_x_107) ;  /* 0x0000000800348947 */ /* 0x000fea0003800000 */
[----:B------:R-:W-:-:S05]  /*19d0*/  VIADD R9, R9, 0x1400 ;  /* 0x0000140009097836 */ /* 0x000fca0000000000 */
[----:B------:R-:W-:-:S13]  /*19e0*/  ISETP.GT.AND P0, PT, R9, R8, PT ;  /* 0x000000080900720c */ /* 0x000fda0003f04270 */
[----:B------:R-:W-:Y:S05]  /*19f0*/  @!P0 BRA `(.L_x_108) ;  /* 0xfffffffc00a08947 */ /* 0x000fea000383ffff */
.L_x_106:
[----:B------:R-:W-:-:S13]  /*1a00*/  ISETP.GE.AND P0, PT, R9, R4, PT ;  /* 0x000000040900720c */ /* 0x000fda0003f06270 */
[----:B------:R-:W-:Y:S05]  /*1a10*/  @P0 BRA `(.L_x_107) ;  /* 0x0000000800200947 */ /* 0x000fea0003800000 */
[----:B------:R-:W-:Y:S01]  /*1a20*/  IMAD.IADD R39, R4, 0x1, -R9 ;  /* 0x0000000104277824 */ /* 0x000fe200078e0a09 */
[----:B------:R-:W-:Y:S04]  /*1a30*/  BSSY.RECONVERGENT B1, `(.L_x_107) ;  /* 0x0000086000017945 */ /* 0x000fe80003800200 */
[----:B------:R-:W-:-:S13]  /*1a40*/  ISETP.GE.AND P0, PT, R0, R39, PT ;  /* 0x000000270000720c */ /* 0x000fda0003f06270 */
[----:B------:R-:W-:Y:S05]  /*1a50*/  @P0 BRA `(.L_x_109) ;  /* 0x00000008000c0947 */ /* 0x000fea0003800000 */
[----:B------:R-:W-:Y:S01]  /*1a60*/  LOP3.LUT R5, RZ, R0, RZ, 0x33, !PT ;  /* 0x00000000ff057212 */ /* 0x000fe200078e33ff */
[----:B------:R-:W-:Y:S01]  /*1a70*/  BSSY.RECONVERGENT B2, `(.L_x_110) ;  /* 0x0000017000027945 */ /* 0x000fe20003800200 */
[----:B------:R-:W-:Y:S02]  /*1a80*/  IMAD.MOV.U32 R38, RZ, RZ, R0 ;  /* 0x000000ffff267224 */ /* 0x000fe400078e0000 */
[----:B------:R-:W-:-:S04]  /*1a90*/  IADD3 R5, PT, PT, -R9, R4, R5 ;  /* 0x0000000409057210 */ /* 0x000fc80007ffe105 */
[C---:B------:R-:W-:Y:S01]  /*1aa0*/  ISETP.GE.U32.AND P1, PT, R5.reuse, 0x780, PT ;  /* 0x000007800500780c */ /* 0x040fe20003f26070 */
[----:B------:R-:W-:-:S05]  /*1ab0*/  IMAD.HI.U32 R4, R5, -0x33333333, RZ ;  /* 0xcccccccd05047827 */ /* 0x000fca00078e00ff */
[----:B------:R-:W-:-:S04]  /*1ac0*/  SHF.R.U32.HI R4, RZ, 0x9, R4 ;  /* 0x00000009ff047819 */ /* 0x000fc80000011604 */
[----:B------:R-:W-:-:S04]  /*1ad0*/  LOP3.LUT R6, R4, 0x3, RZ, 0xc0, !PT ;  /* 0x0000000304067812 */ /* 0x000fc800078ec0ff */
[----:B------:R-:W-:-:S13]  /*1ae0*/  ISETP.NE.AND P0, PT, R6, 0x3, PT ;  /* 0x000000030600780c */ /* 0x000fda0003f05270 */
[----:B------:R-:W-:Y:S05]  /*1af0*/  @!P0 BRA `(.L_x_111) ;  /* 0x0000000000388947 */ /* 0x000fea0003800000 */
[----:B------:R-:W0:Y:S01]  /*1b00*/  LDC.64 R6, c[0x0][0x380] ;  /* 0x0000e000ff067b82 */ /* 0x000e220000000a00 */
[----:B------:R-:W-:Y:S02]  /*1b10*/  VIADD R4, R4, 0x1 ;  /* 0x0000000104047836 */ /* 0x000fe40000000000 */
[----:B------:R-:W-:Y:S02]  /*1b20*/  IMAD.IADD R11, R0, 0x1, R9 ;  /* 0x00000001000b7824 */ /* 0x000fe400078e0209 */
[----:B------:R-:W-:Y:S01]  /*1b30*/  IMAD.MOV.U32 R38, RZ, RZ, R0 ;  /* 0x000000ffff267224 */ /* 0x000fe200078e0000 */
[----:B------:R-:W-:-:S05]  /*1b40*/  LOP3.LUT R4, R4, 0x3, RZ, 0xc0, !PT ;  /* 0x0000000304047812 */ /* 0x000fca00078ec0ff */
[----:B------:R-:W-:-:S07]  /*1b50*/  IMAD.MOV R8, RZ, RZ, -R4 ;  /* 0x000000ffff087224 */ /* 0x000fce00078e0a04 */
.L_x_112:
[----:B0-----:R-:W-:-:S06]  /*1b60*/  IMAD.WIDE.U32 R4, R11, 0x8, R6 ;  /* 0x000000080b047825 */ /* 0x001fcc00078e0006 */
[----:B------:R-:W2:Y:S01]  /*1b70*/  LDG.E.64.CONSTANT R4, desc[UR6][R4.64] ;  /* 0x0000000604047981 */ /* 0x000ea2000c1e9b00 */
[----:B------:R-:W-:Y:S02]  /*1b80*/  VIADD R8, R8, 0x1 ;  /* 0x0000000108087836 */ /* 0x000fe40000000000 */
[----:B------:R-:W-:Y:S02]  /*1b90*/  VIADD R38, R38, 0x280 ;  /* 0x0000028026267836 */ /* 0x000fe40000000000 */
[----:B------:R-:W-:Y:S01]  /*1ba0*/  VIADD R11, R11, 0x280 ;  /* 0x000002800b0b7836 */ /* 0x000fe20000000000 */
[----:B------:R-:W-:Y:S01]  /*1bb0*/  ISETP.NE.AND P0, PT, R8, RZ, PT ;  /* 0x000000ff0800720c */ /* 0x000fe20003f05270 */
[----:B--2---:R-:W-:-:S12]  /*1bc0*/  DADD R2, R4, R2 ;  /* 0x0000000004027229 */ /* 0x004fd80000000002 */
[----:B------:R-:W-:Y:S05]  /*1bd0*/  @P0 BRA `(.L_x_112) ;  /* 0xfffffffc00e00947 */ /* 0x000fea000383ffff */
.L_x_111:
[----:B------:R-:W-:Y:S05]  /*1be0*/  BSYNC.RECONVERGENT B2 ;  /* 0x0000000000027941 */ /* 0x000fea0003800200 */
.L_x_110:
[----:B------:R-:W-:Y:S05]  /*1bf0*/  @!P1 BRA `(.L_x_109) ;  /* 0x0000000400a49947 */ /* 0x000fea0003800000 */
[----:B------:R-:W0:Y:S01]  /*1c00*/  LDCU.64 UR4, c[0x0][0x380] ;  /* 0x00007000ff0477ac */ /* 0x000e220008000a00 */
[----:B------:R-:W-:Y:S01]  /*1c10*/  IMAD.IADD R7, R39, 0x1, -R38 ;  /* 0x0000000127077824 */ /* 0x000fe200078e0a26 */
[C---:B------:R-:W-:Y:S01]  /*1c20*/  IADD3 R5, P0, PT, R38.reuse, R9, RZ ;  /* 0x0000000926057210 */ /* 0x040fe20007f1e0ff */
[----:B------:R-:W-:Y:S01]  /*1c30*/  BSSY.RECONVERGENT B2, `(.L_x_113) ;  /* 0x000003a000027945 */ /* 0x000fe20003800200 */
[----:B------:R-:W-:Y:S02]  /*1c40*/  IMAD.IADD R40, R38, 0x1, R9 ;  /* 0x0000000126287824 */ /* 0x000fe400078e0209 */
        /* <DEDUP_REMOVED lines=10> */
.L_x_115:
[----:B------:R-:W0:Y:S01]  /*1cf0*/  LDC.64 R30, c[0x0][0x380] ;  /* 0x0000e000ff1e7b82 */ /* 0x000e220000000a00 */
[----:B------:R-:W2:Y:S04]  /*1d00*/  LDG.E.64.CONSTANT R8, desc[UR6][R4.64+-0x1400] ;  /* 0xffec000604087981 */ /* 0x000ea8000c1e9b00 */
[----:B------:R-:W3:Y:S01]  /*1d10*/  LDG.E.64.CONSTANT R10, desc[UR6][R4.64] ;  /* 0x00000006040a7981 */ /* 0x000ee2000c1e9b00 */
[----:B------:R-:W-:-:S03]  /*1d20*/  VIADD R15, R40, 0xa00 ;  /* 0x00000a00280f7836 */ /* 0x000fc60000000000 */
[----:B------:R-:W4:Y:S04]  /*1d30*/  LDG.E.64.CONSTANT R12, desc[UR6][R4.64+0x1400] ;  /* 0x00140006040c7981 */ /* 0x000f28000c1e9b00 */
[----:B------:R-:W5:Y:S04]  /*1d40*/  LDG.E.64.CONSTANT R16, desc[UR6][R4.64+0x3c00] ;  /* 0x003c000604107981 */ /* 0x000f68000c1e9b00 */
[----:B------:R-:W5:Y:S01]  /*1d50*/  LDG.E.64.CONSTANT R18, desc[UR6][R4.64+0x5000] ;  /* 0x0050000604127981 */ /* 0x000f62000c1e9b00 */
[----:B------:R-:W-:-:S03]  /*1d60*/  VIADD R23, R40, 0x1400 ;  /* 0x0000140028177836 */ /* 0x000fc60000000000 */
[----:B------:R-:W5:Y:S01]  /*1d70*/  LDG.E.64.CONSTANT R20, desc[UR6][R4.64+0x6400] ;  /* 0x0064000604147981 */ /* 0x000f62000c1e9b00 */
[----:B0-----:R-:W-:-:S03]  /*1d80*/  IMAD.WIDE.U32 R6, R40, 0x8, R30 ;  /* 0x0000000828067825 */ /* 0x001fc600078e001e */
[----:B------:R-:W5:Y:S04]  /*1d90*/  LDG.E.64.CONSTANT R24, desc[UR6][R4.64+0x8c00] ;  /* 0x008c000604187981 */ /* 0x000f68000c1e9b00 */
[----:B------:R-:W5:Y:S04]  /*1da0*/  LDG.E.64.CONSTANT R26, desc[UR6][R4.64+0xa000] ;  /* 0x00a00006041a7981 */ /* 0x000f68000c1e9b00 */
[----:B------:R-:W2:Y:S01]  /*1db0*/  LDG.E.64.CONSTANT R6, desc[UR6][R6.64] ;  /* 0x0000000606067981 */ /* 0x000ea2000c1e9b00 */
[----:B------:R-:W-:-:S03]  /*1dc0*/  IMAD.WIDE.U32 R14, R15, 0x8, R30 ;  /* 0x000000080f0e7825 */ /* 0x000fc600078e001e */
[----:B------:R-:W5:Y:S04]  /*1dd0*/  LDG.E.64.CONSTANT R28, desc[UR6][R4.64+0xb400] ;  /* 0x00b40006041c7981 */ /* 0x000f68000c1e9b00 */
[----:B------:R-:W5:Y:S01]  /*1de0*/  LDG.E.64.CONSTANT R14, desc[UR6][R14.64] ;  /* 0x000000060e0e7981 */ /* 0x000f62000c1e9b00 */
[----:B------:R-:W-:-:S03]  /*1df0*/  IMAD.WIDE.U32 R22, R23, 0x8, R30 ;  /* 0x0000000817167825 */ /* 0x000fc600078e001e */
[----:B------:R-:W5:Y:S04]  /*1e00*/  LDG.E.64.CONSTANT R34, desc[UR6][R4.64+0xf000] ;  /* 0x00f0000604227981 */ /* 0x000f68000c1e9b00 */
[----:B------:R-:W5:Y:S01]  /*1e10*/  LDG.E.64.CONSTANT R22, desc[UR6][R22.64] ;  /* 0x0000000616167981 */ /* 0x000f62000c1e9b00 */
[----:B------:R-:W-:-:S03]  /*1e20*/  VIADD R33, R40, 0x1e00 ;  /* 0x00001e0028217836 */ /* 0x000fc60000000000 */
[----:B------:R-:W5:Y:S01]  /*1e30*/  LDG.E.64.CONSTANT R36, desc[UR6][R4.64+0x10400] ;  /* 0x0104000604247981 */ /* 0x000f62000c1e9b00 */
[----:B------:R-:W-:-:S03]  /*1e40*/  IMAD.WIDE.U32 R30, R33, 0x8, R30 ;  /* 0x00000008211e7825 */ /* 0x000fc600078e001e */
[----:B------:R0:W5:Y:S04]  /*1e50*/  LDG.E.64.CONSTANT R32, desc[UR6][R4.64+0xdc00] ;  /* 0x00dc000604207981 */ /* 0x000168000c1e9b00 */
[----:B------:R-:W5:Y:S01]  /*1e60*/  LDG.E.64.CONSTANT R30, desc[UR6][R30.64] ;  /* 0x000000061e1e7981 */ /* 0x000f62000c1e9b00 */
[----:B------:R-:W-:-:S05]  /*1e70*/  VIADD R38, R38, 0x2800 ;  /* 0x0000280026267836 */ /* 0x000fca0000000000 */
[----:B------:R-:W-:Y:S02]  /*1e80*/  ISETP.GE.AND P1, PT, R38, R41, PT ;  /* 0x000000292600720c */ /* 0x000fe40003f26270 */
[----:B0-----:R-:W-:Y:S01]  /*1e90*/  IADD3 R4, P2, PT, R4, 0x14000, RZ ;  /* 0x0001400004047810 */ /* 0x001fe20007f5e0ff */
[----:B------:R-:W-:-:S04]  /*1ea0*/  VIADD R40, R40, 0x2800 ;  /* 0x0000280028287836 */ /* 0x000fc80000000000 */
[----:B------:R-:W-:Y:S01]  /*1eb0*/  IMAD.X R5, RZ, RZ, R5, P2 ;  /* 0x000000ffff057224 */ /* 0x000fe200010e0605 */
[----:B--2---:R-:W-:-:S08]  /*1ec0*/  DADD R6, R6, R2 ;  /* 0x0000000006067229 */ /* 0x004fd00000000002 */
[----:B------:R-:W-:-:S08]  /*1ed0*/  DADD R6, R6, R8 ;  /* 0x0000000006067229 */ /* 0x000fd00000000008 */
        /* <DEDUP_REMOVED lines=15> */
.L_x_114:
[----:B------:R-:W-:Y:S05]  /*1fd0*/  BSYNC.RECONVERGENT B2 ;  /* 0x0000000000027941 */ /* 0x000fea0003800200 */
.L_x_113:
[----:B------:R-:W-:Y:S01]  /*1fe0*/  IMAD.IADD R6, R39, 0x1, -R38 ;  /* 0x0000000127067824 */ /* 0x000fe200078e0a26 */
[----:B------:R-:W-:Y:S04]  /*1ff0*/  BSSY.RECONVERGENT B2, `(.L_x_116) ;  /* 0x000001d000027945 */ /* 0x000fe80003800200 */
[----:B------:R-:W-:-:S13]  /*2000*/  ISETP.GT.AND P1, PT, R6, 0xa00, PT ;  /* 0x00000a000600780c */ /* 0x000fda0003f24270 */
[----:B------:R-:W-:Y:S05]  /*2010*/  @!P1 BRA `(.L_x_117) ;  /* 0x0000000000689947 */ /* 0x000fea0003800000 */
[----:B------:R-:W0:Y:S01]  /*2020*/  LDC.64 R14, c[0x0][0x380] ;  /* 0x0000e000ff0e7b82 */ /* 0x000e220000000a00 */
[----:B------:R-:W2:Y:S04]  /*2030*/  LDG.E.64.CONSTANT R8, desc[UR6][R4.64+-0x1400] ;  /* 0xffec000604087981 */ /* 0x000ea8000c1e9b00 */
[----:B------:R-:W3:Y:S01]  /*2040*/  LDG.E.64.CONSTANT R10, desc[UR6][R4.64] ;  /* 0x00000006040a7981 */ /* 0x000ee2000c1e9b00 */
[----:B------:R-:W-:-:S03]  /*2050*/  VIADD R17, R40, 0xa00 ;  /* 0x00000a0028117836 */ /* 0x000fc60000000000 */
[----:B------:R-:W4:Y:S04]  /*2060*/  LDG.E.64.CONSTANT R12, desc[UR6][R4.64+0x1400] ;  /* 0x00140006040c7981 */ /* 0x000f28000c1e9b00 */
[----:B------:R-:W5:Y:S04]  /*2070*/  LDG.E.64.CONSTANT R18, desc[UR6][R4.64+0x5000] ;  /* 0x0050000604127981 */ /* 0x000f68000c1e9b00 */
[----:B------:R1:W5:Y:S01]  /*2080*/  LDG.E.64.CONSTANT R20, desc[UR6][R4.64+0x6400] ;  /* 0x0064000604147981 */ /* 0x000362000c1e9b00 */
[----:B0-----:R-:W-:-:S06]  /*2090*/  IMAD.WIDE.U32 R6, R40, 0x8, R14 ;  /* 0x0000000828067825 */ /* 0x001fcc00078e000e */
[----:B------:R-:W2:Y:S01]  /*20a0*/  LDG.E.64.CONSTANT R6, desc[UR6][R6.64] ;  /* 0x0000000606067981 */ /* 0x000ea2000c1e9b00 */
[----:B------:R-:W-:-:S03]  /*20b0*/  IMAD.WIDE.U32 R14, R17, 0x8, R14 ;  /* 0x00000008110e7825 */ /* 0x000fc600078e000e */
[----:B------:R-:W5:Y:S04]  /*20c0*/  LDG.E.64.CONSTANT R16, desc[UR6][R4.64+0x3c00] ;  /* 0x003c000604107981 */ /* 0x000f68000c1e9b00 */
[----:B------:R-:W5:Y:S01]  /*20d0*/  LDG.E.64.CONSTANT R14, desc[UR6][R14.64] ;  /* 0x000000060e0e7981 */ /* 0x000f62000c1e9b00 */
[----:B------:R-:W-:Y:S01]  /*20e0*/  PLOP3.LUT P0, PT, PT, PT, PT, 0x8, 0x80 ;  /* 0x000000000080781c */ /* 0x000fe20003f0e170 */
[----:B------:R-:W-:Y:S02]  /*20f0*/  VIADD R38, R38, 0x1400 ;  /* 0x0000140026267836 */ /* 0x000fe40000000000 */
[----:B------:R-:W-:Y:S01]  /*2100*/  VIADD R40, R40, 0x1400 ;  /* 0x0000140028287836 */ /* 0x000fe20000000000 */
[----:B--2---:R-:W-:-:S08]  /*2110*/  DADD R2, R2, R6 ;  /* 0x0000000002027229 */ /* 0x004fd00000000006 */
[----:B------:R-:W-:-:S08]  /*2120*/  DADD R2, R2, R8 ;  /* 0x0000000002027229 */ /* 0x000fd00000000008 */
[----:B---3--:R-:W-:-:S08]  /*2130*/  DADD R2, R2, R10 ;  /* 0x0000000002027229 */ /* 0x008fd0000000000a */
[----:B----4-:R-:W-:-:S08]  /*2140*/  DADD R2, R2, R12 ;  /* 0x0000000002027229 */ /* 0x010fd0000000000c */
[----:B-----5:R-:W-:-:S08]  /*2150*/  DADD R2, R2, R14 ;  /* 0x0000000002027229 */ /* 0x020fd0000000000e */
[----:B------:R-:W-:Y:S01]  /*2160*/  DADD R2, R2, R16 ;  /* 0x0000000002027229 */ /* 0x000fe20000000010 */
[----:B------:R-:W-:-:S07]  /*2170*/  IADD3 R6, P1, PT, R4, 0xa000, RZ ;  /* 0x0000a00004067810 */ /* 0x000fce0007f3e0ff */
[----:B------:R-:W-:Y:S01]  /*2180*/  DADD R2, R2, R18 ;  /* 0x0000000002027229 */ /* 0x000fe20000000012 */
[----:B-1----:R-:W-:Y:S02]  /*2190*/  IMAD.X R5, RZ, RZ, R5, P1 ;  /* 0x000000ffff057224 */ /* 0x002fe400008e0605 */
[----:B------:R-:W-:-:S05]  /*21a0*/  IMAD.MOV.U32 R4, RZ, RZ, R6 ;  /* 0x000000ffff047224 */ /* 0x000fca00078e0006 */
[----:B------:R-:W-:-:S11]  /*21b0*/  DADD R2, R2, R20 ;  /* 0x0000000002027229 */ /* 0x000fd60000000014 */
.L_x_117:
[----:B------:R-:W-:Y:S05]  /*21c0*/  BSYNC.RECONVERGENT B2 ;  /* 0x0000000000027941 */ /* 0x000fea0003800200 */
.L_x_116:
[----:B------:R-:W-:-:S13]  /*21d0*/  ISETP.LT.OR P0, PT, R38, R39, P0 ;  /* 0x000000272600720c */ /* 0x000fda0000701670 */
[----:B------:R-:W-:Y:S05]  /*21e0*/  @!P0 BRA `(.L_x_109) ;  /* 0x0000000000288947 */ /* 0x000fea0003800000 */
[----:B------:R-:W0:Y:S01]  /*21f0*/  LDC.64 R6, c[0x0][0x380] ;  /* 0x0000e000ff067b82 */ /* 0x000e220000000a00 */
[----:B------:R-:W2:Y:S04]  /*2200*/  LDG.E.64.CONSTANT R8, desc[UR6][R4.64] ;  /* 0x0000000604087981 */ /* 0x000ea8000c1e9b00 */
[----:B------:R-:W3:Y:S01]  /*2210*/  LDG.E.64.CONSTANT R10, desc[UR6][R4.64+0x1400] ;  /* 0x00140006040a7981 */ /* 0x000ee2000c1e9b00 */
[----:B0-----:R-:W-:-:S03]  /*2220*/  IMAD.WIDE.U32 R40, R40, 0x8, R6 ;  /* 0x0000000828287825 */ /* 0x001fc600078e0006 */
[----:B------:R-:W4:Y:S04]  /*2230*/  LDG.E.64.CONSTANT R6, desc[UR6][R4.64+-0x1400] ;  /* 0xffec000604067981 */ /* 0x000f28000c1e9b00 */
[----:B------:R-:W5:Y:S02]  /*2240*/  LDG.E.64.CONSTANT R40, desc[UR6][R40.64] ;  /* 0x0000000628287981 */ /* 0x000f64000c1e9b00 */
[----:B-----5:R-:W-:-:S08]  /*2250*/  DADD R2, R2, R40 ;  /* 0x0000000002027229 */ /* 0x020fd00000000028 */
[----:B----4-:R-:W-:-:S08]  /*2260*/  DADD R2, R2, R6 ;  /* 0x0000000002027229 */ /* 0x010fd00000000006 */
[----:B--2---:R-:W-:-:S08]  /*2270*/  DADD R2, R2, R8 ;  /* 0x0000000002027229 */ /* 0x004fd00000000008 */
[----:B---3--:R-:W-:-:S11]  /*2280*/  DADD R2, R2, R10 ;  /* 0x0000000002027229 */ /* 0x008fd6000000000a */
.L_x_109:
[----:B------:R-:W-:Y:S05]  /*2290*/  BSYNC.RECONVERGENT B1 ;  /* 0x0000000000017941 */ /* 0x000fea0003800200 */
.L_x_107:
        /* <DEDUP_REMOVED lines=16> */
[----:B------:R-:W-:Y:S01]  /*23a0*/  SHFL.DOWN PT, R2, R4, 0x4, 0x1f ;  /* 0x08801f0004027f89 */ /* 0x000fe200000e0000 */
[----:B------:R-:W-:Y:S02]  /*23b0*/  @!P1 MOV R7, 0x400 ;  /* 0x0000040000079802 */ /* 0x000fe40000000f00 */
[----:B------:R-:W-:Y:S01]  /*23c0*/  @!P1 SHF.R.U32.HI R6, RZ, 0x2, R0 ;  /* 0x00000002ff069819 */ /* 0x000fe20000011600 */
[----:B------:R-:W0:Y:S01]  /*23d0*/  SHFL.DOWN PT, R3, R5, 0x4, 0x1f ;  /* 0x08801f0005037f89 */ /* 0x000e2200000e0000 */
[----:B-1----:R-:W-:-:S02]  /*23e0*/  @!P1 LEA R7, R12, R7, 0x18 ;  /* 0x000000070c079211 */ /* 0x002fc400078ec0ff */
[----:B------:R-:W-:-:S05]  /*23f0*/  @!P1 LOP3.LUT R6, R6, 0xf8, RZ, 0xc0, !PT ;  /* 0x000000f806069812 */ /* 0x000fca00078ec0ff */
[----:B------:R-:W-:Y:S01]  /*2400*/  @!P1 IMAD.IADD R7, R6, 0x1, R7 ;  /* 0x0000000106079824 */ /* 0x000fe200078e0207 */
        /* <DEDUP_REMOVED lines=22> */
[----:B------:R-:W1:Y:S04]  /*2570*/  LDS.128 R8, [UR4+0x20] ;  /* 0x00002004ff087984 */ /* 0x000e680008000c00 */
[----:B------:R-:W2:Y:S04]  /*2580*/  LDS.128 R16, [UR4+0x30] ;  /* 0x00003004ff107984 */ /* 0x000ea80008000c00 */
[----:B0-----:R-:W0:Y:S01]  /*2590*/  LDS.128 R4, [UR4+0x40] ;  /* 0x00004004ff047984 */ /* 0x001e220008000c00 */
[----:B-1----:R-:W-:-:S03]  /*25a0*/  DADD R8, R12, R8 ;  /* 0x000000000c087229 */ /* 0x002fc60000000008 */
[----:B------:R-:W-:Y:S05]  /*25b0*/  LDS.128 R12, [UR4+0x60] ;  /* 0x00006004ff0c7984 */ /* 0x000fea0008000c00 */
[----:B------:R-:W-:Y:S02]  /*25c0*/  DADD R2, R8, R10 ;  /* 0x0000000008027229 */ /* 0x000fe4000000000a */
[----:B------:R-:W1:Y:S06]  /*25d0*/  LDS.128 R8, [UR4+0x50] ;  /* 0x00005004ff087984 */ /* 0x000e6c0008000c00 */
[----:B--2---:R-:W-:-:S08]  /*25e0*/  DADD R2, R2, R16 ;  /* 0x0000000002027229 */ /* 0x004fd00000000010 */
[----:B------:R-:W-:-:S08]  /*25f0*/  DADD R2, R2, R18 ;  /* 0x0000000002027229 */ /* 0x000fd00000000012 */
[----:B0-----:R-:W-:-:S08]  /*2600*/  DADD R2, R2, R4 ;  /* 0x0000000002027229 */ /* 0x001fd00000000004 */
[----:B------:R-:W-:Y:S01]  /*2610*/  DADD R2, R2, R6 ;  /* 0x0000000002027229 */ /* 0x000fe20000000006 */
[----:B------:R-:W0:Y:S07]  /*2620*/  LDS.128 R4, [UR4+0x70] ;  /* 0x00007004ff047984 */ /* 0x000e2e0008000c00 */
[----:B-1----:R-:W-:-:S08]  /*2630*/  DADD R2, R2, R8 ;  /* 0x0000000002027229 */ /* 0x002fd00000000008 */
[----:B------:R-:W-:Y:S01]  /*2640*/  DADD R2, R2, R10 ;  /* 0x0000000002027229 */ /* 0x000fe2000000000a */
[----:B------:R-:W1:Y:S07]  /*2650*/  LDS.128 R8, [UR4+0x80] ;  /* 0x00008004ff087984 */ /* 0x000e6e0008000c00 */
[----:B------:R-:W-:-:S08]  /*2660*/  DADD R2, R2, R12 ;  /* 0x0000000002027229 */ /* 0x000fd0000000000c */
[----:B------:R-:W-:Y:S01]  /*2670*/  DADD R2, R2, R14 ;  /* 0x0000000002027229 */ /* 0x000fe2000000000e */
[----:B------:R-:W2:Y:S07]  /*2680*/  LDS.128 R12, [UR4+0x90] ;  /* 0x00009004ff0c7984 */ /* 0x000eae0008000c00 */
[----:B0-----:R-:W-:-:S08]  /*2690*/  DADD R2, R2, R4 ;  /* 0x0000000002027229 */ /* 0x001fd00000000004 */
[----:B------:R-:W-:Y:S01]  /*26a0*/  DADD R2, R2, R6 ;  /* 0x0000000002027229 */ /* 0x000fe20000000006 */
[----:B------:R-:W0:Y:S07]  /*26b0*/  LDS.128 R4, [UR4+0xa0] ;  /* 0x0000a004ff047984 */ /* 0x000e2e0008000c00 */
[----:B-1----:R-:W-:Y:S01]  /*26c0*/  DADD R2, R2, R8 ;  /* 0x0000000002027229 */ /* 0x002fe20000000008 */
[----:B------:R-:W1:Y:S07]  /*26d0*/  LDS.64 R8, [UR4+0xb0] ;  /* 0x0000b004ff087984 */ /* 0x000e6e0008000a00 */
[----:B------:R-:W-:-:S08]  /*26e0*/  DADD R2, R2, R10 ;  /* 0x0000000002027229 */ /* 0x000fd0000000000a */
[----:B--2---:R-:W-:-:S08]  /*26f0*/  DADD R2, R2, R12 ;  /* 0x0000000002027229 */ /* 0x004fd0000000000c */
[----:B------:R-:W-:-:S08]  /*2700*/  DADD R2, R2, R14 ;  /* 0x0000000002027229 */ /* 0x000fd0000000000e */
[----:B0-----:R-:W-:-:S08]  /*2710*/  DADD R2, R2, R4 ;  /* 0x0000000002027229 */ /* 0x001fd00000000004 */
[----:B------:R-:W-:-:S08]  /*2720*/  DADD R2, R2, R6 ;  /* 0x0000000002027229 */ /* 0x000fd00000000006 */
[----:B-1----:R-:W-:-:S11]  /*2730*/  DADD R12, R2, R8 ;  /* 0x00000000020c7229 */ /* 0x002fd60000000008 */
.L_x_105:
[----:B------:R-:W-:Y:S05]  /*2740*/  BSYNC.RECONVERGENT B0 ;  /* 0x0000000000007941 */ /* 0x000fea0003800200 */
.L_x_90:
[----:B------:R-:W-:Y:S05]  /*2750*/  @P0 EXIT ;  /* 0x000000000000094d */ /* 0x000fea0003800000 */
[----:B------:R-:W1:Y:S01]  /*2760*/  LDCU.64 UR4, c[0x0][0x398] ;  /* 0x00007300ff0477ac */ /* 0x000e620008000a00 */
[----:B0-----:R-:W0:Y:S01]  /*2770*/  LDC.64 R2, c[0x0][0x388] ;  /* 0x0000e200ff027b82 */ /* 0x001e220000000a00 */
[----:B-1----:R-:W-:-:S07]  /*2780*/  DADD R12, R12, UR4 ;  /* 0x000000040c0c7e29 */ /* 0x002fce0008000000 */
[----:B0-----:R-:W-:Y:S01]  /*2790*/  STG.E.64 desc[UR6][R2.64], R12 ;  /* 0x0000000c02007986 */ /* 0x001fe2000c101b06 */
[----:B------:R-:W-:Y:S05]  /*27a0*/  EXIT ;  /* 0x000000000000794d */ /* 0x000fea0003800000 */
.L_x_118:
        /* <DEDUP_REMOVED lines=13> */
.L_x_195:


//--------------------- .text._ZN3cub18CUB_300001_SM_10006detail6reduce18DeviceReduceKernelINS2_10policy_hubIdjN4cuda3std3__44plusIdEEE10Policy1000EN6thrust24THRUST_300001_SM_1000_NS6detail15normal_iteratorINSD_10device_ptrIdEEEEjS9_dNS7_10__identityEEEvT0_PT3_T1_NS0_13GridEvenShareISN_EET2_T4_ --------------------------
	.section	.text._ZN3cub18CUB_300001_SM_10006detail6reduce18DeviceReduceKernelINS2_10policy_hubIdjN4cuda3std3__44plusIdEEE10Policy1000EN6thrust24THRUST_300001_SM_1000_NS6detail15normal_iteratorINSD_10device_ptrIdEEEEjS9_dNS7_10__identityEEEvT0_PT3_T1_NS0_13GridEvenShareISN_EET2_T4_,"ax",@progbits
	.align	128
        .global         _ZN3cub18CUB_300001_SM_10006detail6reduce18DeviceReduceKernelINS2_10policy_hubIdjN4cuda3std3__44plusIdEEE10Policy1000EN6thrust24THRUST_300001_SM_1000_NS6detail15normal_iteratorINSD_10device_ptrIdEEEEjS9_dNS7_10__identityEEEvT0_PT3_T1_NS0_13GridEvenShareISN_EET2_T4_
        .type           _ZN3cub18CUB_300001_SM_10006detail6reduce18DeviceReduceKernelINS2_10policy_hubIdjN4cuda3std3__44plusIdEEE10Policy1000EN6thrust24THRUST_300001_SM_1000_NS6detail15normal_iteratorINSD_10device_ptrIdEEEEjS9_dNS7_10__identityEEEvT0_PT3_T1_NS0_13GridEvenShareISN_EET2_T4_,@function
        .size           _ZN3cub18CUB_300001_SM_10006detail6reduce18DeviceReduceKernelINS2_10policy_hubIdjN4cuda3std3__44plusIdEEE10Policy1000EN6thrust24THRUST_300001_SM_1000_NS6detail15normal_iteratorINSD_10device_ptrIdEEEEjS9_dNS7_10__identityEEEvT0_PT3_T1_NS0_13GridEvenShareISN_EET2_T4_,(.L_x_196 - _ZN3cub18CUB_300001_SM_10006detail6reduce18DeviceReduceKernelINS2_10policy_hubIdjN4cuda3std3__44plusIdEEE10Policy1000EN6thrust24THRUST_300001_SM_1000_NS6detail15normal_iteratorINSD_10device_ptrIdEEEEjS9_dNS7_10__identityEEEvT0_PT3_T1_NS0_13GridEvenShareISN_EET2_T4_)
        .other          _ZN3cub18CUB_300001_SM_10006detail6reduce18DeviceReduceKernelINS2_10policy_hubIdjN4cuda3std3__44plusIdEEE10Policy1000EN6thrust24THRUST_300001_SM_1000_NS6detail15normal_iteratorINSD_10device_ptrIdEEEEjS9_dNS7_10__identityEEEvT0_PT3_T1_NS0_13GridEvenShareISN_EET2_T4_,@"STO_CUDA_ENTRY STV_DEFAULT"
_ZN3cub18CUB_300001_SM_10006detail6reduce18DeviceReduceKernelINS2_10policy_hubIdjN4cuda3std3__44plusIdEEE10Policy1000EN6thrust24THRUST_300001_SM_1000_NS6detail15normal_iteratorINSD_10device_ptrIdEEEEjS9_dNS7_10__identityEEEvT0_PT3_T1_NS0_13GridEvenShareISN_EET2_T4_:
.text._ZN3cub18CUB_300001_SM_10006detail6reduce18DeviceReduceKernelINS2_10policy_hubIdjN4cuda3std3__44plusIdEEE10Policy1000EN6thrust24THRUST_300001_SM_1000_NS6detail15normal_iteratorINSD_10device_ptrIdEEEEjS9_dNS7_10__identityEEEvT0_PT3_T1_NS0_13GridEvenShareISN_EET2_T4_:
[----:B------:R-:W-:Y:S08]  /*0000*/  LDC R1, c[0x0][0x37c] ;  /* 0x0000df00ff017b82 */ /* 0x000ff00000000800 */
[----:B------:R-:W0:Y:S01]  /*0010*/  S2UR UR9, SR_CTAID.X ;  /* 0x00000000000979c3 */ /* 0x000e220000002500 */
[----:B------:R-:W1:Y:S01]  /*0020*/  LDCU.64 UR12, c[0x0][0x3a8] ;  /* 0x00007500ff0c77ac */ /* 0x000e620008000a00 */
[----:B------:R-:W-:Y:S01]  /*0030*/  BSSY.RECONVERGENT B0, `(.L_x_119) ;  /* 0x00002d4000007945 */ /* 0x000fe20003800200 */
[----:B------:R-:W2:Y:S01]  /*0040*/  LDCU.64 UR10, c[0x0][0x358] ;  /* 0x00006b00ff0a77ac */ /* 0x000ea20008000a00 */
[----:B-1----:R-:W-:Y:S01]  /*0050*/  IMAD.U32 R4, RZ, RZ, UR12 ;  /* 0x0000000cff047e24 */ /* 0x002fe2000f8e00ff */
[----:B------:R-:W-:-:S02]  /*0060*/  UIMAD UR8, UR13, 0x1400, URZ ;  /* 0x000014000d0878a4 */ /* 0x000fc4000f8e02ff */
[----:B0-----:R-:W-:-:S06]  /*0070*/  UIMAD UR4, UR9, 0x1400, URZ ;  /* 0x00001400090478a4 */ /* 0x001fcc000f8e02ff */
[----:B------:R-:W-:-:S05]  /*0080*/  VIADD R0, R4, -UR4 ;  /* 0x8000000404007c36 */ /* 0x000fca0008000000 */
[----:B------:R-:W-:-:S13]  /*0090*/  ISETP.GT.U32.AND P0, PT, R0, 0x13ff, PT ;  /* 0x000013ff0000780c */ /* 0x000fda0003f04070 */
[----:B--2---:R-:W-:Y:S05]  /*00a0*/  @P0 BRA `(.L_x_120) ;  /* 0x0000001800380947 */ /* 0x004fea0003800000 */
[----:B------:R-:W0:Y:S01]  /*00b0*/  S2R R3, SR_TID.X ;  /* 0x0000000000037919 */ /* 0x000e220000002100 */
[----:B------:R-:W-:Y:S01]  /*00c0*/  BSSY.RECONVERGENT B1, `(.L_x_121) ;  /* 0x000000a000017945 */ /* 0x000fe20003800200 */
[----:B------:R-:W-:Y:S02]  /*00d0*/  CS2R R20, SRZ ;  /* 0x0000000000147805 */ /* 0x000fe4000001ff00 */
[----:B0-----:R-:W-:Y:S01]  /*00e0*/  ISETP.GE.U32.AND P0, PT, R3, R0, PT ;  /* 0x000000000300720c */ /* 0x001fe20003f06070 */
[----:B------:R-:W-:-:S12]  /*00f0*/  IMAD.MOV.U32 R19, RZ, RZ, R3 ;  /* 0x000000ffff137224 */ /* 0x000fd800078e0003 */
[----:B------:R-:W-:Y:S05]  /*0100*/  @P0 BRA `(.L_x_122) ;  /* 0x0000000000140947 */ /* 0x000fea0003800000 */
[----:B------:R-:W0:Y:S01]  /*0110*/  LDC.64 R20, c[0x0][0x380] ;  /* 0x0000e000ff147b82 */ /* 0x000e220000000a00 */
[----:B------:R-:W-:-:S04]  /*0120*/  VIADD R5, R3, UR4 ;  /* 0x0000000403057c36 */ /* 0x000fc80008000000 */
[----:B0-----:R-:W-:-:S06]  /*0130*/  IMAD.WIDE.U32 R20, R5, 0x8, R20 ;  /* 0x0000000805147825 */ /* 0x001fcc00078e0014 */
[----:B------:R-:W5:Y:S01]  /*0140*/  LDG.E.64 R20, desc[UR10][R20.64] ;  /* 0x0000000a14147981 */ /* 0x000f62000c1e1b00 */
[----:B------:R-:W-:-:S07]  /*0150*/  VIADD R19, R3, 0x280 ;  /* 0x0000028003137836 */ /* 0x000fce0000000000 */
.L_x_122:
[----:B------:R-:W-:Y:S05]  /*0160*/  BSYNC.RECONVERGENT B1 ;  /* 0x0000000000017941 */ /* 0x000fea0003800200 */
.L_x_121:
[----:B------:R-:W-:Y:S01]  /*0170*/  ISETP.GE.U32.AND P0, PT, R19, R0, PT ;  /* 0x000000001300720c */ /* 0x000fe20003f06070 */
[----:B------:R-:W-:-:S12]  /*0180*/  BSSY.RECONVERGENT B1, `(.L_x_123) ;  /* 0x00000a5000017945 */ /* 0x000fd80003800200 */
[----:B------:R-:W-:Y:S05]  /*0190*/  @P0 BRA `(.L_x_124) ;  /* 0x00000008008c0947 */ /* 0x000fea0003800000 */
[----:B------:R-:W-:Y:S01]  /*01a0*/  LOP3.LUT R5, RZ, R19, RZ, 0x33, !PT ;  /* 0x00000013ff057212 */ /* 0x000fe200078e33ff */
[----:B------:R-:W-:Y:S03]  /*01b0*/  BSSY.RECONVERGENT B2, `(.L_x_125) ;  /* 0x0000053000027945 */ /* 0x000fe60003800200 */
[----:B------:R-:W-:-:S04]  /*01c0*/  IADD3 R5, PT, PT, R4, -UR4, R5 ;  /* 0x8000000404057c10 */ /* 0x000fc8000fffe005 */
[C---:B------:R-:W-:Y:S01]  /*01d0*/  ISETP.GE.U32.AND P0, PT, R5.reuse, 0x2580, PT ;  /* 0x000025800500780c */ /* 0x040fe20003f06070 */
[----:B------:R-:W-:-:S05]  /*01e0*/  IMAD.HI.U32 R4, R5, -0x33333333, RZ ;  /* 0xcccccccd05047827 */ /* 0x000fca00078e00ff */
[----:B------:R-:W-:-:S04]  /*01f0*/  LEA.HI R4, R4, 0x1, RZ, 0x17 ;  /* 0x0000000104047811 */ /* 0x000fc800078fb8ff */
[----:B------:R-:W-:-:S03]  /*0200*/  LOP3.LUT R5, R4, 0xf, RZ, 0xc0, !PT ;  /* 0x0000000f04057812 */ /* 0x000fc600078ec0ff */
[----:B------:R-:W-:Y:S05]  /*0210*/  @!P0 BRA `(.L_x_126) ;  /* 0x0000000400308947 */ /* 0x000fea0003800000 */
[----:B------:R-:W-:Y:S01]  /*0220*/  LOP3.LUT R24, R4, 0xfffff0, RZ, 0xc0, !PT ;  /* 0x00fffff004187812 */ /* 0x000fe200078ec0ff */
[----:B------:R-:W-:Y:S01]  /*0230*/  BSSY.RECONVERGENT B3, `(.L_x_127) ;  /* 0x0000049000037945 */ /* 0x000fe20003800200 */
[C---:B------:R-:W-:Y:S02]  /*0240*/  VIADD R2, R19.reuse, 0x1400 ;  /* 0x0000140013027836 */ /* 0x040fe40000000000 */
[----:B------:R-:W-:Y:S02]  /*0250*/  VIADD R25, R19, UR4 ;  /* 0x0000000413197c36 */ /* 0x000fe40008000000 */
[----:B------:R-:W-:-:S07]  /*0260*/  IMAD.MOV R24, RZ, RZ, -R24 ;  /* 0x000000ffff187224 */ /* 0x000fce00078e0a18 */
.L_x_128:
[----:B------:R-:W0:Y:S02]  /*0270*/  LDC.64 R22, c[0x0][0x380] ;  /* 0x0000e000ff167b82 */ /* 0x000e240000000a00 */
[----:B0-----:R-:W-:-:S06]  /*0280*/  IMAD.WIDE.U32 R18, R25, 0x8, R22 ;  /* 0x0000000819127825 */ /* 0x001fcc00078e0016 */
[----:B------:R-:W2:Y:S01]  /*0290*/  LDG.E.64 R18, desc[UR10][R18.64] ;  /* 0x0000000a12127981 */ /* 0x000ea2000c1e1b00 */
[C---:B------:R-:W-:Y:S02]  /*02a0*/  VIADD R7, R25.reuse, 0x280 ;  /* 0x0000028019077836 */ /* 0x040fe40000000000 */
[----:B------:R-:W-:Y:S02]  /*02b0*/  VIADD R17, R25, 0x500 ;  /* 0x0000050019117836 */ /* 0x000fe40000000000 */
[----:B------:R-:W-:-:S04]  /*02c0*/  IMAD.WIDE.U32 R6, R7, 0x8, R22 ;  /* 0x0000000807067825 */ /* 0x000fc800078e0016 */
[--C-:B------:R-:W-:Y:S02]  /*02d0*/  IMAD.WIDE.U32 R16, R17, 0x8, R22.reuse ;  /* 0x0000000811107825 */ /* 0x100fe400078e0016 */
[----:B------:R-:W3:Y:S02]  /*02e0*/  LDG.E.64 R6, desc[UR10][R6.64] ;  /* 0x0000000a06067981 */ /* 0x000ee4000c1e1b00 */
[C---:B------:R-:W-:Y:S02]  /*02f0*/  VIADD R15, R25.reuse, 0x780 ;  /* 0x00000780190f7836 */ /* 0x040fe40000000000 */
[----:B------:R-:W4:Y:S01]  /*0300*/  LDG.E.64 R16, desc[UR10][R16.64] ;  /* 0x0000000a10107981 */ /* 0x000f22000c1e1b00 */
[----:B------:R-:W-:Y:S02]  /*0310*/  VIADD R13, R25, 0xa00 ;  /* 0x00000a00190d7836 */ /* 0x000fe40000000000 */
[----:B------:R-:W-:-:S04]  /*0320*/  IMAD.WIDE.U32 R14, R15, 0x8, R22 ;  /* 0x000000080f0e7825 */ /* 0x000fc800078e0016 */
[--C-:B------:R-:W-:Y:S02]  /*0330*/  IMAD.WIDE.U32 R12, R13, 0x8, R22.reuse ;  /* 0x000000080d0c7825 */ /* 0x100fe400078e0016 */
[----:B------:R-:W4:Y:S02]  /*0340*/  LDG.E.64 R14, desc[UR10][R14.64] ;  /* 0x0000000a0e0e7981 */ /* 0x000f24000c1e1b00 */
[C---:B------:R-:W-:Y:S02]  /*0350*/  VIADD R11, R25.reuse, 0xc80 ;  /* 0x00000c80190b7836 */ /* 0x040fe40000000000 */
[----:B------:R-:W4:Y:S01]  /*0360*/  LDG.E.64 R12, desc[UR10][R12.64] ;  /* 0x0000000a0c0c7981 */ /* 0x000f22000c1e1b00 */
[----:B------:R-:W-:Y:S02]  /*0370*/  VIADD R9, R25, 0xf00 ;  /* 0x00000f0019097836 */ /* 0x000fe40000000000 */
[----:B------:R-:W-:-:S04]  /*0380*/  IMAD.WIDE.U32 R10, R11, 0x8, R22 ;  /* 0x000000080b0a7825 */ /* 0x000fc800078e0016 */
[----:B------:R-:W-:Y:S02]  /*0390*/  IMAD.WIDE.U32 R8, R9, 0x8, R22 ;  /* 0x0000000809087825 */ /* 0x000fe400078e0016 */
[----:B------:R-:W4:Y:S04]  /*03a0*/  LDG.E.64 R10, desc[UR10][R10.64] ;  /* 0x0000000a0a0a7981 */ /* 0x000f28000c1e1b00 */
[----:B------:R-:W4:Y:S01]  /*03b0*/  LDG.E.64 R8, desc[UR10][R8.64] ;  /* 0x0000000a08087981 */ /* 0x000f22000c1e1b00 */
[----:B--2--5:R-:W-:Y:S01]  /*03c0*/  DADD R18, R18, R20 ;  /* 0x0000000012127229 */ /* 0x024fe20000000014 */
[----:B------:R-:W-:-:S04]  /*03d0*/  VIADD R21, R25, 0x1180 ;  /* 0x0000118019157836 */ /* 0x000fc80000000000 */
[----:B------:R-:W-:-:S06]  /*03e0*/  IMAD.WIDE.U32 R20, R21, 0x8, R22 ;  /* 0x0000000815147825 */ /* 0x000fcc00078e0016 */
[----:B------:R-:W2:Y:S01]  /*03f0*/  LDG.E.64 R20, desc[UR10][R20.64] ;  /* 0x0000000a14147981 */ /* 0x000ea2000c1e1b00 */
[----:B---3--:R-:W-:Y:S01]  /*0400*/  DADD R18, R18, R6 ;  /* 0x0000000012127229 */ /* 0x008fe20000000006 */
[----:B------:R-:W-:-:S04]  /*0410*/  VIADD R7, R25, 0x1400 ;  /* 0x0000140019077836 */ /* 0x000fc80000000000 */
[----:B------:R-:W-:-:S03]  /*0420*/  IMAD.WIDE.U32 R6, R7, 0x8, R22 ;  /* 0x0000000807067825 */ /* 0x000fc600078e0016 */
[----:B----4-:R-:W-:Y:S01]  /*0430*/  DADD R16, R18, R16 ;  /* 0x0000000012107229 */ /* 0x010fe20000000010 */
[----:B------:R-:W-:Y:S02]  /*0440*/  VIADD R19, R25, 0x1680 ;  /* 0x0000168019137836 */ /* 0x000fe40000000000 */
[----:B------:R-:W3:Y:S02]  /*0450*/  LDG.E.64 R6, desc[UR10][R6.64] ;  /* 0x0000000a06067981 */ /* 0x000ee4000c1e1b00 */
[----:B------:R-:W-:-:S03]  /*0460*/  IMAD.WIDE.U32 R18, R19, 0x8, R22 ;  /* 0x0000000813127825 */ /* 0x000fc600078e0016 */
[----:B------:R-:W-:Y:S01]  /*0470*/  DADD R14, R16, R14 ;  /* 0x00000000100e7229 */ /* 0x000fe2000000000e */
[----:B------:R-:W-:Y:S02]  /*0480*/  VIADD R17, R25, 0x1900 ;  /* 0x0000190019117836 */ /* 0x000fe40000000000 */
[----:B------:R-:W4:Y:S02]  /*0490*/  LDG.E.64 R18, desc[UR10][R18.64] ;  /* 0x0000000a12127981 */ /* 0x000f24000c1e1b00 */
        /* <DEDUP_REMOVED lines=12> */
[----:B------:R-:W-:-:S06]  /*0560*/  IMAD.WIDE.U32 R10, R11, 0x8, R22 ;  /* 0x000000080b0a7825 */ /* 0x000fcc00078e0016 */
[----:B------:R-:W4:Y:S01]  /*0570*/  LDG.E.64 R10, desc[UR10][R10.64] ;  /* 0x0000000a0a0a7981 */ /* 0x000f22000c1e1b00 */
[C---:B------:R-:W-:Y:S01]  /*0580*/  VIADD R27, R25.reuse, 0x2580 ;  /* 0x00002580191b7836 */ /* 0x040fe20000000000 */
[----:B--2---:R-:W-:Y:S01]  /*0590*/  DADD R20, R8, R20 ;  /* 0x0000000008147229 */ /* 0x004fe20000000014 */
[----:B------:R-:W-:-:S04]  /*05a0*/  VIADD R9, R25, 0x2300 ;  /* 0x0000230019097836 */ /* 0x000fc80000000000 */
[----:B------:R-:W-:-:S04]  /*05b0*/  IMAD.WIDE.U32 R8, R9, 0x8, R22 ;  /* 0x0000000809087825 */ /* 0x000fc800078e0016 */
[----:B------:R-:W-:Y:S02]  /*05c0*/  IMAD.WIDE.U32 R22, R27, 0x8, R22 ;  /* 0x000000081b167825 */ /* 0x000fe400078e0016 */
[----:B------:R-:W2:Y:S04]  /*05d0*/  LDG.E.64 R8, desc[UR10][R8.64] ;  /* 0x0000000a08087981 */ /* 0x000ea8000c1e1b00 */
[----:B------:R-:W2:Y:S01]  /*05e0*/  LDG.E.64 R22, desc[UR10][R22.64] ;  /* 0x0000000a16167981 */ /* 0x000ea2000c1e1b00 */
[----:B---3--:R-:W-:-:S08]  /*05f0*/  DADD R6, R20, R6 ;  /* 0x0000000014067229 */ /* 0x008fd00000000006 */
[----:B----4-:R-:W-:-:S08]  /*0600*/  DADD R6, R6, R18 ;  /* 0x0000000006067229 */ /* 0x010fd00000000012 */
[----:B------:R-:W-:-:S08]  /*0610*/  DADD R6, R6, R16 ;  /* 0x0000000006067229 */ /* 0x000fd00000000010 */
[----:B------:R-:W-:Y:S01]  /*0620*/  DADD R6, R6, R14 ;  /* 0x0000000006067229 */ /* 0x000fe2000000000e */
[----:B------:R-:W-:-:S07]  /*0630*/  VIADD R24, R24, 0x10 ;  /* 0x0000001018187836 */ /* 0x000fce0000000000 */
[----:B------:R-:W-:Y:S01]  /*0640*/  DADD R6, R6, R12 ;  /* 0x0000000006067229 */ /* 0x000fe2000000000c */
[----:B------:R-:W-:-:S07]  /*0650*/  ISETP.NE.AND P0, PT, R24, RZ, PT ;  /* 0x000000ff1800720c */ /* 0x000fce0003f05270 */
[----:B------:R-:W-:Y:S01]  /*0660*/  DADD R6, R6, R10 ;  /* 0x0000000006067229 */ /* 0x000fe2000000000a */
[----:B------:R-:W-:Y:S02]  /*0670*/  VIADD R2, R2, 0x2800 ;  /* 0x0000280002027836 */ /* 0x000fe40000000000 */
[----:B------:R-:W-:-:S05]  /*0680*/  VIADD R25, R25, 0x2800 ;  /* 0x0000280019197836 */ /* 0x000fca0000000000 */
[----:B--2---:R-:W-:-:S08]  /*0690*/  DADD R6, R6, R8 ;  /* 0x0000000006067229 */ /* 0x004fd00000000008 */
[----:B------:R-:W-:Y:S01]  /*06a0*/  DADD R20, R6, R22 ;  /* 0x0000000006147229 */ /* 0x000fe20000000016 */
[----:B------:R-:W-:Y:S10]  /*06b0*/  @P0 BRA `(.L_x_128) ;  /* 0xfffffff800ec0947 */ /* 0x000ff4000383ffff */
[----:B------:R-:W-:Y:S05]  /*06c0*/  BSYNC.RECONVERGENT B3 ;  /* 0x0000000000037941 */ /* 0x000fea0003800200 */
.L_x_127:
[----:B------:R-:W-:-:S07]  /*06d0*/  VIADD R19, R2, 0xffffec00 ;  /* 0xffffec0002137836 */ /* 0x000fce0000000000 */
.L_x_126:
[----:B------:R-:W-:Y:S05]  /*06e0*/  BSYNC.RECONVERGENT B2 ;  /* 0x0000000000027941 */ /* 0x000fea0003800200 */
.L_x_125:
[----:B------:R-:W-:-:S13]  /*06f0*/  ISETP.NE.AND P0, PT, R5, RZ, PT ;  /* 0x000000ff0500720c */ /* 0x000fda0003f05270 */
[----:B------:R-:W-:Y:S05]  /*0700*/  @!P0 BRA `(.L_x_124) ;  /* 0x0000000400308947 */ /* 0x000fea0003800000 */
[----:B------:R-:W-:Y:S01]  /*0710*/  ISETP.GE.U32.AND P0, PT, R5, 0x8, PT ;  /* 0x000000080500780c */ /* 0x000fe20003f06070 */
[----:B------:R-:W-:Y:S01]  /*0720*/  BSSY.RECONVERGENT B2, `(.L_x_129) ;  /* 0x0000026000027945 */ /* 0x000fe20003800200 */
[----:B------:R-:W-:-:S04]  /*0730*/  LOP3.LUT R2, R4, 0x7, RZ, 0xc0, !PT ;  /* 0x0000000704027812 */ /* 0x000fc800078ec0ff */
[----:B------:R-:W-:-:S07]  /*0740*/  ISETP.NE.AND P1, PT, R2, RZ, PT ;  /* 0x000000ff0200720c */ /* 0x000fce0003f25270 */
[----:B------:R-:W-:Y:S06]  /*0750*/  @!P0 BRA `(.L_x_130) ;  /* 0x0000000000888947 */ /* 0x000fec0003800000 */
[----:B------:R-:W0:Y:S01]  /*0760*/  LDC.64 R22, c[0x0][0x380] ;  /* 0x0000e000ff167b82 */ /* 0x000e220000000a00 */
[----:B------:R-:W-:-:S04]  /*0770*/  VIADD R5, R19, UR4 ;  /* 0x0000000413057c36 */ /* 0x000fc80008000000 */
[C---:B------:R-:W-:Y:S02]  /*0780*/  VIADD R15, R5.reuse, 0x280 ;  /* 0x00000280050f7836 */ /* 0x040fe40000000000 */
[C---:B------:R-:W-:Y:S02]  /*0790*/  VIADD R13, R5.reuse, 0x500 ;  /* 0x00000500050d7836 */ /* 0x040fe40000000000 */
[----:B0-----:R-:W-:-:S04]  /*07a0*/  IMAD.WIDE.U32 R16, R5, 0x8, R22 ;  /* 0x0000000805107825 */ /* 0x001fc800078e0016 */
[--C-:B------:R-:W-:Y:S02]  /*07b0*/  IMAD.WIDE.U32 R14, R15, 0x8, R22.reuse ;  /* 0x000000080f0e7825 */ /* 0x100fe400078e0016 */
[----:B------:R-:W2:Y:S02]  /*07c0*/  LDG.E.64 R16, desc[UR10][R16.64] ;  /* 0x0000000a10107981 */ /* 0x000ea4000c1e1b00 */
[----:B------:R-:W-:Y:S02]  /*07d0*/  IMAD.WIDE.U32 R12, R13, 0x8, R22 ;  /* 0x000000080d0c7825 */ /* 0x000fe400078e0016 */
[----:B------:R-:W3:Y:S02]  /*07e0*/  LDG.E.64 R14, desc[UR10][R14.64] ;  /* 0x0000000a0e0e7981 */ /* 0x000ee4000c1e1b00 */
[C---:B------:R-:W-:Y:S02]  /*07f0*/  VIADD R11, R5.reuse, 0x780 ;  /* 0x00000780050b7836 */ /* 0x040fe40000000000 */
[----:B------:R-:W4:Y:S01]  /*0800*/  LDG.E.64 R12, desc[UR10][R12.64] ;  /* 0x0000000a0c0c7981 */ /* 0x000f22000c1e1b00 */
[----:B------:R-:W-:-:S02]  /*0810*/  VIADD R9, R5, 0xa00 ;  /* 0x00000a0005097836 */ /* 0x000fc40000000000 */
[----:B------:R-:W-:-:S04]  /*0820*/  IMAD.WIDE.U32 R10, R11, 0x8, R22 ;  /* 0x000000080b0a7825 */ /* 0x000fc800078e0016 */
[--C-:B------:R-:W-:Y:S02]  /*0830*/  IMAD.WIDE.U32 R8, R9, 0x8, R22.reuse ;  /* 0x0000000809087825 */ /* 0x100fe400078e0016 */
[----:B------:R-:W4:Y:S02]  /*0840*/  LDG.E.64 R10, desc[UR10][R10.64] ;  /* 0x0000000a0a0a7981 */ /* 0x000f24000c1e1b00 */
[C---:B------:R-:W-:Y:S02]  /*0850*/  VIADD R7, R5.reuse, 0xc80 ;  /* 0x00000c8005077836 */ /* 0x040fe40000000000 */
[----:B------:R-:W4:Y:S01]  /*0860*/  LDG.E.64 R8, desc[UR10][R8.64] ;  /* 0x0000000a08087981 */ /* 0x000f22000c1e1b00 */
[----:B------:R-:W-:Y:S02]  /*0870*/  VIADD R25, R5, 0xf00 ;  /* 0x00000f0005197836 */ /* 0x000fe40000000000 */
[----:B------:R-:W-:-:S04]  /*0880*/  IMAD.WIDE.U32 R6, R7, 0x8, R22 ;  /* 0x0000000807067825 */ /* 0x000fc800078e0016 */
[--C-:B------:R-:W-:Y:S02]  /*0890*/  IMAD.WIDE.U32 R24, R25, 0x8, R22.reuse ;  /* 0x0000000819187825 */ /* 0x100fe400078e0016 */
[----:B------:R-:W4:Y:S02]  /*08a0*/  LDG.E.64 R6, desc[UR10][R6.64] ;  /* 0x0000000a06067981 */ /* 0x000f24000c1e1b00 */
[----:B------:R-:W-:Y:S02]  /*08b0*/  VIADD R5, R5, 0x1180 ;  /* 0x0000118005057836 */ /* 0x000fe40000000000 */
[----:B------:R-:W4:Y:S02]  /*08c0*/  LDG.E.64 R24, desc[UR10][R24.64] ;  /* 0x0000000a18187981 */ /* 0x000f24000c1e1b00 */
[----:B------:R-:W-:-:S06]  /*08d0*/  IMAD.WIDE.U32 R22, R5, 0x8, R22 ;  /* 0x0000000805167825 */ /* 0x000fcc00078e0016 */
        /* <DEDUP_REMOVED lines=10> */
.L_x_130:
[----:B------:R-:W-:Y:S05]  /*0980*/  BSYNC.RECONVERGENT B2 ;  /* 0x0000000000027941 */ /* 0x000fea0003800200 */
.L_x_129:
        /* <DEDUP_REMOVED lines=13> */
[--C-:B------:R-:W-:Y:S02]  /*0a60*/  IMAD.WIDE.U32 R12, R13, 0x8, R8.reuse ;  /* 0x000000080d0c7825 */ /* 0x100fe400078e0008 */
[----:B------:R-:W3:Y:S02]  /*0a70*/  LDG.E.64 R10, desc[UR10][R10.64] ;  /* 0x0000000a0a0a7981 */ /* 0x000ee4000c1e1b00 */
        /* <DEDUP_REMOVED lines=8> */
[----:B------:R-:W-:-:S11]  /*0b00*/  DADD R20, R20, R8 ;  /* 0x0000000014147229 */ /* 0x000fd60000000008 */
.L_x_132:
[----:B------:R-:W-:Y:S05]  /*0b10*/  BSYNC.RECONVERGENT B2 ;  /* 0x0000000000027941 */ /* 0x000fea0003800200 */
.L_x_131:
[----:B------:R-:W-:Y:S05]  /*0b20*/  @!P1 BRA `(.L_x_124) ;  /* 0x0000000000289947 */ /* 0x000fea0003800000 */
[----:B------:R-:W0:Y:S01]  /*0b30*/  LDC.64 R6, c[0x0][0x380] ;  /* 0x0000e000ff067b82 */ /* 0x000e220000000a00 */
[----:B------:R-:W-:Y:S02]  /*0b40*/  VIADD R9, R19, UR4 ;  /* 0x0000000413097c36 */ /* 0x000fe40008000000 */
[----:B------:R-:W-:-:S07]  /*0b50*/  IMAD.MOV R2, RZ, RZ, -R4 ;  /* 0x000000ffff027224 */ /* 0x000fce00078e0a04 */
.L_x_133:
[----:B0-----:R-:W-:-:S06]  /*0b60*/  IMAD.WIDE.U32 R4, R9, 0x8, R6 ;  /* 0x0000000809047825 */ /* 0x001fcc00078e0006 */
[----:B------:R-:W2:Y:S01]  /*0b70*/  LDG.E.64 R4, desc[UR10][R4.64] ;  /* 0x0000000a04047981 */ /* 0x000ea2000c1e1b00 */
[----:B------:R-:W-:Y:S02]  /*0b80*/  VIADD R2, R2, 0x1 ;  /* 0x0000000102027836 */ /* 0x000fe40000000000 */
[----:B------:R-:W-:-:S03]  /*0b90*/  VIADD R9, R9, 0x280 ;  /* 0x0000028009097836 */ /* 0x000fc60000000000 */
[----:B------:R-:W-:Y:S01]  /*0ba0*/  ISETP.NE.AND P0, PT, R2, RZ, PT ;  /* 0x000000ff0200720c */ /* 0x000fe20003f05270 */
[----:B--2--5:R-:W-:-:S12]  /*0bb0*/  DADD R20, R4, R20 ;  /* 0x0000000004147229 */ /* 0x024fd80000000014 */
[----:B------:R-:W-:Y:S05]  /*0bc0*/  @P0 BRA `(.L_x_133) ;  /* 0xfffffffc00e40947 */ /* 0x000fea000383ffff */
.L_x_124:
[----:B------:R-:W-:Y:S05]  /*0bd0*/  BSYNC.RECONVERGENT B1 ;  /* 0x0000000000017941 */ /* 0x000fea0003800200 */
.L_x_123:
[----:B------:R-:W-:-:S13]  /*0be0*/  ISETP.GE.U32.AND P0, PT, R0, 0x280, PT ;  /* 0x000002800000780c */ /* 0x000fda0003f06070 */
        /* <DEDUP_REMOVED lines=50> */
[----:B------:R-:W1:Y:S05]  /*0f10*/  LDS.128 R4, [UR4+0x50] ;  /* 0x00005004ff047984 */ /* 0x000e6a0008000c00 */
[----:B------:R-:W-:-:S08]  /*0f20*/  DADD R16, R16, R18 ;  /* 0x0000000010107229 */ /* 0x000fd00000000012 */
[----:B--2---:R-:W-:-:S08]  /*0f30*/  DADD R12, R16, R12 ;  /* 0x00000000100c7229 */ /* 0x004fd0000000000c */
[----:B------:R-:W-:Y:S02]  /*0f40*/  DADD R2, R12, R14 ;  /* 0x000000000c027229 */ /* 0x000fe4000000000e */
[----:B------:R-:W2:Y:S06]  /*0f50*/  LDS.128 R12, [UR4+0x60] ;  /* 0x00006004ff0c7984 */ /* 0x000eac0008000c00 */
[----:B0-----:R-:W-:-:S08]  /*0f60*/  DADD R2, R2, R8 ;  /* 0x0000000002027229 */ /* 0x001fd00000000008 */
[----:B------:R-:W-:Y:S01]  /*0f70*/  DADD R2, R2, R10 ;  /* 0x0000000002027229 */ /* 0x000fe2000000000a */
[----:B------:R-:W0:Y:S07]  /*0f80*/  LDS.128 R8, [UR4+0x70] ;  /* 0x00007004ff087984 */ /* 0x000e2e0008000c00 */
        /* <DEDUP_REMOVED lines=16> */
[----:B-1----:R-:W-:Y:S01]  /*1090*/  DADD R4, R2, R4 ;  /* 0x0000000002047229 */ /* 0x002fe20000000004 */
[----:B------:R-:W-:Y:S10]  /*10a0*/  BRA `(.L_x_135) ;  /* 0x0000001c00307947 */ /* 0x000ff40003800000 */
.L_x_134:
[----:B------:R-:W-:-:S04]  /*10b0*/  LOP3.LUT R2, R3, 0x3e0, RZ, 0xc0, !PT ;  /* 0x000003e003027812 */ /* 0x000fc800078ec0ff */
[----:B------:R-:W-:Y:S01]  /*10c0*/  LOP3.LUT R7, RZ, R2, RZ, 0x33, !PT ;  /* 0x00000002ff077212 */ /* 0x000fe200078e33ff */
[----:B------:R-:W-:Y:S02]  /*10d0*/  VIADD R5, R2, 0x20 ;  /* 0x0000002002057836 */ /* 0x000fe40000000000 */
[----:B------:R-:W0:Y:S02]  /*10e0*/  S2R R2, SR_LANEID ;  /* 0x0000000000027919 */ /* 0x000e240000000000 */
[----:B------:R-:W-:Y:S01]  /*10f0*/  IMAD.IADD R7, R0, 0x1, R7 ;  /* 0x0000000100077824 */ /* 0x000fe200078e0207 */
[----:B------:R-:W-:-:S04]  /*1100*/  ISETP.GT.U32.AND P0, PT, R5, R0, PT ;  /* 0x000000000500720c */ /* 0x000fc80003f04070 */
[----:B------:R-:W-:-:S05]  /*1110*/  SEL R7, R7, 0x1f, P0 ;  /* 0x0000001f07077807 */ /* 0x000fca0000000000 */
[----:B-----5:R-:W-:Y:S04]  /*1120*/  SHFL.DOWN PT, R4, R20, 0x1, R7 ;  /* 0x0820000014047989 */ /* 0x020fe800000e0007 */
[----:B------:R-:W1:Y:S01]  /*1130*/  SHFL.DOWN PT, R5, R21, 0x1, R7 ;  /* 0x0820000015057989 */ /* 0x000e6200000e0007 */
[C---:B0-----:R-:W-:Y:S01]  /*1140*/  ISETP.GE.AND P0, PT, R2.reuse, R7, PT ;  /* 0x000000070200720c */ /* 0x041fe20003f06270 */
[----:B------:R-:W-:Y:S01]  /*1150*/  VIADD R6, R2, 0x2 ;  /* 0x0000000202067836 */ /* 0x000fe20000000000 */
[----:B-1----:R-:W-:-:S10]  /*1160*/  DADD R4, R4, R20 ;  /* 0x0000000004047229 */ /* 0x002fd40000000014 */
        /* <DEDUP_REMOVED lines=11> */
[----:B------:R-:W-:-:S03]  /*1220*/  VIADD R6, R2, 0x8 ;  /* 0x0000000802067836 */ /* 0x000fc60000000000 */
[----:B------:R-:W0:Y:S02]  /*1230*/  SHFL.DOWN PT, R5, R11, 0x4, R7 ;  /* 0x088000000b057989 */ /* 0x000e2400000e0007 */
[----:B------:R-:W-:Y:S01]  /*1240*/  ISETP.GT.AND P1, PT, R6, R7, PT ;  /* 0x000000070600720c */ /* 0x000fe20003f24270 */
[----:B0-----:R-:W-:-:S10]  /*1250*/  DADD R4, R4, R10 ;  /* 0x0000000004047229 */ /* 0x001fd4000000000a */
[----:B------:R-:W-:Y:S02]  /*1260*/  FSEL R8, R10, R4, P0 ;  /* 0x000000040a087208 */ /* 0x000fe40000000000 */
[----:B------:R-:W-:Y:S02]  /*1270*/  FSEL R9, R11, R5, P0 ;  /* 0x000000050b097208 */ /* 0x000fe40000000000 */
[C---:B------:R-:W-:Y:S01]  /*1280*/  ISETP.NE.AND P0, PT, R2.reuse, RZ, PT ;  /* 0x000000ff0200720c */ /* 0x040fe20003f05270 */
[----:B------:R-:W-:Y:S01]  /*1290*/  SHFL.DOWN PT, R4, R8, 0x8, R7 ;  /* 0x0900000008047989 */ /* 0x000fe200000e0007 */
[----:B------:R-:W-:-:S03]  /*12a0*/  VIADD R2, R2, 0x10 ;  /* 0x0000001002027836 */ /* 0x000fc60000000000 */
[----:B------:R-:W0:Y:S08]  /*12b0*/  SHFL.DOWN PT, R5, R9, 0x8, R7 ;  /* 0x0900000009057989 */ /* 0x000e3000000e0007 */
[----:B------:R-:W1:Y:S01]  /*12c0*/  @!P0 S2R R13, SR_CgaCtaId ;  /* 0x00000000000d8919 */ /* 0x000e620000008800 */
[----:B------:R-:W-:-:S04]  /*12d0*/  @!P0 SHF.R.U32.HI R6, RZ, 0x2, R3 ;  /* 0x00000002ff068819 */ /* 0x000fc80000011603 */
[----:B------:R-:W-:Y:S01]  /*12e0*/  @!P0 LOP3.LUT R6, R6, 0xf8, RZ, 0xc0, !PT ;  /* 0x000000f806068812 */ /* 0x000fe200078ec0ff */
        /* <DEDUP_REMOVED lines=18> */
[----:B------:R-:W-:Y:S01]  /*1410*/  ISETP.GT.U32.AND P1, PT, R0, 0x20, PT ;  /* 0x000000200000780c */ /* 0x000fe20003f24070 */
[----:B0-----:R-:W-:-:S09]  /*1420*/  ULEA UR4, UR5, UR4, 0x18 ;  /* 0x0000000405047291 */ /* 0x001fd2000f8ec0ff */
[----:B------:R-:W0:Y:S04]  /*1430*/  LDS.128 R12, [UR4+0x20] ;  /* 0x00002004ff0c7984 */ /* 0x000e280008000c00 */
[----:B------:R-:W1:Y:S01]  /*1440*/  LDS.128 R8, [UR4+0x30] ;  /* 0x00003004ff087984 */ /* 0x000e620008000c00 */
[----:B0-----:R-:W-:-:S10]  /*1450*/  DADD R12, R4, R12 ;  /* 0x00000000040c7229 */ /* 0x001fd4000000000c */
[----:B------:R-:W-:Y:S02]  /*1460*/  FSEL R2, R12, R4, P1 ;  /* 0x000000040c027208 */ /* 0x000fe40000800000 */
[----:B------:R-:W-:Y:S02]  /*1470*/  FSEL R3, R13, R5, P1 ;  /* 0x000000050d037208 */ /* 0x000fe40000800000 */
[----:B------:R-:W-:Y:S01]  /*1480*/  ISETP.GT.U32.AND P1, PT, R0, 0x40, PT ;  /* 0x000000400000780c */ /* 0x000fe20003f24070 */
[----:B------:R-:W0:Y:S03]  /*1490*/  LDS.128 R4, [UR4+0x40] ;  /* 0x00004004ff047984 */ /* 0x000e260008000c00 */
[----:B------:R-:W-:-:S10]  /*14a0*/  DADD R14, R2, R14 ;  /* 0x00000000020e7229 */ /* 0x000fd4000000000e */
[----:B------:R-:W-:Y:S02]  /*14b0*/  FSEL R2, R14, R2, P1 ;  /* 0x000000020e027208 */ /* 0x000fe40000800000 */
[----:B------:R-:W-:Y:S02]  /*14c0*/  FSEL R3, R15, R3, P1 ;  /* 0x000000030f037208 */ /* 0x000fe40000800000 */
[----:B------:R-:W-:-:S04]  /*14d0*/  ISETP.GT.U32.AND P1, PT, R0, 0x60, PT ;  /* 0x000000600000780c */ /* 0x000fc80003f24070 */
[----:B-1----:R-:W-:-:S10]  /*14e0*/  DADD R8, R8, R2 ;  /* 0x0000000008087229 */ /* 0x002fd40000000002 */
[----:B------:R-:W-:Y:S02]  /*14f0*/  FSEL R2, R8, R2, P1 ;  /* 0x0000000208027208 */ /* 0x000fe40000800000 */
[----:B------:R-:W-:Y:S02]  /*1500*/  FSEL R3, R9, R3, P1 ;  /* 0x0000000309037208 */ /* 0x000fe40000800000 */
[----:B------:R-:W-:-:S04]  /*1510*/  ISETP.GT.U32.AND P1, PT, R0, 0x80, PT ;  /* 0x000000800000780c */ /* 0x000fc80003f24070 */
[----:B------:R-:W-:-:S10]  /*1520*/  DADD R10, R2, R10 ;  /* 0x00000000020a7229 */ /* 0x000fd4000000000a */
[----:B------:R-:W-:Y:S02]  /*1530*/  FSEL R2, R10, R2, P1 ;  /* 0x000000020a027208 */ /* 0x000fe40000800000 */
[----:B------:R-:W-:Y:S02]  /*1540*/  FSEL R3, R11, R3, P1 ;  /* 0x000000030b037208 */ /* 0x000fe40000800000 */
[----:B------:R-:W1:Y:S01]  /*1550*/  LDS.128 R8, [UR4+0x50] ;  /* 0x00005004ff087984 */ /* 0x000e620008000c00 */
[----:B------:R-:W-:-:S03]  /*1560*/  ISETP.GT.U32.AND P1, PT, R0, 0xa0, PT ;  /* 0x000000a00000780c */ /* 0x000fc60003f24070 */
[----:B0-----:R-:W-:-:S10]  /*1570*/  DADD R4, R4, R2 ;  /* 0x0000000004047229 */ /* 0x001fd40000000002 */
[----:B------:R-:W-:Y:S02]  /*1580*/  FSEL R2, R4, R2, P1 ;  /* 0x0000000204027208 */ /* 0x000fe40000800000 */
[----:B------:R-:W-:Y:S02]  /*1590*/  FSEL R3, R5, R3, P1 ;  /* 0x0000000305037208 */ /* 0x000fe40000800000 */
[----:B------:R-:W-:-:S04]  /*15a0*/  ISETP.GT.U32.AND P1, PT, R0, 0xc0, PT ;  /* 0x000000c00000780c */ /* 0x000fc80003f24070 */
[----:B------:R-:W-:-:S10]  /*15b0*/  DADD R6, R2, R6 ;  /* 0x0000000002067229 */ /* 0x000fd40000000006 */
[----:B------:R-:W-:Y:S02]  /*15c0*/  FSEL R2, R6, R2, P1 ;  /* 0x0000000206027208 */ /* 0x000fe40000800000 */
[----:B------:R-:W-:Y:S02]  /*15d0*/  FSEL R3, R7, R3, P1 ;  /* 0x0000000307037208 */ /* 0x000fe40000800000 */
[----:B------:R-:W0:Y:S01]  /*15e0*/  LDS.128 R4, [UR4+0x60] ;  /* 0x00006004ff047984 */ /* 0x000e220008000c00 */
[----:B------:R-:W-:-:S03]  /*15f0*/  ISETP.GT.U32.AND P1, PT, R0, 0xe0, PT ;  /* 0x000000e00000780c */ /* 0x000fc60003f24070 */
        /* <DEDUP_REMOVED lines=43> */
[----:B------:R-:W1:Y:S01]  /*18b0*/  LDS.64 R2, [UR4+0xb0] ;  /* 0x0000b004ff027984 */ /* 0x000e620008000a00 */
        /* <DEDUP_REMOVED lines=8> */
[----:B------:R-:W-:-:S04]  /*1940*/  ISETP.GT.U32.AND P1, PT, R0, 0x260, PT ;  /* 0x000002600000780c */ /* 0x000fc80003f24070 */
[----:B-1----:R-:W-:-:S10]  /*1950*/  DADD R2, R2, R4 ;  /* 0x0000000002027229 */ /* 0x002fd40000000004 */
[----:B------:R-:W-:Y:S02]  /*1960*/  FSEL R4, R2, R4, P1 ;  /* 0x0000000402047208 */ /* 0x000fe40000800000 */
[----:B------:R-:W-:Y:S01]  /*1970*/  FSEL R5, R3, R5, P1 ;  /* 0x0000000503057208 */ /* 0x000fe20000800000 */
[----:B------:R-:W-:Y:S06]  /*1980*/  BRA `(.L_x_135) ;  /* 0x0000001000f87947 */ /* 0x000fec0003800000 */
.L_x_120:
[----:B------:R-:W0:Y:S01]  /*1990*/  S2R R5, SR_TID.X ;  /* 0x0000000000057919 */ /* 0x000e220000002100 */
[----:B------:R-:W1:Y:S02]  /*19a0*/  LDCU.64 UR6, c[0x0][0x380] ;  /* 0x00007000ff0677ac */ /* 0x000e640008000a00 */
[----:B-1----:R-:W-:Y:S02]  /*19b0*/  IMAD.U32 R6, RZ, RZ, UR6 ;  /* 0x00000006ff067e24 */ /* 0x002fe4000f8e00ff */
[----:B------:R-:W-:Y:S01]  /*19c0*/  IMAD.U32 R7, RZ, RZ, UR7 ;  /* 0x00000007ff077e24 */ /* 0x000fe2000f8e00ff */
[----:B0-----:R-:W-:-:S05]  /*19d0*/  IADD3 R21, PT, PT, R5, UR4, RZ ;  /* 0x0000000405157c10 */ /* 0x001fca000fffe0ff */
[----:B------:R-:W-:-:S05]  /*19e0*/  IMAD.WIDE.U32 R20, R21, 0x8, R6 ;  /* 0x0000000815147825 */ /* 0x000fca00078e0006 */
[----:B------:R-:W2:Y:S04]  /*19f0*/  LDG.E.64 R14, desc[UR10][R20.64] ;  /* 0x0000000a140e7981 */ /* 0x000ea8000c1e1b00 */
[----:B------:R-:W2:Y:S04]  /*1a00*/  LDG.E.64 R16, desc[UR10][R20.64+0x1400] ;  /* 0x0014000a14107981 */ /* 0x000ea8000c1e1b00 */
[----:B------:R-:W3:Y:S04]  /*1a10*/  LDG.E.64 R18, desc[UR10][R20.64+0x2800] ;  /* 0x0028000a14127981 */ /* 0x000ee8000c1e1b00 */
[----:B------:R-:W4:Y:S04]  /*1a20*/  LDG.E.64 R12, desc[UR10][R20.64+0x3c00] ;  /* 0x003c000a140c7981 */ /* 0x000f28000c1e1b00 */
[----:B------:R-:W5:Y:S04]  /*1a30*/  LDG.E.64 R10, desc[UR10][R20.64+0x5000] ;  /* 0x0050000a140a7981 */ /* 0x000f68000c1e1b00 */
[----:B------:R-:W5:Y:S04]  /*1a40*/  LDG.E.64 R8, desc[UR10][R20.64+0x6400] ;  /* 0x0064000a14087981 */ /* 0x000f68000c1e1b00 */
[----:B------:R-:W5:Y:S04]  /*1a50*/  LDG.E.64 R2, desc[UR10][R20.64+0x7800] ;  /* 0x0078000a14027981 */ /* 0x000f68000c1e1b00 */
[----:B------:R-:W5:Y:S01]  /*1a60*/  LDG.E.64 R28, desc[UR10][R20.64+0x8c00] ;  /* 0x008c000a141c7981 */ /* 0x000f62000c1e1b00 */
[----:B------:R-:W-:Y:S01]  /*1a70*/  ISETP.GE.U32.AND P0, PT, R0, UR8, PT ;  /* 0x0000000800007c0c */ /* 0x000fe2000bf06070 */
[----:B--2---:R-:W-:-:S08]  /*1a80*/  DADD R14, R14, R16 ;  /* 0x000000000e0e7229 */ /* 0x004fd00000000010 */
[----:B---3--:R-:W-:-:S08]  /*1a90*/  DADD R14, R18, R14 ;  /* 0x00000000120e7229 */ /* 0x008fd0000000000e */
[----:B----4-:R-:W-:-:S08]  /*1aa0*/  DADD R12, R12, R14 ;  /* 0x000000000c0c7229 */ /* 0x010fd0000000000e */
[----:B-----5:R-:W-:-:S08]  /*1ab0*/  DADD R10, R10, R12 ;  /* 0x000000000a0a7229 */ /* 0x020fd0000000000c */
[----:B------:R-:W-:-:S08]  /*1ac0*/  DADD R8, R8, R10 ;  /* 0x0000000008087229 */ /* 0x000fd0000000000a */
[----:B------:R-:W-:-:S08]  /*1ad0*/  DADD R2, R2, R8 ;  /* 0x0000000002027229 */ /* 0x000fd00000000008 */
[----:B------:R-:W-:Y:S01]  /*1ae0*/  DADD R28, R28, R2 ;  /* 0x000000001c1c7229 */ /* 0x000fe20000000002 */
[----:B------:R-:W-:Y:S10]  /*1af0*/  @!P0 BRA `(.L_x_136) ;  /* 0x0000000c00708947 */ /* 0x000ff40003800000 */
[----:B------:R-:W-:Y:S01]  /*1b00*/  UIMAD UR12, UR13, 0x1400, UR4 ;  /* 0x000014000d0c78a4 */ /* 0x000fe2000f8e0204 */
[----:B------:R-:W-:Y:S01]  /*1b10*/  VIADD R0, R4, 0xffffec00 ;  /* 0xffffec0004007836 */ /* 0x000fe20000000000 */
[----:B------:R-:W-:Y:S01]  /*1b20*/  UIADD3 UR5, UPT, UPT, UR9, UR13, URZ ;  /* 0x0000000d09057290 */ /* 0x000fe2000fffe0ff */
[----:B------:R-:W-:-:S03]  /*1b30*/  LOP3.LUT R3, RZ, R5, RZ, 0x33, !PT ;  /* 0x00000005ff037212 */ /* 0x000fc600078e33ff */
[----:B------:R-:W-:Y:S01]  /*1b40*/  ISETP.LT.U32.AND P0, PT, R0, UR12, PT ;  /* 0x0000000c00007c0c */ /* 0x000fe2000bf01070 */
[----:B------:R-:W-:Y:S01]  /*1b50*/  UIMAD UR5, UR5, 0x1400, URZ ;  /* 0x00001400050578a4 */ /* 0x000fe2000f8e02ff */
[----:B------:R-:W-:-:S05]  /*1b60*/  IADD3 R3, PT, PT, R4, -UR8, R3 ;  /* 0x8000000804037c10 */ /* 0x000fca000fffe003 */
[----:B------:R-:W-:Y:S01]  /*1b70*/  IMAD.U32 R8, RZ, RZ, UR5 ;  /* 0x00000005ff087e24 */ /* 0x000fe2000f8e00ff */
[----:B------:R-:W-:Y:S01]  /*1b80*/  UMOV UR6, UR5 ;  /* 0x0000000500067c82 */ /* 0x000fe20008000000 */
[----:B------:R-:W-:Y:S01]  /*1b90*/  VIADD R2, R3, -UR4 ;  /* 0x8000000403027c36 */ /* 0x000fe20008000000 */
[----:B------:R-:W-:Y:S02]  /*1ba0*/  UMOV UR4, URZ ;  /* 0x000000ff00047c82 */ /* 0x000fe40008000000 */
[----:B------:R-:W-:Y:S01]  /*1bb0*/  IADD3 R5, PT, PT, R8, 0x1400, R5 ;  /* 0x0000140008057810 */ /* 0x000fe20007ffe005 */
[----:B------:R-:W-:Y:S06]  /*1bc0*/  @P0 BRA `(.L_x_137) ;  /* 0x0000000000840947 */ /* 0x000fec0003800000 */
[----:B------:R-:W0:Y:S01]  /*1bd0*/  LDC R4, c[0x0][0x3a8] ;  /* 0x0000ea00ff047b82 */ /* 0x000e220000000800 */
[----:B------:R-:W1:Y:S07]  /*1be0*/  LDCU UR7, c[0x0][0x3ac] ;  /* 0x00007580ff0777ac */ /* 0x000e6e0008000800 */
[----:B------:R-:W2:Y:S02]  /*1bf0*/  LDC.64 R6, c[0x0][0x380] ;  /* 0x0000e000ff067b82 */ /* 0x000ea40000000a00 */
.L_x_138:
[----:B------:R-:W3:Y:S02]  /*1c00*/  S2R R25, SR_TID.X ;  /* 0x0000000000197919 */ /* 0x000ee40000002100 */
[----:B---3--:R-:W-:-:S04]  /*1c10*/  VIADD R25, R25, UR12 ;  /* 0x0000000c19197c36 */ /* 0x008fc80008000000 */
[----:B--2---:R-:W-:-:S05]  /*1c20*/  IMAD.WIDE.U32 R24, R25, 0x8, R6 ;  /* 0x0000000819187825 */ /* 0x004fca00078e0006 */
        /* <DEDUP_REMOVED lines=8> */
[----:B0-----:R-:W-:-:S05]  /*1cb0*/  VIADD R3, R4, -UR12 ;  /* 0x8000000c04037c36 */ /* 0x001fca0008000000 */
[----:B------:R-:W-:Y:S01]  /*1cc0*/  ISETP.GE.U32.AND P0, PT, R3, UR8, PT ;  /* 0x0000000803007c0c */ /* 0x000fe2000bf06070 */
        /* <DEDUP_REMOVED lines=8> */
[----:B------:R-:W-:Y:S10]  /*1d50*/  @!P0 BRA `(.L_x_136) ;  /* 0x0000000800d88947 */ /* 0x000ff40003800000 */
[----:B-1----:R-:W-:Y:S01]  /*1d60*/  UMOV UR13, UR7 ;  /* 0x00000007000d7c82 */ /* 0x002fe20008000000 */
[----:B------:R-:W-:Y:S01]  /*1d70*/  UIADD3 UR4, UPT, UPT, UR4, 0x1, URZ ;  /* 0x0000000104047890 */ /* 0x000fe2000fffe0ff */
[----:B------:R-:W-:Y:S01]  /*1d80*/  VIADD R2, R2, -UR8 ;  /* 0x8000000802027c36 */ /* 0x000fe20008000000 */
[----:B------:R-:W-:Y:S01]  /*1d90*/  UIMAD UR12, UR13, 0x1400, UR12 ;  /* 0x000014000d0c78a4 */ /* 0x000fe2000f8e020c */
[----:B------:R-:W-:Y:S01]  /*1da0*/  VIADD R5, R5, UR8 ;  /* 0x0000000805057c36 */ /* 0x000fe20008000000 */
[----:B------:R-:W-:-:S04]  /*1db0*/  UIADD3 UR6, UPT, UPT, UR8, UR6, URZ ;  /* 0x0000000608067290 */ /* 0x000fc8000fffe0ff */
[----:B------:R-:W-:-:S13]  /*1dc0*/  ISETP.LT.U32.AND P0, PT, R0, UR12, PT ;  /* 0x0000000c00007c0c */ /* 0x000fda000bf01070 */
[----:B------:R-:W-:Y:S05]  /*1dd0*/  @!P0 BRA `(.L_x_138) ;  /* 0xfffffffc00888947 */ /* 0x000fea000383ffff */
.L_x_137:
[----:B------:R-:W0:Y:S01]  /*1de0*/  S2R R9, SR_TID.X ;  /* 0x0000000000097919 */ /* 0x000e220000002100 */
[----:B------:R-:W-:Y:S01]  /*1df0*/  VIADD R0, R4, -UR12 ;  /* 0x8000000c04007c36 */ /* 0x000fe20008000000 */
[----:B------:R-:W-:Y:S04]  /*1e00*/  BSSY.RECONVERGENT B1, `(.L_x_136) ;  /* 0x00000ab000017945 */ /* 0x000fe80003800200 */
[----:B0-----:R-:W-:-:S04]  /*1e10*/  ISETP.GE.AND P0, PT, R9, R0, PT ;  /* 0x000000000900720c */ /* 0x001fc80003f06270 */
[----:B------:R-:W-:-:S13]  /*1e20*/  ISETP.LE.U32.OR P0, PT, R4, UR12, P0 ;  /* 0x0000000c04007c0c */ /* 0x000fda0008703470 */
[----:B------:R-:W-:Y:S05]  /*1e30*/  @P0 BRA `(.L_x_139) ;  /* 0x00000008009c0947 */ /* 0x000fea0003800000 */
[----:B------:R-:W-:Y:S01]  /*1e40*/  UIMAD UR7, UR4, UR13, URZ ;  /* 0x0000000d040772a4 */ /* 0x000fe2000f8e02ff */
[----:B------:R-:W-:Y:S01]  /*1e50*/  LOP3.LUT R3, RZ, R9, RZ, 0x33, !PT ;  /* 0x00000009ff037212 */ /* 0x000fe200078e33ff */
[----:B------:R-:W-:Y:S01]  /*1e60*/  BSSY.RECONVERGENT B2, `(.L_x_140) ;  /* 0x0000056000027945 */ /* 0x000fe20003800200 */
[----:B------:R-:W-:Y:S02]  /*1e70*/  IMAD.MOV.U32 R0, RZ, RZ, R9 ;  /* 0x000000ffff007224 */ /* 0x000fe400078e0009 */
[----:B------:R-:W-:Y:S01]  /*1e80*/  IADD3 R4, PT, PT, R4, -UR5, R3 ;  /* 0x8000000504047c10 */ /* 0x000fe2000fffe003 */
[----:B------:R-:W-:-:S04]  /*1e90*/  IMAD.U32 R3, RZ, RZ, UR7 ;  /* 0x00000007ff037e24 */ /* 0x000fc8000f8e00ff */
[----:B------:R-:W-:-:S04]  /*1ea0*/  IMAD R4, R3, -0x1400, R4 ;  /* 0xffffec0003047824 */ /* 0x000fc800078e0204 */
[C---:B------:R-:W-:Y:S01]  /*1eb0*/  IMAD.HI.U32 R3, R4.reuse, -0x33333333, RZ ;  /* 0xcccccccd04037827 */ /* 0x040fe200078e00ff */
[----:B------:R-:W-:-:S04]  /*1ec0*/  ISETP.GE.U32.AND P0, PT, R4, 0x2580, PT ;  /* 0x000025800400780c */ /* 0x000fc80003f06070 */
[----:B------:R-:W-:-:S04]  /*1ed0*/  LEA.HI R3, R3, 0x1, RZ, 0x17 ;  /* 0x0000000103037811 */ /* 0x000fc800078fb8ff */
[----:B------:R-:W-:-:S05]  /*1ee0*/  LOP3.LUT R4, R3, 0xf, RZ, 0xc0, !PT ;  /* 0x0000000f03047812 */ /* 0x000fca00078ec0ff */
[----:B------:R-:W-:Y:S05]  /*1ef0*/  @!P0 BRA `(.L_x_141) ;  /* 0x0000000400308947 */ /* 0x000fea0003800000 */
[----:B------:R-:W-:Y:S01]  /*1f00*/  IMAD.HI.U32 R0, R2, -0x33333333, RZ ;  /* 0xcccccccd02007827 */ /* 0x000fe200078e00ff */
[----:B------:R-:W-:Y:S04]  /*1f10*/  BSSY.RECONVERGENT B3, `(.L_x_142) ;  /* 0x0000049000037945 */ /* 0x000fe80003800200 */
[----:B------:R-:W-:-:S04]  /*1f20*/  LEA.HI R0, R0, 0x1, RZ, 0x17 ;  /* 0x0000000100007811 */ /* 0x000fc800078fb8ff */
[----:B------:R-:W-:Y:S02]  /*1f30*/  LOP3.LUT R26, R0, 0xfffff0, RZ, 0xc0, !PT ;  /* 0x00fffff0001a7812 */ /* 0x000fe400078ec0ff */
[----:B------:R-:W-:-:S03]  /*1f40*/  LOP3.LUT R0, R9, 0x1400, RZ, 0xfc, !PT ;  /* 0x0000140009007812 */ /* 0x000fc600078efcff */
[----:B------:R-:W-:-:S07]  /*1f50*/  IMAD.MOV R26, RZ, RZ, -R26 ;  /* 0x000000ffff1a7224 */ /* 0x000fce00078e0a1a */
.L_x_143:
[C---:B------:R-:W-:Y:S02]  /*1f60*/  VIADD R23, R5.reuse, 0xffffec00 ;  /* 0xffffec0005177836 */ /* 0x040fe40000000000 */
[----:B------:R-:W-:Y:S02]  /*1f70*/  VIADD R19, R5, 0xffffee80 ;  /* 0xffffee8005137836 */ /* 0x000fe40000000000 */
[----:B------:R-:W-:-:S04]  /*1f80*/  IMAD.WIDE.U32 R22, R23, 0x8, R6 ;  /* 0x0000000817167825 */ /* 0x000fc800078e0006 */
[--C-:B------:R-:W-:Y:S02]  /*1f90*/  IMAD.WIDE.U32 R18, R19, 0x8, R6.reuse ;  /* 0x0000000813127825 */ /* 0x100fe400078e0006 */
[----:B------:R-:W2:Y:S02]  /*1fa0*/  LDG.E.64 R22, desc[UR10][R22.64] ;  /* 0x0000000a16167981 */ /* 0x000ea4000c1e1b00 */
[C---:B------:R-:W-:Y:S02]  /*1fb0*/  VIADD R17, R5.reuse, 0xfffff100 ;  /* 0xfffff10005117836 */ /* 0x040fe40000000000 */
[----:B------:R-:W3:Y:S01]  /*1fc0*/  LDG.E.64 R18, desc[UR10][R18.64] ;  /* 0x0000000a12127981 */ /* 0x000ee2000c1e1b00 */
[----:B------:R-:W-:Y:S02]  /*1fd0*/  VIADD R15, R5, 0xfffff380 ;  /* 0xfffff380050f7836 */ /* 0x000fe40000000000 */
[----:B------:R-:W-:-:S04]  /*1fe0*/  IMAD.WIDE.U32 R16, R17, 0x8, R6 ;  /* 0x0000000811107825 */ /* 0x000fc800078e0006 */
[--C-:B------:R-:W-:Y:S02]  /*1ff0*/  IMAD.WIDE.U32 R14, R15, 0x8, R6.reuse ;  /* 0x000000080f0e7825 */ /* 0x100fe400078e0006 */
[----:B------:R-:W4:Y:S02]  /*2000*/  LDG.E.64 R16, desc[UR10][R16.64] ;  /* 0x0000000a10107981 */ /* 0x000f24000c1e1b00 */
[C---:B------:R-:W-:Y:S02]  /*2010*/  VIADD R13, R5.reuse, 0xfffff600 ;  /* 0xfffff600050d7836 */ /* 0x040fe40000000000 */
[----:B------:R-:W5:Y:S01]  /*2020*/  LDG.E.64 R14, desc[UR10][R14.64] ;  /* 0x0000000a0e0e7981 */ /* 0x000f62000c1e1b00 */
[----:B------:R-:W-:Y:S02]  /*2030*/  VIADD R11, R5, 0xfffff880 ;  /* 0xfffff880050b7836 */ /* 0x000fe40000000000 */
[----:B------:R-:W-:-:S04]  /*2040*/  IMAD.WIDE.U32 R12, R13, 0x8, R6 ;  /* 0x000000080d0c7825 */ /* 0x000fc800078e0006 */
[--C-:B------:R-:W-:Y:S02]  /*2050*/  IMAD.WIDE.U32 R10, R11, 0x8, R6.reuse ;  /* 0x000000080b0a7825 */ /* 0x100fe400078e0006 */
[----:B------:R-:W5:Y:S02]  /*2060*/  LDG.E.64 R12, desc[UR10][R12.64] ;  /* 0x0000000a0c0c7981 */ /* 0x000f64000c1e1b00 */
[C---:B------:R-:W-:Y:S02]  /*2070*/  VIADD R9, R5.reuse, 0xfffffb00 ;  /* 0xfffffb0005097836 */ /* 0x040fe40000000000 */
[----:B------:R-:W5:Y:S01]  /*2080*/  LDG.E.64 R10, desc[UR10][R10.64] ;  /* 0x0000000a0a0a7981 */ /* 0x000f62000c1e1b00 */
[----:B------:R-:W-:Y:S02]  /*2090*/  VIADD R21, R5, 0xfffffd80 ;  /* 0xfffffd8005157836 */ /* 0x000fe40000000000 */
[----:B------:R-:W-:-:S04]  /*20a0*/  IMAD.WIDE.U32 R8, R9, 0x8, R6 ;  /* 0x0000000809087825 */ /* 0x000fc800078e0006 */
[----:B------:R-:W-:Y:S02]  /*20b0*/  IMAD.WIDE.U32 R20, R21, 0x8, R6 ;  /* 0x0000000815147825 */ /* 0x000fe400078e0006 */
[----:B------:R-:W5:Y:S04]  /*20c0*/  LDG.E.64 R8, desc[UR10][R8.64] ;  /* 0x0000000a08087981 */ /* 0x000f68000c1e1b00 */
[----:B------:R-:W5:Y:S01]  /*20d0*/  LDG.E.64 R20, desc[UR10][R20.64] ;  /* 0x0000000a14147981 */ /* 0x000f62000c1e1b00 */
[----:B------:R-:W-:Y:S01]  /*20e0*/  VIADD R25, R5, 0x280 ;  /* 0x0000028005197836 */ /* 0x000fe20000000000 */
[----:B--2---:R-:W-:-:S08]  /*20f0*/  DADD R22, R22, R28 ;  /* 0x0000000016167229 */ /* 0x004fd0000000001c */
[----:B---3--:R-:W-:Y:S01]  /*2100*/  DADD R18, R22, R18 ;  /* 0x0000000016127229 */ /* 0x008fe20000000012 */
[----:B------:R-:W-:-:S06]  /*2110*/  IMAD.WIDE.U32 R22, R5, 0x8, R6 ;  /* 0x0000000805167825 */ /* 0x000fcc00078e0006 */
[----:B------:R-:W2:Y:S01]  /*2120*/  LDG.E.64 R22, desc[UR10][R22.64] ;  /* 0x0000000a16167981 */ /* 0x000ea2000c1e1b00 */
[----:B----4-:R-:W-:Y:S01]  /*2130*/  DADD R16, R18, R16 ;  /* 0x0000000012107229 */ /* 0x010fe20000000010 */
[----:B------:R-:W-:-:S04]  /*2140*/  IMAD.WIDE.U32 R18, R25, 0x8, R6 ;  /* 0x0000000819127825 */ /* 0x000fc800078e0006 */
[----:B------:R-:W-:Y:S02]  /*2150*/  VIADD R25, R5, 0x500 ;  /* 0x0000050005197836 */ /* 0x000fe40000000000 */
[----:B------:R-:W3:Y:S01]  /*2160*/  LDG.E.64 R18, desc[UR10][R18.64] ;  /* 0x0000000a12127981 */ /* 0x000ee2000c1e1b00 */
[----:B-----5:R-:W-:Y:S01]  /*2170*/  DADD R14, R16, R14 ;  /* 0x00000000100e7229 */ /* 0x020fe2000000000e */
[----:B------:R-:W-:-:S04]  /*2180*/  IMAD.WIDE.U32 R16, R25, 0x8, R6 ;  /* 0x0000000819107825 */ /* 0x000fc800078e0006 */
[----:B------:R-:W-:Y:S02]  /*2190*/  VIADD R25, R5, 0x780 ;  /* 0x0000078005197836 */ /* 0x000fe40000000000 */
[----:B------:R-:W4:Y:S01]  /*21a0*/  LDG.E.64 R16, desc[UR10][R16.64] ;  /* 0x0000000a10107981 */ /* 0x000f22000c1e1b00 */
[----:B------:R-:W-:Y:S01]  /*21b0*/  DADD R12, R14, R12 ;  /* 0x000000000e0c7229 */ /* 0x000fe2000000000c */
[----:B------:R-:W-:-:S04]  /*21c0*/  IMAD.WIDE.U32 R14, R25, 0x8, R6 ;  /* 0x00000008190e7825 */ /* 0x000fc800078e0006 */
[----:B------:R-:W-:Y:S02]  /*21d0*/  VIADD R25, R5, 0xa00 ;  /* 0x00000a0005197836 */ /* 0x000fe40000000000 */
[----:B------:R-:W5:Y:S01]  /*21e0*/  LDG.E.64 R14, desc[UR10][R14.64] ;  /* 0x0000000a0e0e7981 */ /* 0x000f62000c1e1b00 */
        /* <DEDUP_REMOVED lines=9> */
[----:B------:R-:W-:Y:S01]  /*2280*/  IMAD.WIDE.U32 R8, R25, 0x8, R6 ;  /* 0x0000000819087825 */ /* 0x000fe200078e0006 */
[----:B------:R-:W-:-:S05]  /*2290*/  IADD3 R25, PT, PT, R5, 0x1180, RZ ;  /* 0x0000118005197810 */ /* 0x000fca0007ffe0ff */
[----:B------:R-:W5:Y:S01]  /*22a0*/  LDG.E.64 R8, desc[UR10][R8.64] ;  /* 0x0000000a08087981 */ /* 0x000f62000c1e1b00 */
[----:B------:R-:W-:-:S06]  /*22b0*/  IMAD.WIDE.U32 R24, R25, 0x8, R6 ;  /* 0x0000000819187825 */ /* 0x000fcc00078e0006 */
[----:B------:R-:W5:Y:S01]  /*22c0*/  LDG.E.64 R24, desc[UR10][R24.64] ;  /* 0x0000000a18187981 */ /* 0x000f62000c1e1b00 */
[----:B------:R-:W-:Y:S02]  /*22d0*/  VIADD R26, R26, 0x10 ;  /* 0x000000101a1a7836 */ /* 0x000fe40000000000 */
[----:B------:R-:W-:Y:S02]  /*22e0*/  VIADD R0, R0, 0x2800 ;  /* 0x0000280000007836 */ /* 0x000fe40000000000 */
[----:B------:R-:W-:Y:S01]  /*22f0*/  VIADD R5, R5, 0x2800 ;  /* 0x0000280005057836 */ /* 0x000fe20000000000 */
[----:B------:R-:W-:Y:S01]  /*2300*/  ISETP.NE.AND P0, PT, R26, RZ, PT ;  /* 0x000000ff1a00720c */ /* 0x000fe20003f05270 */
        /* <DEDUP_REMOVED lines=9> */
[----:B------:R-:W-:Y:S05]  /*23a0*/  BSYNC.RECONVERGENT B3 ;  /* 0x0000000000037941 */ /* 0x000fea0003800200 */
.L_x_142:
[----:B------:R-:W-:-:S07]  /*23b0*/  VIADD R0, R0, 0xffffec00 ;  /* 0xffffec0000007836 */ /* 0x000fce0000000000 */
.L_x_141:
[----:B------:R-:W-:Y:S05]  /*23c0*/  BSYNC.RECONVERGENT B2 ;  /* 0x0000000000027941 */ /* 0x000fea0003800200 */
.L_x_140:
[----:B------:R-:W-:-:S13]  /*23d0*/  ISETP.NE.AND P0, PT, R4, RZ, PT ;  /* 0x000000ff0400720c */ /* 0x000fda0003f05270 */
[----:B------:R-:W-:Y:S05]  /*23e0*/  @!P0 BRA `(.L_x_139) ;  /* 0x0000000400308947 */ /* 0x000fea0003800000 */
[----:B------:R-:W-:Y:S01]  /*23f0*/  ISETP.GE.U32.AND P0, PT, R4, 0x8, PT ;  /* 0x000000080400780c */ /* 0x000fe20003f06070 */
[----:B------:R-:W-:Y:S01]  /*2400*/  BSSY.RECONVERGENT B2, `(.L_x_144) ;  /* 0x0000025000027945 */ /* 0x000fe20003800200 */
[----:B------:R-:W-:-:S04]  /*2410*/  LOP3.LUT R22, R3, 0x7, RZ, 0xc0, !PT ;  /* 0x0000000703167812 */ /* 0x000fc800078ec0ff */
[----:B------:R-:W-:-:S07]  /*2420*/  ISETP.NE.AND P1, PT, R22, RZ, PT ;  /* 0x000000ff1600720c */ /* 0x000fce0003f25270 */
[----:B------:R-:W-:Y:S06]  /*2430*/  @!P0 BRA `(.L_x_145) ;  /* 0x0000000000848947 */ /* 0x000fec0003800000 */
[----:B------:R-:W-:-:S04]  /*2440*/  VIADD R19, R0, UR12 ;  /* 0x0000000c00137c36 */ /* 0x000fc80008000000 */
[----:B------:R-:W-:-:S04]  /*2450*/  IMAD.WIDE.U32 R4, R19, 0x8, R6 ;  /* 0x0000000813047825 */ /* 0x000fc800078e0006 */
[C---:B------:R-:W-:Y:S02]  /*2460*/  VIADD R17, R19.reuse, 0x280 ;  /* 0x0000028013117836 */ /* 0x040fe40000000000 */
[----:B------:R-:W2:Y:S01]  /*2470*/  LDG.E.64 R4, desc[UR10][R4.64] ;  /* 0x0000000a04047981 */ /* 0x000ea2000c1e1b00 */
        /* <DEDUP_REMOVED lines=14> */
[--C-:B------:R-:W-:Y:S02]  /*2560*/  IMAD.WIDE.U32 R20, R21, 0x8, R6.reuse ;  /* 0x0000000815147825 */ /* 0x100fe400078e0006 */
[----:B------:R-:W5:Y:S02]  /*2570*/  LDG.E.64 R8, desc[UR10][R8.64] ;  /* 0x0000000a08087981 */ /* 0x000f64000c1e1b00 */
[----:B------:R-:W-:Y:S02]  /*2580*/  VIADD R19, R19, 0x1180 ;  /* 0x0000118013137836 */ /* 0x000fe40000000000 */
[----:B------:R-:W5:Y:S02]  /*2590*/  LDG.E.64 R20, desc[UR10][R20.64] ;  /* 0x0000000a14147981 */ /* 0x000f64000c1e1b00 */
[----:B------:R-:W-:-:S06]  /*25a0*/  IMAD.WIDE.U32 R18, R19, 0x8, R6 ;  /* 0x0000000813127825 */ /* 0x000fcc00078e0006 */
        /* <DEDUP_REMOVED lines=10> */
.L_x_145:
[----:B------:R-:W-:Y:S05]  /*2650*/  BSYNC.RECONVERGENT B2 ;  /* 0x0000000000027941 */ /* 0x000fea0003800200 */
.L_x_144:
[----:B------:R-:W-:Y:S05]  /*2660*/  @!P1 BRA `(.L_x_139) ;  /* 0x0000000000909947 */ /* 0x000fea0003800000 */
[----:B------:R-:W-:Y:S01]  /*2670*/  ISETP.GE.U32.AND P0, PT, R22, 0x4, PT ;  /* 0x000000041600780c */ /* 0x000fe20003f06070 */
[----:B------:R-:W-:Y:S01]  /*2680*/  BSSY.RECONVERGENT B2, `(.L_x_146) ;  /* 0x0000014000027945 */ /* 0x000fe20003800200 */
[----:B------:R-:W-:-:S11]  /*2690*/  LOP3.LUT P1, RZ, R3, 0x3, RZ, 0xc0, !PT ;  /* 0x0000000303ff7812 */ /* 0x000fd6000782c0ff */
[----:B------:R-:W-:Y:S05]  /*26a0*/  @!P0 BRA `(.L_x_147) ;  /* 0x0000000000448947 */ /* 0x000fea0003800000 */
        /* <DEDUP_REMOVED lines=8> */
[----:B------:R-:W-:Y:S02]  /*2730*/  VIADD R13, R3, 0x780 ;  /* 0x00000780030d7836 */ /* 0x000fe40000000000 */
[----:B------:R-:W4:Y:S02]  /*2740*/  LDG.E.64 R10, desc[UR10][R10.64] ;  /* 0x0000000a0a0a7981 */ /* 0x000f24000c1e1b00 */
[----:B------:R-:W-:-:S06]  /*2750*/  IMAD.WIDE.U32 R12, R13, 0x8, R6 ;  /* 0x000000080d0c7825 */ /* 0x000fcc00078e0006 */
[----:B------:R-:W5:Y:S01]  /*2760*/  LDG.E.64 R12, desc[UR10][R12.64] ;  /* 0x0000000a0c0c7981 */ /* 0x000f62000c1e1b00 */
[----:B------:R-:W-:Y:S01]  /*2770*/  VIADD R0, R0, 0xa00 ;  /* 0x00000a0000007836 */ /* 0x000fe20000000000 */
[----:B--2---:R-:W-:-:S08]  /*2780*/  DADD R28, R28, R4 ;  /* 0x000000001c1c7229 */ /* 0x004fd00000000004 */
[----:B---3--:R-:W-:-:S08]  /*2790*/  DADD R28, R28, R8 ;  /* 0x000000001c1c7229 */ /* 0x008fd00000000008 */
[----:B----4-:R-:W-:-:S08]  /*27a0*/  DADD R28, R28, R10 ;  /* 0x000000001c1c7229 */ /* 0x010fd0000000000a */
[----:B-----5:R-:W-:-:S11]  /*27b0*/  DADD R28, R28, R12 ;  /* 0x000000001c1c7229 */ /* 0x020fd6000000000c */
.L_x_147:
[----:B------:R-:W-:Y:S05]  /*27c0*/  BSYNC.RECONVERGENT B2 ;  /* 0x0000000000027941 */ /* 0x000fea0003800200 */
.L_x_146:
[----:B------:R-:W-:Y:S05]  /*27d0*/  @!P1 BRA `(.L_x_139) ;  /* 0x0000000000349947 */ /* 0x000fea0003800000 */
[----:B------:R-:W-:-:S04]  /*27e0*/  IMAD.HI.U32 R2, R2, -0x33333333, RZ ;  /* 0xcccccccd02027827 */ /* 0x000fc800078e00ff */
[----:B------:R-:W-:Y:S01]  /*27f0*/  VIADD R5, R0, UR6 ;  /* 0x0000000600057c36 */ /* 0x000fe20008000000 */
[----:B------:R-:W-:-:S04]  /*2800*/  LOP3.LUT R2, R2, 0xffff, RZ, 0xc0, !PT ;  /* 0x0000ffff02027812 */ /* 0x000fc800078ec0ff */
[----:B------:R-:W-:-:S04]  /*2810*/  LEA.HI R2, R2, 0x1, RZ, 0x17 ;  /* 0x0000000102027811 */ /* 0x000fc800078fb8ff */
[----:B------:R-:W-:-:S05]  /*2820*/  LOP3.LUT R2, R2, 0x3, RZ, 0xc0, !PT ;  /* 0x0000000302027812 */ /* 0x000fca00078ec0ff */
[----:B------:R-:W-:-:S07]  /*2830*/  IMAD.MOV R0, RZ, RZ, -R2 ;  /* 0x000000ffff007224 */ /* 0x000fce00078e0a02 */
.L_x_148:
[----:B------:R-:W-:-:S06]  /*2840*/  IMAD.WIDE.U32 R2, R5, 0x8, R6 ;  /* 0x0000000805027825 */ /* 0x000fcc00078e0006 */
[----:B------:R-:W2:Y:S01]  /*2850*/  LDG.E.64 R2, desc[UR10][R2.64] ;  /* 0x0000000a02027981 */ /* 0x000ea2000c1e1b00 */
[----:B------:R-:W-:Y:S02]  /*2860*/  VIADD R0, R0, 0x1 ;  /* 0x0000000100007836 */ /* 0x000fe40000000000 */
[----:B------:R-:W-:-:S03]  /*2870*/  VIADD R5, R5, 0x280 ;  /* 0x0000028005057836 */ /* 0x000fc60000000000 */
[----:B------:R-:W-:Y:S01]  /*2880*/  ISETP.NE.AND P0, PT, R0, RZ, PT ;  /* 0x000000ff0000720c */ /* 0x000fe20003f05270 */
[----:B--2---:R-:W-:-:S12]  /*2890*/  DADD R28, R2, R28 ;  /* 0x00000000021c7229 */ /* 0x004fd8000000001c */
[----:B------:R-:W-:Y:S05]  /*28a0*/  @P0 BRA `(.L_x_148) ;  /* 0xfffffffc00e40947 */ /* 0x000fea000383ffff */
.L_x_139:
[----:B------:R-:W-:Y:S05]  /*28b0*/  BSYNC.RECONVERGENT B1 ;  /* 0x0000000000017941 */ /* 0x000fea0003800200 */
.L_x_136:
[----:B------:R-:W0:Y:S01]  /*28c0*/  S2R R0, SR_LANEID ;  /* 0x0000000000007919 */ /* 0x000e220000000000 */
[----:B------:R-:W-:Y:S04]  /*28d0*/  SHFL.DOWN PT, R2, R28, 0x1, 0x1f ;  /* 0x08201f001c027f89 */ /* 0x000fe800000e0000 */
[----:B------:R-:W2:Y:S01]  /*28e0*/  SHFL.DOWN PT, R3, R29, 0x1, 0x1f ;  /* 0x08201f001d037f89 */ /* 0x000ea200000e0000 */
[----:B------:R-:W3:Y:S01]  /*28f0*/  S2R R11, SR_TID.X ;  /* 0x00000000000b7919 */ /* 0x000ee20000002100 */
[----:B--2---:R-:W-:Y:S01]  /*2900*/  DADD R2, R2, R28 ;  /* 0x0000000002027229 */ /* 0x004fe2000000001c */
[C---:B0-----:R-:W-:Y:S02]  /*2910*/  ISETP.GT.AND P0, PT, R0.reuse, 0x1e, PT ;  /* 0x0000001e0000780c */ /* 0x041fe40003f04270 */
[----:B------:R-:W-:-:S07]  /*2920*/  ISETP.NE.AND P1, PT, R0, RZ, PT ;  /* 0x000000ff0000720c */ /* 0x000fce0003f25270 */
[----:B------:R-:W-:Y:S02]  /*2930*/  FSEL R4, R28, R2, P0 ;  /* 0x000000021c047208 */ /* 0x000fe40000000000 */
[----:B------:R-:W-:Y:S02]  /*2940*/  FSEL R5, R29, R3, P0 ;  /* 0x000000031d057208 */ /* 0x000fe40000000000 */
[----:B------:R-:W-:Y:S01]  /*2950*/  ISETP.GT.AND P0, PT, R0, 0x1d, PT ;  /* 0x0000001d0000780c */ /* 0x000fe20003f04270 */
[----:B------:R-:W-:Y:S04]  /*2960*/  SHFL.DOWN PT, R2, R4, 0x2, 0x1f ;  /* 0x08401f0004027f89 */ /* 0x000fe800000e0000 */
[----:B------:R-:W0:Y:S01]  /*2970*/  SHFL.DOWN PT, R3, R5, 0x2, 0x1f ;  /* 0x08401f0005037f89 */ /* 0x000e2200000e0000 */
[----:B------:R-:W2:Y:S01]  /*2980*/  @!P1 S2R R10, SR_CgaCtaId ;  /* 0x00000000000a9919 */ /* 0x000ea20000008800 */
        /* <DEDUP_REMOVED lines=12> */
[----:B---3--:R-:W-:Y:S01]  /*2a50*/  @!P1 SHF.R.U32.HI R6, RZ, 0x2, R11 ;  /* 0x00000002ff069819 */ /* 0x008fe2000001160b */
[----:B------:R-:W0:Y:S01]  /*2a60*/  SHFL.DOWN PT, R3, R9, 0x8, 0x1f ;  /* 0x09001f0009037f89 */ /* 0x000e2200000e0000 */
[----:B--2---:R-:W-:-:S02]  /*2a70*/  @!P1 LEA R7, R10, R7, 0x18 ;  /* 0x000000070a079211 */ /* 0x004fc400078ec0ff */
        /* <DEDUP_REMOVED lines=19> */
[----:B------:R-:W3:Y:S04]  /*2bb0*/  LDS.128 R12, [UR4+0x30] ;  /* 0x00003004ff0c7984 */ /* 0x000ee80008000c00 */
[----:B------:R-:W4:Y:S01]  /*2bc0*/  LDS.128 R8, [UR4+0x40] ;  /* 0x00004004ff087984 */ /* 0x000f220008000c00 */
[----:B0-----:R-:W-:-:S03]  /*2bd0*/  DADD R16, R4, R16 ;  /* 0x0000000004107229 */ /* 0x001fc60000000010 */
[----:B--2---:R-:W0:Y:S05]  /*2be0*/  LDS.128 R4, [UR4+0x50] ;  /* 0x00005004ff047984 */ /* 0x004e2a0008000c00 */
[----:B------:R-:W-:-:S08]  /*2bf0*/  DADD R16, R16, R18 ;  /* 0x0000000010107229 */ /* 0x000fd00000000012 */
[----:B---3--:R-:W-:-:S08]  /*2c00*/  DADD R12, R16, R12 ;  /* 0x00000000100c7229 */ /* 0x008fd0000000000c */
[----:B------:R-:W-:Y:S02]  /*2c10*/  DADD R2, R12, R14 ;  /* 0x000000000c027229 */ /* 0x000fe4000000000e */
[----:B------:R-:W2:Y:S06]  /*2c20*/  LDS.128 R12, [UR4+0x60] ;  /* 0x00006004ff0c7984 */ /* 0x000eac0008000c00 */
[----:B----4-:R-:W-:-:S08]  /*2c30*/  DADD R2, R2, R8 ;  /* 0x0000000002027229 */ /* 0x010fd00000000008 */
[----:B------:R-:W-:Y:S01]  /*2c40*/  DADD R2, R2, R10 ;  /* 0x0000000002027229 */ /* 0x000fe2000000000a */
[----:B------:R-:W3:Y:S07]  /*2c50*/  LDS.128 R8, [UR4+0x70] ;  /* 0x00007004ff087984 */ /* 0x000eee0008000c00 */
[----:B0-----:R-:W-:-:S08]  /*2c60*/  DADD R2, R2, R4 ;  /* 0x0000000002027229 */ /* 0x001fd00000000004 */
[----:B------:R-:W-:Y:S01]  /*2c70*/  DADD R2, R2, R6 ;  /* 0x0000000002027229 */ /* 0x000fe20000000006 */
[----:B------:R-:W0:Y:S07]  /*2c80*/  LDS.128 R4, [UR4+0x80] ;  /* 0x00008004ff047984 */ /* 0x000e2e0008000c00 */
[----:B--2---:R-:W-:-:S08]  /*2c90*/  DADD R2, R2, R12 ;  /* 0x0000000002027229 */ /* 0x004fd0000000000c */
[----:B------:R-:W-:Y:S01]  /*2ca0*/  DADD R2, R2, R14 ;  /* 0x0000000002027229 */ /* 0x000fe2000000000e */
[----:B------:R-:W2:Y:S07]  /*2cb0*/  LDS.128 R12, [UR4+0x90] ;  /* 0x00009004ff0c7984 */ /* 0x000eae0008000c00 */
[----:B---3--:R-:W-:-:S08]  /*2cc0*/  DADD R2, R2, R8 ;  /* 0x0000000002027229 */ /* 0x008fd00000000008 */
[----:B------:R-:W-:Y:S01]  /*2cd0*/  DADD R2, R2, R10 ;  /* 0x0000000002027229 */ /* 0x000fe2000000000a */
[----:B------:R-:W3:Y:S07]  /*2ce0*/  LDS.128 R8, [UR4+0xa0] ;  /* 0x0000a004ff087984 */ /* 0x000eee0008000c00 */
[----:B0-----:R-:W-:Y:S01]  /*2cf0*/  DADD R2, R2, R4 ;  /* 0x0000000002027229 */ /* 0x001fe20000000004 */
[----:B------:R-:W0:Y:S07]  /*2d00*/  LDS.64 R4, [UR4+0xb0] ;  /* 0x0000b004ff047984 */ /* 0x000e2e0008000a00 */
[----:B------:R-:W-:-:S08]  /*2d10*/  DADD R2, R2, R6 ;  /* 0x0000000002027229 */ /* 0x000fd00000000006 */
[----:B--2---:R-:W-:-:S08]  /*2d20*/  DADD R2, R2, R12 ;  /* 0x0000000002027229 */ /* 0x004fd0000000000c */
[----:B------:R-:W-:-:S08]  /*2d30*/  DADD R2, R2, R14 ;  /* 0x0000000002027229 */ /* 0x000fd0000000000e */
[----:B---3--:R-:W-:-:S08]  /*2d40*/  DADD R2, R2, R8 ;  /* 0x0000000002027229 */ /* 0x008fd00000000008 */
[----:B------:R-:W-:-:S08]  /*2d50*/  DADD R2, R2, R10 ;  /* 0x0000000002027229 */ /* 0x000fd0000000000a */
[----:B0-----:R-:W-:-:S11]  /*2d60*/  DADD R4, R2, R4 ;  /* 0x0000000002047229 */ /* 0x001fd60000000004 */
.L_x_135:
[----:B-1----:R-:W-:Y:S05]  /*2d70*/  BSYNC.RECONVERGENT B0 ;  /* 0x0000000000007941 */ /* 0x002fea0003800200 */
.L_x_119:
[----:B------:R-:W-:Y:S05]  /*2d80*/  @P0 EXIT ;  /* 0x000000000000094d */ /* 0x000fea0003800000 */
[----:B------:R-:W1:Y:S02]  /*2d90*/  LDCU.64 UR4, c[0x0][0x388] ;  /* 0x00007100ff0477ac */ /* 0x000e640008000a00 */
[----:B-1----:R-:W-:-:S06]  /*2da0*/  UIMAD.WIDE.U32 UR4, UR9, 0x8, UR4 ;  /* 0x00000008090478a5 */ /* 0x002fcc000f8e0004 */
[----:B--2---:R-:W-:Y:S02]  /*2db0*/  IMAD.U32 R2, RZ, RZ, UR4 ;  /* 0x00000004ff027e24 */ /* 0x004fe4000f8e00ff */
[----:B------:R-:W-:-:S05]  /*2dc0*/  IMAD.U32 R3, RZ, RZ, UR5 ;  /* 0x00000005ff037e24 */ /* 0x000fca000f8e00ff */
[----:B------:R-:W-:Y:S01]  /*2dd0*/  STG.E.64 desc[UR10][R2.64], R4 ;  /* 0x0000000402007986 */ /* 0x000fe2000c101b0a */
[----:B------:R-:W-:Y:S05]  /*2de0*/  EXIT ;  /* 0x000000000000794d */ /* 0x000fea0003800000 */
.L_x_149:
        /* <DEDUP_REMOVED lines=9> */
.L_x_196:


//--------------------- .text._ZN3cub18CUB_300001_SM_10006detail6reduce28DeviceReduceSingleTileKernelINS2_10policy_hubIdjN4cuda3std3__44plusIdEEE10Policy1000EN6thrust24THRUST_300001_SM_1000_NS6detail15normal_iteratorINSD_10device_ptrIdEEEEPdjS9_ddNS7_10__identityEEEvT0_T1_T2_T3_T4_T6_ --------------------------
	.section	.text._ZN3cub18CUB_300001_SM_10006detail6reduce28DeviceReduceSingleTileKernelINS2_10policy_hubIdjN4cuda3std3__44plusIdEEE10Policy1000EN6thrust24THRUST_300001_SM_1000_NS6detail15normal_iteratorINSD_10device_ptrIdEEEEPdjS9_ddNS7_10__identityEEEvT0_T1_T2_T3_T4_T6_,"ax",@progbits
	.align	128
        .global         _ZN3cub18CUB_300001_SM_10006detail6reduce28DeviceReduceSingleTileKernelINS2_10policy_hubIdjN4cuda3std3__44plusIdEEE10Policy1000EN6thrust24THRUST_300001_SM_1000_NS6detail15normal_iteratorINSD_10device_ptrIdEEEEPdjS9_ddNS7_10__identityEEEvT0_T1_T2_T3_T4_T6_
        .type           _ZN3cub18CUB_300001_SM_10006detail6reduce28DeviceReduceSingleTileKernelINS2_10policy_hubIdjN4cuda3std3__44plusIdEEE10Policy1000EN6thrust24THRUST_300001_SM_1000_NS6detail15normal_iteratorINSD_10device_ptrIdEEEEPdjS9_ddNS7_10__identityEEEvT0_T1_T2_T3_T4_T6_,@function
        .size           _ZN3cub18CUB_300001_SM_10006detail6reduce28DeviceReduceSingleTileKernelINS2_10policy_hubIdjN4cuda3std3__44plusIdEEE10Policy1000EN6thrust24THRUST_300001_SM_1000_NS6detail15normal_iteratorINSD_10device_ptrIdEEEEPdjS9_ddNS7_10__identityEEEvT0_T1_T2_T3_T4_T6_,(.L_x_197 - _ZN3cub18CUB_300001_SM_10006detail6reduce28DeviceReduceSingleTileKernelINS2_10policy_hubIdjN4cuda3std3__44plusIdEEE10Policy1000EN6thrust24THRUST_300001_SM_1000_NS6detail15normal_iteratorINSD_10device_ptrIdEEEEPdjS9_ddNS7_10__identityEEEvT0_T1_T2_T3_T4_T6_)
        .other          _ZN3cub18CUB_300001_SM_10006detail6reduce28DeviceReduceSingleTileKernelINS2_10policy_hubIdjN4cuda3std3__44plusIdEEE10Policy1000EN6thrust24THRUST_300001_SM_1000_NS6detail15normal_iteratorINSD_10device_ptrIdEEEEPdjS9_ddNS7_10__identityEEEvT0_T1_T2_T3_T4_T6_,@"STO_CUDA_ENTRY STV_DEFAULT"
_ZN3cub18CUB_300001_SM_10006detail6reduce28DeviceReduceSingleTileKernelINS2_10policy_hubIdjN4cuda3std3__44plusIdEEE10Policy1000EN6thrust24THRUST_300001_SM_1000_NS6detail15normal_iteratorINSD_10device_ptrIdEEEEPdjS9_ddNS7_10__identityEEEvT0_T1_T2_T3_T4_T6_:
.text._ZN3cub18CUB_300001_SM_10006detail6reduce28DeviceReduceSingleTileKernelINS2_10policy_hubIdjN4cuda3std3__44plusIdEEE10Policy1000EN6thrust24THRUST_300001_SM_1000_NS6detail15normal_iteratorINSD_10device_ptrIdEEEEPdjS9_ddNS7_10__identityEEEvT0_T1_T2_T3_T4_T6_:
        /* <DEDUP_REMOVED lines=13> */
.L_x_150:
[----:B------:R-:W-:Y:S01]  /*00d0*/  ISETP.GT.U32.AND P0, PT, R2, 0x13ff, PT ;  /* 0x000013ff0200780c */ /* 0x000fe20003f04070 */
[----:B------:R-:W-:-:S12]  /*00e0*/  BSSY.RECONVERGENT B0, `(.L_x_151) ;  /* 0x0000280000007945 */ /* 0x000fd80003800200 */
        /* <DEDUP_REMOVED lines=11> */
.L_x_154:
[----:B------:R-:W-:Y:S05]  /*01a0*/  BSYNC.RECONVERGENT B1 ;  /* 0x0000000000017941 */ /* 0x000fea0003800200 */
.L_x_153:
[----:B------:R-:W-:Y:S01]  /*01b0*/  ISETP.GE.U32.AND P0, PT, R41, R2, PT ;  /* 0x000000022900720c */ /* 0x000fe20003f06070 */
[----:B------:R-:W-:-:S12]  /*01c0*/  BSSY.RECONVERGENT B1, `(.L_x_155) ;  /* 0x0000073000017945 */ /* 0x000fd80003800200 */
[----:B------:R-:W-:Y:S05]  /*01d0*/  @P0 BRA `(.L_x_156) ;  /* 0x0000000400c40947 */ /* 0x000fea0003800000 */
[----:B------:R-:W-:Y:S01]  /*01e0*/  LOP3.LUT R5, RZ, R41, RZ, 0x33, !PT ;  /* 0x00000029ff057212 */ /* 0x000fe200078e33ff */
[----:B------:R-:W-:Y:S04]  /*01f0*/  BSSY.RECONVERGENT B2, `(.L_x_157) ;  /* 0x0000034000027945 */ /* 0x000fe80003800200 */
[----:B------:R-:W-:-:S04]  /*0200*/  IMAD.IADD R5, R5, 0x1, R2 ;  /* 0x0000000105057824 */ /* 0x000fc800078e0202 */
[C---:B------:R-:W-:Y:S01]  /*0210*/  IMAD.HI.U32 R40, R5.reuse, -0x33333333, RZ ;  /* 0xcccccccd05287827 */ /* 0x040fe200078e00ff */
[----:B------:R-:W-:-:S04]  /*0220*/  ISETP.GE.U32.AND P1, PT, R5, 0x2580, PT ;  /* 0x000025800500780c */ /* 0x000fc80003f26070 */
[----:B------:R-:W-:-:S04]  /*0230*/  LEA.HI R40, R40, 0x1, RZ, 0x17 ;  /* 0x0000000128287811 */ /* 0x000fc800078fb8ff */
[----:B------:R-:W-:-:S04]  /*0240*/  LOP3.LUT R42, R40, 0xf, RZ, 0xc0, !PT ;  /* 0x0000000f282a7812 */ /* 0x000fc800078ec0ff */
[----:B------:R-:W-:Y:S01]  /*0250*/  ISETP.NE.AND P0, PT, R42, RZ, PT ;  /* 0x000000ff2a00720c */ /* 0x000fe20003f05270 */
[----:B------:R-:W-:-:S12]  /*0260*/  @!P1 BRA `(.L_x_158) ;  /* 0x0000000000b09947 */ /* 0x000fd80003800000 */
[----:B------:R-:W0:Y:S01]  /*0270*/  LDC.64 R4, c[0x0][0x380] ;  /* 0x0000e000ff047b82 */ /* 0x000e220000000a00 */
[----:B------:R-:W-:-:S05]  /*0280*/  LOP3.LUT R0, R40, 0xfffff0, RZ, 0xc0, !PT ;  /* 0x00fffff028007812 */ /* 0x000fca00078ec0ff */
[----:B------:R-:W-:Y:S02]  /*0290*/  IMAD.MOV R0, RZ, RZ, -R0 ;  /* 0x000000ffff007224 */ /* 0x000fe400078e0a00 */
[----:B0-----:R-:W-:-:S03]  /*02a0*/  IMAD.WIDE.U32 R4, R41, 0x8, R4 ;  /* 0x0000000829047825 */ /* 0x001fc600078e0004 */
[----:B------:R-:W-:-:S05]  /*02b0*/  IADD3 R4, P1, PT, R4, 0xa000, RZ ;  /* 0x0000a00004047810 */ /* 0x000fca0007f3e0ff */
[----:B------:R-:W-:-:S08]  /*02c0*/  IMAD.X R5, RZ, RZ, R5, P1 ;  /* 0x000000ffff057224 */ /* 0x000fd000008e0605 */
.L_x_159:
        /* <DEDUP_REMOVED lines=38> */
.L_x_158:
[----:B------:R-:W-:Y:S05]  /*0530*/  BSYNC.RECONVERGENT B2 ;  /* 0x0000000000027941 */ /* 0x000fea0003800200 */
.L_x_157:
[----:B------:R-:W-:Y:S05]  /*0540*/  @!P0 BRA `(.L_x_156) ;  /* 0x0000000000e88947 */ /* 0x000fea0003800000 */
[----:B------:R-:W-:Y:S01]  /*0550*/  ISETP.GE.U32.AND P0, PT, R42, 0x8, PT ;  /* 0x000000082a00780c */ /* 0x000fe20003f06070 */
[----:B------:R-:W-:Y:S01]  /*0560*/  BSSY.RECONVERGENT B2, `(.L_x_160) ;  /* 0x0000017000027945 */ /* 0x000fe20003800200 */
[----:B------:R-:W-:-:S04]  /*0570*/  LOP3.LUT R22, R40, 0x7, RZ, 0xc0, !PT ;  /* 0x0000000728167812 */ /* 0x000fc800078ec0ff */
[----:B------:R-:W-:-:S07]  /*0580*/  ISETP.NE.AND P1, PT, R22, RZ, PT ;  /* 0x000000ff1600720c */ /* 0x000fce0003f25270 */
[----:B------:R-:W-:Y:S06]  /*0590*/  @!P0 BRA `(.L_x_161) ;  /* 0x00000000004c8947 */ /* 0x000fec0003800000 */
[----:B------:R-:W0:Y:S02]  /*05a0*/  LDC.64 R4, c[0x0][0x380] ;  /* 0x0000e000ff047b82 */ /* 0x000e240000000a00 */
[----:B0-----:R-:W-:-:S05]  /*05b0*/  IMAD.WIDE.U32 R20, R41, 0x8, R4 ;  /* 0x0000000829147825 */ /* 0x001fca00078e0004 */
        /* <DEDUP_REMOVED lines=17> */
.L_x_161:
[----:B------:R-:W-:Y:S05]  /*06d0*/  BSYNC.RECONVERGENT B2 ;  /* 0x0000000000027941 */ /* 0x000fea0003800200 */
.L_x_160:
        /* <DEDUP_REMOVED lines=17> */
.L_x_163:
[----:B------:R-:W-:Y:S05]  /*07f0*/  BSYNC.RECONVERGENT B2 ;  /* 0x0000000000027941 */ /* 0x000fea0003800200 */
.L_x_162:
[----:B------:R-:W-:Y:S05]  /*0800*/  @!P1 BRA `(.L_x_156) ;  /* 0x0000000000389947 */ /* 0x000fea0003800000 */
[----:B------:R-:W0:Y:S01]  /*0810*/  LDC.64 R4, c[0x0][0x380] ;  /* 0x0000e000ff047b82 */ /* 0x000e220000000a00 */
[----:B------:R-:W-:Y:S02]  /*0820*/  IMAD.MOV R0, RZ, RZ, -R0 ;  /* 0x000000ffff007224 */ /* 0x000fe400078e0a00 */
[----:B0-----:R-:W-:-:S04]  /*0830*/  IMAD.WIDE.U32 R4, R41, 0x8, R4 ;  /* 0x0000000829047825 */ /* 0x001fc800078e0004 */
[----:B------:R-:W-:Y:S02]  /*0840*/  IMAD.MOV.U32 R6, RZ, RZ, R4 ;  /* 0x000000ffff067224 */ /* 0x000fe400078e0004 */
[----:B------:R-:W-:-:S07]  /*0850*/  IMAD.MOV.U32 R7, RZ, RZ, R5 ;  /* 0x000000ffff077224 */ /* 0x000fce00078e0005 */
.L_x_164:
[----:B------:R-:W-:Y:S02]  /*0860*/  IMAD.MOV.U32 R4, RZ, RZ, R6 ;  /* 0x000000ffff047224 */ /* 0x000fe400078e0006 */
[----:B------:R-:W-:-:S06]  /*0870*/  IMAD.MOV.U32 R5, RZ, RZ, R7 ;  /* 0x000000ffff057224 */ /* 0x000fcc00078e0007 */
[----:B------:R-:W2:Y:S01]  /*0880*/  LDG.E.64 R4, desc[UR6][R4.64] ;  /* 0x0000000604047981 */ /* 0x000ea2000c1e1b00 */
[----:B------:R-:W-:Y:S01]  /*0890*/  VIADD R0, R0, 0x1 ;  /* 0x0000000100007836 */ /* 0x000fe20000000000 */
[----:B------:R-:W-:-:S04]  /*08a0*/  IADD3 R6, P1, PT, R6, 0x1400, RZ ;  /* 0x0000140006067810 */ /* 0x000fc80007f3e0ff */
[----:B------:R-:W-:Y:S01]  /*08b0*/  ISETP.NE.AND P0, PT, R0, RZ, PT ;  /* 0x000000ff0000720c */ /* 0x000fe20003f05270 */
[----:B------:R-:W-:Y:S01]  /*08c0*/  IMAD.X R7, RZ, RZ, R7, P1 ;  /* 0x000000ffff077224 */ /* 0x000fe200008e0607 */
[----:B--2--5:R-:W-:-:S11]  /*08d0*/  DADD R36, R4, R36 ;  /* 0x0000000004247229 */ /* 0x024fd60000000024 */
[----:B------:R-:W-:Y:S05]  /*08e0*/  @P0 BRA `(.L_x_164) ;  /* 0xfffffffc00dc0947 */ /* 0x000fea000383ffff */
.L_x_156:
[----:B------:R-:W-:Y:S05]  /*08f0*/  BSYNC.RECONVERGENT B1 ;  /* 0x0000000000017941 */ /* 0x000fea0003800200 */
.L_x_155:
        /* <DEDUP_REMOVED lines=28> */
[----:B-1----:R-:W-:-:S03]  /*0ac0*/  @!P1 LEA R9, R13, R2, 0x18 ;  /* 0x000000020d099211 */ /* 0x002fc600078ec0ff */
[----:B------:R-:W0:Y:S02]  /*0ad0*/  SHFL.DOWN PT, R5, R11, 0x8, 0x1f ;  /* 0x09001f000b057f89 */ /* 0x000e2400000e0000 */
[----:B0-----:R-:W-:-:S10]  /*0ae0*/  DADD R4, R4, R10 ;  /* 0x0000000004047229 */ /* 0x001fd4000000000a */
[----:B------:R-:W-:Y:S02]  /*0af0*/  FSEL R6, R10, R4, P0 ;  /* 0x000000040a067208 */ /* 0x000fe40000000000 */
[----:B------:R-:W-:Y:S01]  /*0b00*/  FSEL R7, R11, R5, P0 ;  /* 0x000000050b077208 */ /* 0x000fe20000000000 */
[----:B------:R-:W-:Y:S01]  /*0b10*/  @!P1 IMAD.IADD R11, R0, 0x1, R9 ;  /* 0x00000001000b9824 */ /* 0x000fe200078e0209 */
        /* <DEDUP_REMOVED lines=14> */
[----:B------:R-:W2:Y:S04]  /*0c00*/  LDS.128 R16, [UR4+0x30] ;  /* 0x00003004ff107984 */ /* 0x000ea80008000c00 */
[----:B-1----:R-:W1:Y:S01]  /*0c10*/  LDS.128 R4, [UR4+0x40] ;  /* 0x00004004ff047984 */ /* 0x002e620008000c00 */
[----:B0-----:R-:W-:-:S03]  /*0c20*/  DADD R12, R8, R12 ;  /* 0x00000000080c7229 */ /* 0x001fc6000000000c */
[----:B------:R-:W0:Y:S05]  /*0c30*/  LDS.128 R8, [UR4+0x50] ;  /* 0x00005004ff087984 */ /* 0x000e2a0008000c00 */
[----:B------:R-:W-:-:S08]  /*0c40*/  DADD R12, R12, R14 ;  /* 0x000000000c0c7229 */ /* 0x000fd0000000000e */
[----:B--2---:R-:W-:-:S08]  /*0c50*/  DADD R12, R12, R16 ;  /* 0x000000000c0c7229 */ /* 0x004fd00000000010 */
[----:B------:R-:W-:Y:S02]  /*0c60*/  DADD R18, R12, R18 ;  /* 0x000000000c127229 */ /* 0x000fe40000000012 */
[----:B------:R-:W2:Y:S06]  /*0c70*/  LDS.128 R12, [UR4+0x60] ;  /* 0x00006004ff0c7984 */ /* 0x000eac0008000c00 */
[----:B-1----:R-:W-:-:S08]  /*0c80*/  DADD R4, R18, R4 ;  /* 0x0000000012047229 */ /* 0x002fd00000000004 */
[----:B------:R-:W-:Y:S02]  /*0c90*/  DADD R2, R4, R6 ;  /* 0x0000000004027229 */ /* 0x000fe40000000006 */
[----:B------:R-:W1:Y:S06]  /*0ca0*/  LDS.128 R4, [UR4+0x70] ;  /* 0x00007004ff047984 */ /* 0x000e6c0008000c00 */
[----:B0-----:R-:W-:-:S08]  /*0cb0*/  DADD R2, R2, R8 ;  /* 0x0000000002027229 */ /* 0x001fd00000000008 */
[----:B------:R-:W-:Y:S01]  /*0cc0*/  DADD R2, R2, R10 ;  /* 0x0000000002027229 */ /* 0x000fe2000000000a */
[----:B------:R-:W0:Y:S07]  /*0cd0*/  LDS.128 R8, [UR4+0x80] ;  /* 0x00008004ff087984 */ /* 0x000e2e0008000c00 */
[----:B--2---:R-:W-:-:S08]  /*0ce0*/  DADD R2, R2, R12 ;  /* 0x0000000002027229 */ /* 0x004fd0000000000c */
        /* <DEDUP_REMOVED lines=14> */
.L_x_165:
        /* <DEDUP_REMOVED lines=26> */
[----:B0-----:R-:W-:-:S10]  /*0f70*/  DADD R4, R4, R8 ;  /* 0x0000000004047229 */ /* 0x001fd40000000008 */
[----:B------:R-:W-:Y:S02]  /*0f80*/  FSEL R6, R8, R4, P0 ;  /* 0x0000000408067208 */ /* 0x000fe40000000000 */
[----:B------:R-:W-:Y:S01]  /*0f90*/  FSEL R7, R9, R5, P0 ;  /* 0x0000000509077208 */ /* 0x000fe20000000000 */
[----:B------:R-:W0:Y:S01]  /*0fa0*/  @!P1 S2R R8, SR_CgaCtaId ;  /* 0x0000000000089919 */ /* 0x000e220000008800 */
[----:B------:R-:W-:Y:S01]  /*0fb0*/  ISETP.GT.AND P0, PT, R0, R13, PT ;  /* 0x0000000d0000720c */ /* 0x000fe20003f04270 */
[----:B------:R-:W-:Y:S01]  /*0fc0*/  VIADD R0, R12, 0x10 ;  /* 0x000000100c007836 */ /* 0x000fe20000000000 */
[----:B------:R-:W-:Y:S04]  /*0fd0*/  SHFL.DOWN PT, R4, R6, 0x8, R13 ;  /* 0x0900000006047989 */ /* 0x000fe800000e000d */
[----:B------:R-:W1:Y:S02]  /*0fe0*/  SHFL.DOWN PT, R5, R7, 0x8, R13 ;  /* 0x0900000007057989 */ /* 0x000e6400000e000d */
[----:B-1----:R-:W-:-:S10]  /*0ff0*/  DADD R4, R4, R6 ;  /* 0x0000000004047229 */ /* 0x002fd40000000006 */
[----:B------:R-:W-:Y:S02]  /*1000*/  FSEL R10, R6, R4, P0 ;  /* 0x00000004060a7208 */ /* 0x000fe40000000000 */
[----:B------:R-:W-:Y:S02]  /*1010*/  FSEL R11, R7, R5, P0 ;  /* 0x00000005070b7208 */ /* 0x000fe40000000000 */
[----:B------:R-:W-:Y:S01]  /*1020*/  @!P1 MOV R7, 0x400 ;  /* 0x0000040000079802 */ /* 0x000fe20000000f00 */
[----:B------:R-:W-:Y:S01]  /*1030*/  SHFL.DOWN PT, R4, R10, 0x10, R13 ;  /* 0x0a0000000a047989 */ /* 0x000fe200000e000d */
[----:B------:R-:W-:Y:S02]  /*1040*/  ISETP.GT.AND P0, PT, R0, R13, PT ;  /* 0x0000000d0000720c */ /* 0x000fe40003f04270 */
        /* <DEDUP_REMOVED lines=14> */
[----:B------:R-:W-:Y:S01]  /*1130*/  ISETP.GT.U32.AND P1, PT, R2, 0x20, PT ;  /* 0x000000200200780c */ /* 0x000fe20003f24070 */
[----:B-1----:R-:W-:-:S09]  /*1140*/  ULEA UR4, UR5, UR4, 0x18 ;  /* 0x0000000405047291 */ /* 0x002fd2000f8ec0ff */
[----:B------:R-:W1:Y:S04]  /*1150*/  LDS.128 R12, [UR4+0x20] ;  /* 0x00002004ff0c7984 */ /* 0x000e680008000c00 */
[----:B0-----:R-:W0:Y:S01]  /*1160*/  LDS.128 R4, [UR4+0x30] ;  /* 0x00003004ff047984 */ /* 0x001e220008000c00 */
        /* <DEDUP_REMOVED lines=70> */
[----:B------:R-:W0:Y:S01]  /*15d0*/  LDS.64 R4, [UR4+0xb0] ;  /* 0x0000b004ff047984 */ /* 0x000e220008000a00 */
        /* <DEDUP_REMOVED lines=8> */
[----:B------:R-:W-:-:S04]  /*1660*/  ISETP.GT.U32.AND P1, PT, R2, 0x260, PT ;  /* 0x000002600200780c */ /* 0x000fc80003f24070 */
[----:B0-----:R-:W-:-:S10]  /*1670*/  DADD R4, R4, R6 ;  /* 0x0000000004047229 */ /* 0x001fd40000000006 */
[----:B------:R-:W-:Y:S02]  /*1680*/  FSEL R8, R4, R6, P1 ;  /* 0x0000000604087208 */ /* 0x000fe40000800000 */
[----:B------:R-:W-:Y:S01]  /*1690*/  FSEL R9, R5, R7, P1 ;  /* 0x0000000705097208 */ /* 0x000fe20000800000 */
[----:B------:R-:W-:Y:S06]  /*16a0*/  BRA `(.L_x_166) ;  /* 0x00000010008c7947 */ /* 0x000fec0003800000 */
.L_x_152:
[----:B------:R-:W0:Y:S01]  /*16b0*/  S2R R0, SR_TID.X ;  /* 0x0000000000007919 */ /* 0x000e220000002100 */
[----:B------:R-:W1:Y:S02]  /*16c0*/  LDCU.64 UR4, c[0x0][0x380] ;  /* 0x00007000ff0477ac */ /* 0x000e640008000a00 */
[----:B-1----:R-:W-:Y:S02]  /*16d0*/  IMAD.U32 R6, RZ, RZ, UR4 ;  /* 0x00000004ff067e24 */ /* 0x002fe4000f8e00ff */
[----:B------:R-:W-:Y:S02]  /*16e0*/  IMAD.U32 R7, RZ, RZ, UR5 ;  /* 0x00000005ff077e24 */ /* 0x000fe4000f8e00ff */
[----:B0-----:R-:W-:-:S05]  /*16f0*/  IMAD.WIDE.U32 R20, R0, 0x8, R6 ;  /* 0x0000000800147825 */ /* 0x001fca00078e0006 */
        /* <DEDUP_REMOVED lines=8> */
[----:B------:R-:W-:Y:S01]  /*1780*/  VIADD R3, R2, 0xffffec00 ;  /* 0xffffec0002037836 */ /* 0x000fe20000000000 */
[----:B------:R-:W-:-:S04]  /*1790*/  UMOV UR4, 0x1400 ;  /* 0x0000140000047882 */ /* 0x000fc80000000000 */
[----:B------:R-:W-:Y:S01]  /*17a0*/  ISETP.GE.U32.AND P0, PT, R3, 0x1400, PT ;  /* 0x000014000300780c */ /* 0x000fe20003f06070 */
        /* <DEDUP_REMOVED lines=8> */
[----:B------:R-:W0:Y:S01]  /*1830*/  LDC R2, c[0x0][0x390] ;  /* 0x0000e400ff027b82 */ /* 0x000e220000000800 */
[----:B------:R-:W-:-:S07]  /*1840*/  UMOV UR4, 0x1400 ;  /* 0x0000140000047882 */ /* 0x000fce0000000000 */
[----:B------:R-:W1:Y:S02]  /*1850*/  LDC.64 R6, c[0x0][0x380] ;  /* 0x0000e000ff067b82 */ /* 0x000e640000000a00 */
.L_x_169:
[----:B------:R-:W-:-:S04]  /*1860*/  VIADD R9, R0, UR4 ;  /* 0x0000000400097c36 */ /* 0x000fc80008000000 */
[----:B-1----:R-:W-:-:S05]  /*1870*/  IMAD.WIDE.U32 R8, R9, 0x8, R6 ;  /* 0x0000000809087825 */ /* 0x002fca00078e0006 */
        /* <DEDUP_REMOVED lines=8> */
[----:B--2---:R-:W-:-:S08]  /*1900*/  DADD R10, R10, R38 ;  /* 0x000000000a0a7229 */ /* 0x004fd00000000026 */
[----:B---3--:R-:W-:Y:S01]  /*1910*/  DADD R10, R12, R10 ;  /* 0x000000000c0a7229 */ /* 0x008fe2000000000a */
[----:B0-----:R-:W-:-:S05]  /*1920*/  VIADD R12, R2, -UR4 ;  /* 0x80000004020c7c36 */ /* 0x001fca0008000000 */
[----:B------:R-:W-:Y:S02]  /*1930*/  ISETP.GE.U32.AND P0, PT, R12, 0x1400, PT ;  /* 0x000014000c00780c */ /* 0x000fe40003f06070 */
[----:B----4-:R-:W-:-:S08]  /*1940*/  DADD R10, R14, R10 ;  /* 0x000000000e0a7229 */ /* 0x010fd0000000000a */
[----:B-----5:R-:W-:-:S08]  /*1950*/  DADD R10, R16, R10 ;  /* 0x00000000100a7229 */ /* 0x020fd0000000000a */
[----:B------:R-:W-:-:S08]  /*1960*/  DADD R10, R18, R10 ;  /* 0x00000000120a7229 */ /* 0x000fd0000000000a */
[----:B------:R-:W-:-:S08]  /*1970*/  DADD R10, R20, R10 ;  /* 0x00000000140a7229 */ /* 0x000fd0000000000a */
[----:B------:R-:W-:-:S08]  /*1980*/  DADD R10, R22, R10 ;  /* 0x00000000160a7229 */ /* 0x000fd0000000000a */
[----:B------:R-:W-:Y:S01]  /*1990*/  DADD R38, R4, R10 ;  /* 0x0000000004267229 */ /* 0x000fe2000000000a */
[----:B------:R-:W-:Y:S10]  /*19a0*/  @!P0 BRA `(.L_x_168) ;  /* 0x0000000800a48947 */ /* 0x000ff40003800000 */
[----:B------:R-:W-:-:S06]  /*19b0*/  UIADD3 UR4, UPT, UPT, UR4, 0x1400, URZ ;  /* 0x0000140004047890 */ /* 0x000fcc000fffe0ff */
[----:B------:R-:W-:-:S13]  /*19c0*/  ISETP.LT.U32.AND P0, PT, R3, UR4, PT ;  /* 0x0000000403007c0c */ /* 0x000fda000bf01070 */
[----:B------:R-:W-:Y:S05]  /*19d0*/  @!P0 BRA `(.L_x_169) ;  /* 0xfffffffc00a08947 */ /* 0x000fea000383ffff */
.L_x_167:
[----:B------:R-:W-:Y:S01]  /*19e0*/  VIADD R3, R2, -UR4 ;  /* 0x8000000402037c36 */ /* 0x000fe20008000000 */
[----:B------:R-:W-:Y:S04]  /*19f0*/  BSSY.RECONVERGENT B1, `(.L_x_168) ;  /* 0x00000a4000017945 */ /* 0x000fe80003800200 */
[----:B------:R-:W-:-:S04]  /*1a00*/  ISETP.GE.AND P0, PT, R0, R3, PT ;  /* 0x000000030000720c */ /* 0x000fc80003f06270 */
[----:B------:R-:W-:-:S13]  /*1a10*/  ISETP.LE.U32.OR P0, PT, R2, UR4, P0 ;  /* 0x0000000402007c0c */ /* 0x000fda0008703470 */
[----:B------:R-:W-:Y:S05]  /*1a20*/  @P0 BRA `(.L_x_170) ;  /* 0x0000000800800947 */ /* 0x000fea0003800000 */
[----:B------:R-:W-:Y:S01]  /*1a30*/  LOP3.LUT R3, RZ, R0, RZ, 0x33, !PT ;  /* 0x00000000ff037212 */ /* 0x000fe200078e33ff */
[----:B------:R-:W-:Y:S03]  /*1a40*/  BSSY.RECONVERGENT B2, `(.L_x_171) ;  /* 0x0000053000027945 */ /* 0x000fe60003800200 */
[----:B------:R-:W-:-:S04]  /*1a50*/  IADD3 R3, PT, PT, R2, -UR4, R3 ;  /* 0x8000000402037c10 */ /* 0x000fc8000fffe003 */
[C---:B------:R-:W-:Y:S01]  /*1a60*/  ISETP.GE.U32.AND P0, PT, R3.reuse, 0x2580, PT ;  /* 0x000025800300780c */ /* 0x040fe20003f06070 */
[----:B------:R-:W-:-:S05]  /*1a70*/  IMAD.HI.U32 R2, R3, -0x33333333, RZ ;  /* 0xcccccccd03027827 */ /* 0x000fca00078e00ff */
[----:B------:R-:W-:Y:S01]  /*1a80*/  LEA.HI R3, R2, 0x1, RZ, 0x17 ;  /* 0x0000000102037811 */ /* 0x000fe200078fb8ff */
[----:B------:R-:W-:-:S03]  /*1a90*/  IMAD.MOV.U32 R2, RZ, RZ, R0 ;  /* 0x000000ffff027224 */ /* 0x000fc600078e0000 */
[----:B------:R-:W-:-:S03]  /*1aa0*/  LOP3.LUT R4, R3, 0xf, RZ, 0xc0, !PT ;  /* 0x0000000f03047812 */ /* 0x000fc600078ec0ff */
[----:B------:R-:W-:Y:S05]  /*1ab0*/  @!P0 BRA `(.L_x_172) ;  /* 0x00000004002c8947 */ /* 0x000fea0003800000 */
[----:B------:R-:W-:Y:S01]  /*1ac0*/  LOP3.LUT R42, R3, 0xfffff0, RZ, 0xc0, !PT ;  /* 0x00fffff0032a7812 */ /* 0x000fe200078ec0ff */
[----:B------:R-:W-:Y:S01]  /*1ad0*/  BSSY.RECONVERGENT B3, `(.L_x_173) ;  /* 0x0000048000037945 */ /* 0x000fe20003800200 */
[C---:B------:R-:W-:Y:S01]  /*1ae0*/  LOP3.LUT R2, R0.reuse, 0x1400, RZ, 0xfc, !PT ;  /* 0x0000140000027812 */ /* 0x040fe200078efcff */
[----:B------:R-:W-:Y:S02]  /*1af0*/  VIADD R5, R0, UR4 ;  /* 0x0000000400057c36 */ /* 0x000fe40008000000 */
[----:B------:R-:W-:-:S07]  /*1b00*/  IMAD.MOV R42, RZ, RZ, -R42 ;  /* 0x000000ffff2a7224 */ /* 0x000fce00078e0a2a */
.L_x_174:
        /* <DEDUP_REMOVED lines=68> */
[----:B------:R-:W-:Y:S05]  /*1f50*/  BSYNC.RECONVERGENT B3 ;  /* 0x0000000000037941 */ /* 0x000fea0003800200 */
.L_x_173:
[----:B------:R-:W-:-:S07]  /*1f60*/  VIADD R2, R2, 0xffffec00 ;  /* 0xffffec0002027836 */ /* 0x000fce0000000000 */
.L_x_172:
[----:B------:R-:W-:Y:S05]  /*1f70*/  BSYNC.RECONVERGENT B2 ;  /* 0x0000000000027941 */ /* 0x000fea0003800200 */
.L_x_171:
        /* <DEDUP_REMOVED lines=40> */
.L_x_176:
[----:B------:R-:W-:Y:S05]  /*2200*/  BSYNC.RECONVERGENT B2 ;  /* 0x0000000000027941 */ /* 0x000fea0003800200 */
.L_x_175:
        /* <DEDUP_REMOVED lines=23> */
.L_x_178:
[----:B------:R-:W-:Y:S05]  /*2380*/  BSYNC.RECONVERGENT B2 ;  /* 0x0000000000027941 */ /* 0x000fea0003800200 */
.L_x_177:
[----:B------:R-:W-:Y:S05]  /*2390*/  @!P1 BRA `(.L_x_170) ;  /* 0x0000000000249947 */ /* 0x000fea0003800000 */
[----:B------:R-:W-:Y:S02]  /*23a0*/  VIADD R5, R2, UR4 ;  /* 0x0000000402057c36 */ /* 0x000fe40008000000 */
[----:B------:R-:W-:-:S07]  /*23b0*/  IMAD.MOV R4, RZ, RZ, -R3 ;  /* 0x000000ffff047224 */ /* 0x000fce00078e0a03 */
.L_x_179:
[----:B------:R-:W-:-:S06]  /*23c0*/  IMAD.WIDE.U32 R2, R5, 0x8, R6 ;  /* 0x0000000805027825 */ /* 0x000fcc00078e0006 */
[----:B------:R-:W2:Y:S01]  /*23d0*/  LDG.E.64 R2, desc[UR6][R2.64] ;  /* 0x0000000602027981 */ /* 0x000ea2000c1e1b00 */
[----:B------:R-:W-:Y:S02]  /*23e0*/  VIADD R4, R4, 0x1 ;  /* 0x0000000104047836 */ /* 0x000fe40000000000 */
[----:B------:R-:W-:-:S03]  /*23f0*/  VIADD R5, R5, 0x280 ;  /* 0x0000028005057836 */ /* 0x000fc60000000000 */
[----:B------:R-:W-:Y:S01]  /*2400*/  ISETP.NE.AND P0, PT, R4, RZ, PT ;  /* 0x000000ff0400720c */ /* 0x000fe20003f05270 */
[----:B--2---:R-:W-:-:S12]  /*2410*/  DADD R38, R2, R38 ;  /* 0x0000000002267229 */ /* 0x004fd80000000026 */
[----:B------:R-:W-:Y:S05]  /*2420*/  @P0 BRA `(.L_x_179) ;  /* 0xfffffffc00e40947 */ /* 0x000fea000383ffff */
.L_x_170:
[----:B------:R-:W-:Y:S05]  /*2430*/  BSYNC.RECONVERGENT B1 ;  /* 0x0000000000017941 */ /* 0x000fea0003800200 */
.L_x_168:
        /* <DEDUP_REMOVED lines=49> */
[----:B------:R-:W0:Y:S05]  /*2750*/  LDS.128 R8, [UR4+0x50] ;  /* 0x00005004ff087984 */ /* 0x000e2a0008000c00 */
[----:B------:R-:W-:-:S08]  /*2760*/  DADD R12, R12, R14 ;  /* 0x000000000c0c7229 */ /* 0x000fd0000000000e */
[----:B-1----:R-:W-:-:S08]  /*2770*/  DADD R12, R12, R16 ;  /* 0x000000000c0c7229 */ /* 0x002fd00000000010 */
[----:B------:R-:W-:Y:S02]  /*2780*/  DADD R18, R12, R18 ;  /* 0x000000000c127229 */ /* 0x000fe40000000012 */
[----:B------:R-:W1:Y:S06]  /*2790*/  LDS.128 R12, [UR4+0x60] ;  /* 0x00006004ff0c7984 */ /* 0x000e6c0008000c00 */
        /* <DEDUP_REMOVED lines=12> */
[----:B0-----:R-:W-:Y:S01]  /*2860*/  DADD R2, R2, R8 ;  /* 0x0000000002027229 */ /* 0x001fe20000000008 */
[----:B------:R-:W0:Y:S07]  /*2870*/  LDS.64 R8, [UR4+0xb0] ;  /* 0x0000b004ff087984 */ /* 0x000e2e0008000a00 */
[----:B------:R-:W-:-:S08]  /*2880*/  DADD R2, R2, R10 ;  /* 0x0000000002027229 */ /* 0x000fd0000000000a */
[----:B-1----:R-:W-:-:S08]  /*2890*/  DADD R2, R2, R12 ;  /* 0x0000000002027229 */ /* 0x002fd0000000000c */
[----:B------:R-:W-:-:S08]  /*28a0*/  DADD R2, R2, R14 ;  /* 0x0000000002027229 */ /* 0x000fd0000000000e */
[----:B--2---:R-:W-:-:S08]  /*28b0*/  DADD R2, R2, R4 ;  /* 0x0000000002027229 */ /* 0x004fd00000000004 */
[----:B------:R-:W-:-:S08]  /*28c0*/  DADD R2, R2, R6 ;  /* 0x0000000002027229 */ /* 0x000fd00000000006 */
[----:B0-----:R-:W-:-:S11]  /*28d0*/  DADD R8, R2, R8 ;  /* 0x0000000002087229 */ /* 0x001fd60000000008 */
.L_x_166:
[----:B------:R-:W-:Y:S05]  /*28e0*/  BSYNC.RECONVERGENT B0 ;  /* 0x0000000000007941 */ /* 0x000fea0003800200 */
.L_x_151:
[----:B------:R-:W-:Y:S05]  /*28f0*/  @P0 EXIT ;  /* 0x000000000000094d */ /* 0x000fea0003800000 */
[----:B------:R-:W0:Y:S01]  /*2900*/  LDCU.64 UR4, c[0x0][0x398] ;  /* 0x00007300ff0477ac */ /* 0x000e220008000a00 */
[----:B--2---:R-:W2:Y:S01]  /*2910*/  LDC.64 R2, c[0x0][0x388] ;  /* 0x0000e200ff027b82 */ /* 0x004ea20000000a00 */
[----:B0-----:R-:W-:-:S07]  /*2920*/  DADD R8, R8, UR4 ;  /* 0x0000000408087e29 */ /* 0x001fce0008000000 */
[----:B--2---:R-:W-:Y:S01]  /*2930*/  STG.E.64 desc[UR6][R2.64], R8 ;  /* 0x0000000802007986 */ /* 0x004fe2000c101b06 */
[----:B------:R-:W-:Y:S05]  /*2940*/  EXIT ;  /* 0x000000000000794d */ /* 0x000fea0003800000 */
.L_x_180:
        /* <DEDUP_REMOVED lines=11> */
.L_x_197:


//--------------------- .text._ZN3cub18CUB_300001_SM_10006detail8for_each13static_kernelINS2_12policy_hub_t12policy_500_tEmN6thrust24THRUST_300001_SM_1000_NS8cuda_cub20__uninitialized_fill7functorINS7_10device_ptrIdEEdEEEEvT0_T1_ --------------------------
	.section	.text._ZN3cub18CUB_300001_SM_10006detail8for_each13static_kernelINS2_12policy_hub_t12policy_500_tEmN6thrust24THRUST_300001_SM_1000_NS8cuda_cub20__uninitialized_fill7functorINS7_10device_ptrIdEEdEEEEvT0_T1_,"ax",@progbits
	.align	128
        .global         _ZN3cub18CUB_300001_SM_10006detail8for_each13static_kernelINS2_12policy_hub_t12policy_500_tEmN6thrust24THRUST_300001_SM_1000_NS8cuda_cub20__uninitialized_fill7functorINS7_10device_ptrIdEEdEEEEvT0_T1_
        .type           _ZN3cub18CUB_300001_SM_10006detail8for_each13static_kernelINS2_12policy_hub_t12policy_500_tEmN6thrust24THRUST_300001_SM_1000_NS8cuda_cub20__uninitialized_fill7functorINS7_10device_ptrIdEEdEEEEvT0_T1_,@function
        .size           _ZN3cub18CUB_300001_SM_10006detail8for_each13static_kernelINS2_12policy_hub_t12policy_500_tEmN6thrust24THRUST_300001_SM_1000_NS8cuda_cub20__uninitialized_fill7functorINS7_10device_ptrIdEEdEEEEvT0_T1_,(.L_x_198 - _ZN3cub18CUB_300001_SM_10006detail8for_each13static_kernelINS2_12policy_hub_t12policy_500_tEmN6thrust24THRUST_300001_SM_1000_NS8cuda_cub20__uninitialized_fill7functorINS7_10device_ptrIdEEdEEEEvT0_T1_)
        .other          _ZN3cub18CUB_300001_SM_10006detail8for_each13static_kernelINS2_12policy_hub_t12policy_500_tEmN6thrust24THRUST_300001_SM_1000_NS8cuda_cub20__uninitialized_fill7functorINS7_10device_ptrIdEEdEEEEvT0_T1_,@"STO_CUDA_ENTRY STV_DEFAULT"
_ZN3cub18CUB_300001_SM_10006detail8for_each13static_kernelINS2_12policy_hub_t12policy_500_tEmN6thrust24THRUST_300001_SM_1000_NS8cuda_cub20__uninitialized_fill7functorINS7_10device_ptrIdEEdEEEEvT0_T1_:
.text._ZN3cub18CUB_300001_SM_10006detail8for_each13static_kernelINS2_12policy_hub_t12policy_500_tEmN6thrust24THRUST_300001_SM_1000_NS8cuda_cub20__uninitialized_fill7functorINS7_10device_ptrIdEEdEEEEvT0_T1_:
[----:B------:R-:W-:Y:S08]  /*0000*/  LDC R1, c[0x0][0x37c] ;  /* 0x0000df00ff017b82 */ /* 0x000ff00000000800 */
[----:B------:R-:W0:Y:S01]  /*0010*/  S2UR UR4, SR_CTAID.X ;  /* 0x00000000000479c3 */ /* 0x000e220000002500 */
[----:B------:R-:W1:Y:S01]  /*0020*/  LDCU.64 UR6, c[0x0][0x380] ;  /* 0x00007000ff0677ac */ /* 0x000e620008000a00 */
[----:B------:R-:W2:Y:S01]  /*0030*/  LDCU.64 UR8, c[0x0][0x358] ;  /* 0x00006b00ff0877ac */ /* 0x000ea20008000a00 */
[----:B0-----:R-:W-:-:S04]  /*0040*/  UIMAD.WIDE.U32 UR4, UR4, 0x200, URZ ;  /* 0x00000200040478a5 */ /* 0x001fc8000f8e00ff */
[----:B-1----:R-:W-:-:S04]  /*0050*/  UIADD3 UR6, UP0, UPT, -UR4, UR6, URZ ;  /* 0x0000000604067290 */ /* 0x002fc8000ff1e1ff */
[----:B------:R-:W-:Y:S02]  /*0060*/  UIADD3.X UR7, UPT, UPT, ~UR5, UR7, URZ, UP0, !UPT ;  /* 0x0000000705077290 */ /* 0x000fe400087fe5ff */
[----:B------:R-:W-:-:S04]  /*0070*/  UISETP.GE.U32.AND UP0, UPT, UR6, 0x200, UPT ;  /* 0x000002000600788c */ /* 0x000fc8000bf06070 */
[----:B------:R-:W-:-:S09]  /*0080*/  UISETP.GE.U32.AND.EX UP0, UPT, UR7, URZ, UPT, UP0 ;  /* 0x000000ff0700728c */ /* 0x000fd2000bf06100 */
[----:B--2---:R-:W-:Y:S05]  /*0090*/  BRA.U !UP0, `(.L_x_181) ;  /* 0x0000000108287547 */ /* 0x004fea000b800000 */
[----:B------:R-:W0:Y:S01]  /*00a0*/  S2R R0, SR_TID.X ;  /* 0x0000000000007919 */ /* 0x000e220000002100 */
[----:B------:R-:W1:Y:S01]  /*00b0*/  LDCU.64 UR6, c[0x0][0x388] ;  /* 0x00007100ff0677ac */ /* 0x000e620008000a00 */
[----:B------:R-:W2:Y:S01]  /*00c0*/  LDC.64 R4, c[0x0][0x390] ;  /* 0x0000e400ff047b82 */ /* 0x000ea20000000a00 */
[----:B0-----:R-:W-:-:S05]  /*00d0*/  IADD3 R0, P0, PT, R0, UR4, RZ ;  /* 0x0000000400007c10 */ /* 0x001fca000ff1e0ff */
[----:B------:R-:W-:Y:S01]  /*00e0*/  IMAD.X R3, RZ, RZ, UR5, P0 ;  /* 0x00000005ff037e24 */ /* 0x000fe200080e06ff */
[----:B-1----:R-:W-:-:S04]  /*00f0*/  LEA R2, P0, R0, UR6, 0x3 ;  /* 0x0000000600027c11 */ /* 0x002fc8000f8018ff */
[----:B------:R-:W-:-:S05]  /*0100*/  LEA.HI.X R3, R0, UR7, R3, 0x3, P0 ;  /* 0x0000000700037c11 */ /* 0x000fca00080f1c03 */
[----:B--2---:R-:W-:Y:S04]  /*0110*/  STG.E.64 desc[UR8][R2.64], R4 ;  /* 0x0000000402007986 */ /* 0x004fe8000c101b08 */
[----:B------:R-:W-:Y:S01]  /*0120*/  STG.E.64 desc[UR8][R2.64+0x800], R4 ;  /* 0x0008000402007986 */ /* 0x000fe2000c101b08 */
[----:B------:R-:W-:Y:S05]  /*0130*/  EXIT ;  /* 0x000000000000794d */ /* 0x000fea0003800000 */
.L_x_181:
[----:B------:R-:W0:Y:S01]  /*0140*/  S2R R0, SR_TID.X ;  /* 0x0000000000007919 */ /* 0x000e220000002100 */
[----:B------:R-:W-:Y:S01]  /*0150*/  IMAD.U32 R2, RZ, RZ, UR7 ;  /* 0x00000007ff027e24 */ /* 0x000fe2000f8e00ff */
[----:B------:R-:W1:Y:S01]  /*0160*/  LDCU.64 UR10, c[0x0][0x388] ;  /* 0x00007100ff0a77ac */ /* 0x000e620008000a00 */
[----:B------:R-:W-:Y:S01]  /*0170*/  IMAD.U32 R6, RZ, RZ, UR7 ;  /* 0x00000007ff067e24 */ /* 0x000fe2000f8e00ff */
[----:B0-----:R-:W-:-:S04]  /*0180*/  ISETP.LT.U32.AND P0, PT, R0, UR6, PT ;  /* 0x0000000600007c0c */ /* 0x001fc8000bf01070 */
[----:B------:R-:W-:Y:S01]  /*0190*/  ISETP.GT.U32.AND.EX P0, PT, R2, RZ, PT, P0 ;  /* 0x000000ff0200720c */ /* 0x000fe20003f04100 */
[C---:B------:R-:W-:Y:S01]  /*01a0*/  VIADD R2, R0.reuse, 0x100 ;  /* 0x0000010000027836 */ /* 0x040fe20000000000 */
[----:B------:R-:W-:-:S04]  /*01b0*/  IADD3 R0, P2, PT, R0, UR4, RZ ;  /* 0x0000000400007c10 */ /* 0x000fc8000ff5e0ff */
[----:B------:R-:W-:Y:S01]  /*01c0*/  ISETP.LT.U32.AND P1, PT, R2, UR6, PT ;  /* 0x0000000602007c0c */ /* 0x000fe2000bf21070 */
[----:B------:R-:W-:Y:S01]  /*01d0*/  IMAD.X R3, RZ, RZ, UR5, P2 ;  /* 0x00000005ff037e24 */ /* 0x000fe200090e06ff */
[----:B-1----:R-:W-:Y:S02]  /*01e0*/  LEA R2, P2, R0, UR10, 0x3 ;  /* 0x0000000a00027c11 */ /* 0x002fe4000f8418ff */
[----:B------:R-:W-:Y:S02]  /*01f0*/  ISETP.GT.U32.AND.EX P1, PT, R6, RZ, PT, P1 ;  /* 0x000000ff0600720c */ /* 0x000fe40003f24110 */
[----:B------:R-:W-:Y:S01]  /*0200*/  LEA.HI.X R3, R0, UR11, R3, 0x3, P2 ;  /* 0x0000000b00037c11 */ /* 0x000fe200090f1c03 */
[----:B------:R-:W0:Y:S04]  /*0210*/  @P0 LDC.64 R4, c[0x0][0x390] ;  /* 0x0000e400ff040b82 */ /* 0x000e280000000a00 */
[----:B0-----:R0:W-:Y:S06]  /*0220*/  @P0 STG.E.64 desc[UR8][R2.64], R4 ;  /* 0x0000000402000986 */ /* 0x0011ec000c101b08 */
[----:B------:R-:W-:Y:S05]  /*0230*/  @!P1 EXIT ;  /* 0x000000000000994d */ /* 0x000fea0003800000 */
[----:B0-----:R-:W0:Y:S02]  /*0240*/  LDC.64 R4, c[0x0][0x390] ;  /* 0x0000e400ff047b82 */ /* 0x001e240000000a00 */
[----:B0-----:R-:W-:Y:S01]  /*0250*/  STG.E.64 desc[UR8][R2.64+0x800], R4 ;  /* 0x0008000402007986 */ /* 0x001fe2000c101b08 */
[----:B------:R-:W-:Y:S05]  /*0260*/  EXIT ;  /* 0x000000000000794d */ /* 0x000fea0003800000 */
.L_x_182:
        /* <DEDUP_REMOVED lines=9> */
.L_x_198:


//--------------------- .text._ZN3cub18CUB_300001_SM_10006detail11EmptyKernelIvEEvv --------------------------
	.section	.text._ZN3cub18CUB_300001_SM_10006detail11EmptyKernelIvEEvv,"ax",@progbits
	.align	128
        .global         _ZN3cub18CUB_300001_SM_10006detail11EmptyKernelIvEEvv
        .type           _ZN3cub18CUB_300001_SM_10006detail11EmptyKernelIvEEvv,@function
        .size           _ZN3cub18CUB_300001_SM_10006detail11EmptyKernelIvEEvv,(.L_x_199 - _ZN3cub18CUB_300001_SM_10006detail11EmptyKernelIvEEvv)
        .other          _ZN3cub18CUB_300001_SM_10006detail11EmptyKernelIvEEvv,@"STO_CUDA_ENTRY STV_DEFAULT"
_ZN3cub18CUB_300001_SM_10006detail11EmptyKernelIvEEvv:
.text._ZN3cub18CUB_300001_SM_10006detail11EmptyKernelIvEEvv:
[----:B------:R-:W-:Y:S01]  /*0000*/  LDC R1, c[0x0][0x37c] ;  /* 0x0000df00ff017b82 */ /* 0x000fe20000000800 */
[----:B------:R-:W-:Y:S05]  /*0010*/  EXIT ;  /* 0x000000000000794d */ /* 0x000fea0003800000 */
.L_x_183:
        /* <DEDUP_REMOVED lines=14> */
.L_x_199:


//--------------------- .text._Z7pi_cudaPdd       --------------------------
	.section	.text._Z7pi_cudaPdd,"ax",@progbits
	.align	128
        .global         _Z7pi_cudaPdd
        .type           _Z7pi_cudaPdd,@function
        .size           _Z7pi_cudaPdd,(.L_x_191 - _Z7pi_cudaPdd)
        .other          _Z7pi_cudaPdd,@"STO_CUDA_ENTRY STV_DEFAULT"
_Z7pi_cudaPdd:
.text._Z7pi_cudaPdd:
[----:B------:R-:W-:Y:S01]  /*0000*/  LDC R1, c[0x0][0x37c] ;  /* 0x0000df00ff017b82 */ /* 0x000fe20000000800 */
[----:B------:R-:W0:Y:S07]  /*0010*/  S2R R3, SR_TID.X ;  /* 0x0000000000037919 */ /* 0x000e2e0000002100 */
[----:B------:R-:W0:Y:S01]  /*0020*/  S2UR UR4, SR_CTAID.X ;  /* 0x00000000000479c3 */ /* 0x000e220000002500 */
[----:B------:R-:W-:Y:S07]  /*0030*/  BSSY.RECONVERGENT B0, `(.L_x_184) ;  /* 0x0000018000007945 */ /* 0x000fee0003800200 */
[----:B------:R-:W0:Y:S02]  /*0040*/  LDC R0, c[0x0][0x360] ;  /* 0x0000d800ff007b82 */ /* 0x000e240000000800 */
[----:B0-----:R-:W-:Y:S01]  /*0050*/  IMAD R0, R0, UR4, R3 ;  /* 0x0000000400007c24 */ /* 0x001fe2000f8e0203 */
[----:B------:R-:W0:Y:S03]  /*0060*/  LDCU.64 UR4, c[0x0][0x388] ;  /* 0x00007100ff0477ac */ /* 0x000e260008000a00 */
[----:B------:R-:W1:Y:S02]  /*0070*/  I2F.F64 R2, R0 ;  /* 0x0000000000027312 */ /* 0x000e640000201c00 */
[----:B-1----:R-:W-:-:S08]  /*0080*/  DADD R2, R2, 0.5 ;  /* 0x3fe0000002027429 */ /* 0x002fd00000000000 */
[----:B0-----:R-:W-:Y:S01]  /*0090*/  DMUL R2, R2, UR4 ;  /* 0x0000000402027c28 */ /* 0x001fe20008000000 */
[----:B------:R-:W0:Y:S07]  /*00a0*/  LDCU.64 UR4, c[0x0][0x358] ;  /* 0x00006b00ff0477ac */ /* 0x000e2e0008000a00 */
[----:B------:R-:W-:Y:S01]  /*00b0*/  DFMA R4, R2, R2, 1 ;  /* 0x3ff000000204742b */ /* 0x000fe20000000002 */
[----:B------:R-:W-:-:S05]  /*00c0*/  IMAD.MOV.U32 R2, RZ, RZ, 0x1 ;  /* 0x00000001ff027424 */ /* 0x000fca00078e00ff */
[----:B------:R-:W1:Y:S02]  /*00d0*/  MUFU.RCP64H R3, R5 ;  /* 0x0000000500037308 */ /* 0x000e640000001800 */
[----:B-1----:R-:W-:-:S08]  /*00e0*/  DFMA R6, -R4, R2, 1 ;  /* 0x3ff000000406742b */ /* 0x002fd00000000102 */
[----:B------:R-:W-:-:S08]  /*00f0*/  DFMA R6, R6, R6, R6 ;  /* 0x000000060606722b */ /* 0x000fd00000000006 */
[----:B------:R-:W-:-:S08]  /*0100*/  DFMA R6, R2, R6, R2 ;  /* 0x000000060206722b */ /* 0x000fd00000000002 */
[----:B------:R-:W-:-:S08]  /*0110*/  DFMA R2, -R4, R6, 1 ;  /* 0x3ff000000402742b */ /* 0x000fd00000000106 */
[----:B------:R-:W-:-:S08]  /*0120*/  DFMA R2, R6, R2, R6 ;  /* 0x000000020602722b */ /* 0x000fd00000000006 */
[----:B------:R-:W-:-:S08]  /*0130*/  DMUL R6, R2, 4 ;  /* 0x4010000002067828 */ /* 0x000fd00000000000 */
[----:B------:R-:W-:-:S08]  /*0140*/  DFMA R8, -R4, R6, 4 ;  /* 0x401000000408742b */ /* 0x000fd00000000106 */
[----:B------:R-:W-:-:S10]  /*0150*/  DFMA R2, R2, R8, R6 ;  /* 0x000000080202722b */ /* 0x000fd40000000006 */
[----:B------:R-:W-:-:S05]  /*0160*/  FFMA R6, RZ, R5, R3 ;  /* 0x00000005ff067223 */ /* 0x000fca0000000003 */
[----:B------:R-:W-:-:S13]  /*0170*/  FSETP.GT.AND P0, PT, |R6|, 1.469367938527859385e-39, PT ;  /* 0x001000000600780b */ /* 0x000fda0003f04200 */
[----:B0-----:R-:W-:Y:S05]  /*0180*/  @P0 BRA `(.L_x_185) ;  /* 0x0000000000080947 */ /* 0x001fea0003800000 */
[----:B------:R-:W-:-:S07]  /*0190*/  MOV R6, 0x1b0 ;  /* 0x000001b000067802 */ /* 0x000fce0000000f00 */
[----:B------:R-:W-:Y:S05]  /*01a0*/  CALL.REL.NOINC `($__internal_0_$__cuda_sm20_div_rn_f64_full) ;  /* 0x0000000000147944 */ /* 0x000fea0003c00000 */
.L_x_185:
[----:B------:R-:W-:Y:S05]  /*01b0*/  BSYNC.RECONVERGENT B0 ;  /* 0x0000000000007941 */ /* 0x000fea0003800200 */
.L_x_184:
[----:B------:R-:W0:Y:S02]  /*01c0*/  LDC.64 R4, c[0x0][0x380] ;  /* 0x0000e000ff047b82 */ /* 0x000e240000000a00 */
[----:B0-----:R-:W-:-:S05]  /*01d0*/  IMAD.WIDE R4, R0, 0x8, R4 ;  /* 0x0000000800047825 */ /* 0x001fca00078e0204 */
[----:B------:R-:W-:Y:S01]  /*01e0*/  STG.E.64 desc[UR4][R4.64], R2 ;  /* 0x0000000204007986 */ /* 0x000fe2000c101b04 */
[----:B------:R-:W-:Y:S05]  /*01f0*/  EXIT ;  /* 0x000000000000794d */ /* 0x000fea0003800000 */
        .weak           $__internal_0_$__cuda_sm20_div_rn_f64_full
        .type           $__internal_0_$__cuda_sm20_div_rn_f64_full,@function
        .size           $__internal_0_$__cuda_sm20_div_rn_f64_full,(.L_x_191 - $__internal_0_$__cuda_sm20_div_rn_f64_full)
$__internal_0_$__cuda_sm20_div_rn_f64_full:
[C---:B------:R-:W-:Y:S01]  /*0200*/  FSETP.GEU.AND P0, PT, |R5|.reuse, 1.469367938527859385e-39, PT ;  /* 0x001000000500780b */ /* 0x040fe20003f0e200 */
[----:B------:R-:W-:Y:S01]  /*0210*/  IMAD.MOV.U32 R8, RZ, RZ, 0x1 ;  /* 0x00000001ff087424 */ /* 0x000fe200078e00ff */
[C---:B------:R-:W-:Y:S01]  /*0220*/  LOP3.LUT R2, R5.reuse, 0x800fffff, RZ, 0xc0, !PT ;  /* 0x800fffff05027812 */ /* 0x040fe200078ec0ff */
[----:B------:R-:W-:Y:S01]  /*0230*/  IMAD.MOV.U32 R17, RZ, RZ, 0x40100000 ;  /* 0x40100000ff117424 */ /* 0x000fe200078e00ff */
[----:B------:R-:W-:Y:S01]  /*0240*/  LOP3.LUT R14, R5, 0x7ff00000, RZ, 0xc0, !PT ;  /* 0x7ff00000050e7812 */ /* 0x000fe200078ec0ff */
[----:B------:R-:W-:Y:S01]  /*0250*/  IMAD.MOV.U32 R7, RZ, RZ, 0x1ca00000 ;  /* 0x1ca00000ff077424 */ /* 0x000fe200078e00ff */
[----:B------:R-:W-:Y:S01]  /*0260*/  LOP3.LUT R3, R2, 0x3ff00000, RZ, 0xfc, !PT ;  /* 0x3ff0000002037812 */ /* 0x000fe200078efcff */
[----:B------:R-:W-:Y:S01]  /*0270*/  IMAD.MOV.U32 R2, RZ, RZ, R4 ;  /* 0x000000ffff027224 */ /* 0x000fe200078e0004 */
[----:B------:R-:W-:Y:S01]  /*0280*/  ISETP.LE.U32.AND P1, PT, R14, 0x40100000, PT ;  /* 0x401000000e00780c */ /* 0x000fe20003f23070 */
[----:B------:R-:W-:Y:S01]  /*0290*/  IMAD.MOV.U32 R16, RZ, RZ, R14 ;  /* 0x000000ffff107224 */ /* 0x000fe200078e000e */
[----:B------:R-:W-:Y:S01]  /*02a0*/  BSSY.RECONVERGENT B1, `(.L_x_186) ;  /* 0x0000041000017945 */ /* 0x000fe20003800200 */
[----:B------:R-:W-:-:S02]  /*02b0*/  VIADD R18, R17, 0xffffffff ;  /* 0xffffffff11127836 */ /* 0x000fc40000000000 */
[----:B------:R-:W-:-:S06]  /*02c0*/  @!P0 DMUL R2, R4, 8.98846567431157953865e+307 ;  /* 0x7fe0000004028828 */ /* 0x000fcc0000000000 */
[----:B------:R-:W0:Y:S04]  /*02d0*/  MUFU.RCP64H R9, R3 ;  /* 0x0000000300097308 */ /* 0x000e280000001800 */
[----:B------:R-:W-:Y:S02]  /*02e0*/  @!P0 LOP3.LUT R16, R3, 0x7ff00000, RZ, 0xc0, !PT ;  /* 0x7ff0000003108812 */ /* 0x000fe400078ec0ff */
[----:B------:R-:W-:-:S03]  /*02f0*/  ISETP.GT.U32.AND P0, PT, R18, 0x7feffffe, PT ;  /* 0x7feffffe1200780c */ /* 0x000fc60003f04070 */
[----:B------:R-:W-:-:S05]  /*0300*/  VIADD R18, R16, 0xffffffff ;  /* 0xffffffff10127836 */ /* 0x000fca0000000000 */
[----:B------:R-:W-:Y:S01]  /*0310*/  ISETP.GT.U32.OR P0, PT, R18, 0x7feffffe, P0 ;  /* 0x7feffffe1200780c */ /* 0x000fe20000704470 */
[----:B0-----:R-:W-:-:S08]  /*0320*/  DFMA R10, R8, -R2, 1 ;  /* 0x3ff00000080a742b */ /* 0x001fd00000000802 */
[----:B------:R-:W-:-:S08]  /*0330*/  DFMA R10, R10, R10, R10 ;  /* 0x0000000a0a0a722b */ /* 0x000fd0000000000a */
[----:B------:R-:W-:-:S08]  /*0340*/  DFMA R10, R8, R10, R8 ;  /* 0x0000000a080a722b */ /* 0x000fd00000000008 */
[----:B------:R-:W-:-:S08]  /*0350*/  DFMA R8, R10, -R2, 1 ;  /* 0x3ff000000a08742b */ /* 0x000fd00000000802 */
[----:B------:R-:W-:Y:S01]  /*0360*/  DFMA R10, R10, R8, R10 ;  /* 0x000000080a0a722b */ /* 0x000fe2000000000a */
[----:B------:R-:W-:Y:S01]  /*0370*/  SEL R9, R7, 0x63400000, !P1 ;  /* 0x6340000007097807 */ /* 0x000fe20004800000 */
[----:B------:R-:W-:-:S06]  /*0380*/  IMAD.MOV.U32 R8, RZ, RZ, RZ ;  /* 0x000000ffff087224 */ /* 0x000fcc00078e00ff */
[----:B------:R-:W-:-:S08]  /*0390*/  DMUL R12, R10, R8 ;  /* 0x000000080a0c7228 */ /* 0x000fd00000000000 */
[----:B------:R-:W-:-:S08]  /*03a0*/  DFMA R14, R12, -R2, R8 ;  /* 0x800000020c0e722b */ /* 0x000fd00000000008 */
[----:B------:R-:W-:Y:S01]  /*03b0*/  DFMA R10, R10, R14, R12 ;  /* 0x0000000e0a0a722b */ /* 0x000fe2000000000c */
[----:B------:R-:W-:Y:S10]  /*03c0*/  @P0 BRA `(.L_x_187) ;  /* 0x0000000000740947 */ /* 0x000ff40003800000 */
[----:B------:R-:W-:Y:S01]  /*03d0*/  LOP3.LUT R14, R5, 0x7ff00000, RZ, 0xc0, !PT ;  /* 0x7ff00000050e7812 */ /* 0x000fe200078ec0ff */
[----:B------:R-:W-:-:S03]  /*03e0*/  IMAD.MOV.U32 R12, RZ, RZ, 0x40100000 ;  /* 0x40100000ff0c7424 */ /* 0x000fc600078e00ff */
[----:B------:R-:W-:Y:S01]  /*03f0*/  ISETP.LE.U32.AND P0, PT, R14, 0x40100000, PT ;  /* 0x401000000e00780c */ /* 0x000fe20003f03070 */
[----:B------:R-:W-:Y:S02]  /*0400*/  IMAD.MOV R13, RZ, RZ, -R14 ;  /* 0x000000ffff0d7224 */ /* 0x000fe400078e0a0e */
[----:B------:R-:W-:Y:S01]  /*0410*/  IMAD.MOV.U32 R14, RZ, RZ, RZ ;  /* 0x000000ffff0e7224 */ /* 0x000fe200078e00ff */
[----:B------:R-:W-:Y:S02]  /*0420*/  SEL R7, R7, 0x63400000, !P0 ;  /* 0x6340000007077807 */ /* 0x000fe40004000000 */
[----:B------:R-:W-:-:S04]  /*0430*/  VIADDMNMX R12, R13, R12, 0xb9600000, !PT ;  /* 0xb96000000d0c7446 */ /* 0x000fc8000780010c */
[----:B------:R-:W-:-:S05]  /*0440*/  VIMNMX R12, PT, PT, R12, 0x46a00000, PT ;  /* 0x46a000000c0c7848 */ /* 0x000fca0003fe0100 */
[----:B------:R-:W-:-:S04]  /*0450*/  IMAD.IADD R7, R12, 0x1, -R7 ;  /* 0x000000010c077824 */ /* 0x000fc800078e0a07 */
[----:B------:R-:W-:-:S06]  /*0460*/  VIADD R15, R7, 0x7fe00000 ;  /* 0x7fe00000070f7836 */ /* 0x000fcc0000000000 */
[----:B------:R-:W-:-:S10]  /*0470*/  DMUL R12, R10, R14 ;  /* 0x0000000e0a0c7228 */ /* 0x000fd40000000000 */
[----:B------:R-:W-:-:S13]  /*0480*/  FSETP.GTU.AND P0, PT, |R13|, 1.469367938527859385e-39, PT ;  /* 0x001000000d00780b */ /* 0x000fda0003f0c200 */
[----:B------:R-:W-:Y:S05]  /*0490*/  @P0 BRA `(.L_x_188) ;  /* 0x0000000000840947 */ /* 0x000fea0003800000 */
[----:B------:R-:W-:Y:S01]  /*04a0*/  DFMA R2, R10, -R2, R8 ;  /* 0x800000020a02722b */ /* 0x000fe20000000008 */
[----:B------:R-:W-:-:S09]  /*04b0*/  IMAD.MOV.U32 R14, RZ, RZ, RZ ;  /* 0x000000ffff0e7224 */ /* 0x000fd200078e00ff */
[C---:B------:R-:W-:Y:S02]  /*04c0*/  FSETP.NEU.AND P0, PT, R3.reuse, RZ, PT ;  /* 0x000000ff0300720b */ /* 0x040fe40003f0d000 */
[----:B------:R-:W-:-:S04]  /*04d0*/  LOP3.LUT R5, R3, 0x80000000, R5, 0x48, !PT ;  /* 0x8000000003057812 */ /* 0x000fc800078e4805 */
[----:B------:R-:W-:-:S07]  /*04e0*/  LOP3.LUT R15, R5, R15, RZ, 0xfc, !PT ;  /* 0x0000000f050f7212 */ /* 0x000fce00078efcff */
[----:B------:R-:W-:Y:S05]  /*04f0*/  @!P0 BRA `(.L_x_188) ;  /* 0x00000000006c8947 */ /* 0x000fea0003800000 */
[----:B------:R-:W-:Y:S01]  /*0500*/  IMAD.MOV R3, RZ, RZ, -R7 ;  /* 0x000000ffff037224 */ /* 0x000fe200078e0a07 */
[----:B------:R-:W-:Y:S01]  /*0510*/  IADD3 R7, PT, PT, -R7, -0x43300000, RZ ;  /* 0xbcd0000007077810 */ /* 0x000fe20007ffe1ff */
[----:B------:R-:W-:-:S06]  /*0520*/  IMAD.MOV.U32 R2, RZ, RZ, RZ ;  /* 0x000000ffff027224 */ /* 0x000fcc00078e00ff */
[----:B------:R-:W-:Y:S02]  /*0530*/  DFMA R2, R12, -R2, R10 ;  /* 0x800000020c02722b */ /* 0x000fe4000000000a */
[----:B------:R-:W-:-:S08]  /*0540*/  DMUL.RP R10, R10, R14 ;  /* 0x0000000e0a0a7228 */ /* 0x000fd00000008000 */
[----:B------:R-:W-:Y:S02]  /*0550*/  FSETP.NEU.AND P0, PT, |R3|, R7, PT ;  /* 0x000000070300720b */ /* 0x000fe40003f0d200 */
[----:B------:R-:W-:Y:S02]  /*0560*/  LOP3.LUT R5, R11, R5, RZ, 0x3c, !PT ;  /* 0x000000050b057212 */ /* 0x000fe400078e3cff */
[----:B------:R-:W-:Y:S02]  /*0570*/  FSEL R12, R10, R12, !P0 ;  /* 0x0000000c0a0c7208 */ /* 0x000fe40004000000 */
[----:B------:R-:W-:Y:S01]  /*0580*/  FSEL R13, R5, R13, !P0 ;  /* 0x0000000d050d7208 */ /* 0x000fe20004000000 */
[----:B------:R-:W-:Y:S06]  /*0590*/  BRA `(.L_x_188) ;  /* 0x0000000000447947 */ /* 0x000fec0003800000 */
.L_x_187:
[----:B------:R-:W-:-:S14]  /*05a0*/  DSETP.NAN.AND P0, PT, R4, R4, PT ;  /* 0x000000040400722a */ /* 0x000fdc0003f08000 */
[----:B------:R-:W-:Y:S05]  /*05b0*/  @P0 BRA `(.L_x_189) ;  /* 0x0000000000340947 */ /* 0x000fea0003800000 */
[----:B------:R-:W-:Y:S01]  /*05c0*/  ISETP.NE.AND P0, PT, R17, R16, PT ;  /* 0x000000101100720c */ /* 0x000fe20003f05270 */
[----:B------:R-:W-:Y:S02]  /*05d0*/  IMAD.MOV.U32 R12, RZ, RZ, 0x0 ;  /* 0x00000000ff0c7424 */ /* 0x000fe400078e00ff */
[----:B------:R-:W-:-:S10]  /*05e0*/  IMAD.MOV.U32 R13, RZ, RZ, -0x80000 ;  /* 0xfff80000ff0d7424 */ /* 0x000fd400078e00ff */
[----:B------:R-:W-:Y:S05]  /*05f0*/  @!P0 BRA `(.L_x_188) ;  /* 0x00000000002c8947 */ /* 0x000fea0003800000 */
[----:B------:R-:W-:Y:S02]  /*0600*/  ISETP.NE.AND P0, PT, R17, 0x7ff00000, PT ;  /* 0x7ff000001100780c */ /* 0x000fe40003f05270 */
[----:B------:R-:W-:Y:S02]  /*0610*/  LOP3.LUT R4, R5, 0x40100000, RZ, 0x3c, !PT ;  /* 0x4010000005047812 */ /* 0x000fe400078e3cff */
[----:B------:R-:W-:Y:S02]  /*0620*/  ISETP.EQ.OR P0, PT, R16, RZ, !P0 ;  /* 0x000000ff1000720c */ /* 0x000fe40004702670 */
[----:B------:R-:W-:-:S11]  /*0630*/  LOP3.LUT R13, R4, 0x80000000, RZ, 0xc0, !PT ;  /* 0x80000000040d7812 */ /* 0x000fd600078ec0ff */
[----:B------:R-:W-:Y:S01]  /*0640*/  @P0 LOP3.LUT R2, R13, 0x7ff00000, RZ, 0xfc, !PT ;  /* 0x7ff000000d020812 */ /* 0x000fe200078efcff */
[----:B------:R-:W-:Y:S02]  /*0650*/  @!P0 IMAD.MOV.U32 R12, RZ, RZ, RZ ;  /* 0x000000ffff0c8224 */ /* 0x000fe400078e00ff */
[----:B------:R-:W-:Y:S02]  /*0660*/  @P0 IMAD.MOV.U32 R12, RZ, RZ, RZ ;  /* 0x000000ffff0c0224 */ /* 0x000fe400078e00ff */
[----:B------:R-:W-:Y:S01]  /*0670*/  @P0 IMAD.MOV.U32 R13, RZ, RZ, R2 ;  /* 0x000000ffff0d0224 */ /* 0x000fe200078e0002 */
[----:B------:R-:W-:Y:S06]  /*0680*/  BRA `(.L_x_188) ;  /* 0x0000000000087947 */ /* 0x000fec0003800000 */
.L_x_189:
[----:B------:R-:W-:Y:S01]  /*0690*/  LOP3.LUT R13, R5, 0x80000, RZ, 0xfc, !PT ;  /* 0x00080000050d7812 */ /* 0x000fe200078efcff */
[----:B------:R-:W-:-:S07]  /*06a0*/  IMAD.MOV.U32 R12, RZ, RZ, R4 ;  /* 0x000000ffff0c7224 */ /* 0x000fce00078e0004 */
.L_x_188:
[----:B------:R-:W-:Y:S05]  /*06b0*/  BSYNC.RECONVERGENT B1 ;  /* 0x0000000000017941 */ /* 0x000fea0003800200 */
.L_x_186:
[----:B------:R-:W-:Y:S02]  /*06c0*/  IMAD.MOV.U32 R7, RZ, RZ, 0x0 ;  /* 0x00000000ff077424 */ /* 0x000fe400078e00ff */
[----:B------:R-:W-:Y:S02]  /*06d0*/  IMAD.MOV.U32 R2, RZ, RZ, R12 ;  /* 0x000000ffff027224 */ /* 0x000fe400078e000c */
[----:B------:R-:W-:Y:S01]  /*06e0*/  IMAD.MOV.U32 R3, RZ, RZ, R13 ;  /* 0x000000ffff037224 */ /* 0x000fe200078e000d */
[----:B------:R-:W-:Y:S06]  /*06f0*/  RET.REL.NODEC R6 `(_Z7pi_cudaPdd) ;  /* 0xfffffff806407950 */ /* 0x000fec0003c3ffff */
.L_x_190:
        /* <DEDUP_REMOVED lines=16> */
.L_x_191:


//--------------------- .nv.shared._ZN3cub18CUB_300001_SM_10006detail6reduce28DeviceReduceSingleTileKernelINS2_10policy_hubIdyN4cuda3std3__44plusIdEEE10Policy1000EPdSC_iS9_ddNS7_10__identityEEEvT0_T1_T2_T3_T4_T6_ --------------------------
	.section	.nv.shared._ZN3cub18CUB_300001_SM_10006detail6reduce28DeviceReduceSingleTileKernelINS2_10policy_hubIdyN4cuda3std3__44plusIdEEE10Policy1000EPdSC_iS9_ddNS7_10__identityEEEvT0_T1_T2_T3_T4_T6_,"aw",@nobits
	.sectionflags	@""
	.align	8
.nv.shared._ZN3cub18CUB_300001_SM_10006detail6reduce28DeviceReduceSingleTileKernelINS2_10policy_hubIdyN4cuda3std3__44plusIdEEE10Policy1000EPdSC_iS9_ddNS7_10__identityEEEvT0_T1_T2_T3_T4_T6_:
	.zero		1176


//--------------------- .nv.shared.reserved.0     --------------------------
	.section	.nv.shared.reserved.0,"aw",@nobits
	.weak		__nv_reservedSMEM_offset_0_alias
	.size		__nv_reservedSMEM_offset_0_alias, 0, 64
	.other		__nv_reservedSMEM_offset_0_alias,@"STO_CUDA_RESERVED_SHARED STV_DEFAULT"
__nv_reservedSMEM_offset_0_alias:
	.zero		0
	.zero		64


//--------------------- .nv.global                --------------------------
	.section	.nv.global,"aw",@nobits
.nv.global:
	.type		_ZN34_INTERNAL_9bed0c73_4_k_cu_5577b58a6thrust24THRUST_300001_SM_1000_NS3seqE,@object
	.size		_ZN34_INTERNAL_9bed0c73_4_k_cu_5577b58a6thrust24THRUST_300001_SM_1000_NS3seqE,(_ZN34_INTERNAL_9bed0c73_4_k_cu_5577b58a4cuda3std3__48in_placeE - _ZN34_INTERNAL_9bed0c73_4_k_cu_5577b58a6thrust24THRUST_300001_SM_1000_NS3seqE)
_ZN34_INTERNAL_9bed0c73_4_k_cu_5577b58a6thrust24THRUST_300001_SM_1000_NS3seqE:
	.zero		1
	.type		_ZN34_INTERNAL_9bed0c73_4_k_cu_5577b58a4cuda3std3__48in_placeE,@object
	.size		_ZN34_INTERNAL_9bed0c73_4_k_cu_5577b58a4cuda3std3__48in_placeE,(_ZN34_INTERNAL_9bed0c73_4_k_cu_5577b58a4cuda3std6ranges3__45__cpo4sizeE - _ZN34_INTERNAL_9bed0c73_4_k_cu_5577b58a4cuda3std3__48in_placeE)
_ZN34_INTERNAL_9bed0c73_4_k_cu_5577b58a4cuda3std3__48in_placeE:
	.zero		1
	.type		_ZN34_INTERNAL_9bed0c73_4_k_cu_5577b58a4cuda3std6ranges3__45__cpo4sizeE,@object
	.size		_ZN34_INTERNAL_9bed0c73_4_k_cu_5577b58a4cuda3std6ranges3__45__cpo4sizeE,(_ZN34_INTERNAL_9bed0c73_4_k_cu_5577b58a6thrust24THRUST_300001_SM_1000_NS12placeholders2_3E - _ZN34_INTERNAL_9bed0c73_4_k_cu_5577b58a4cuda3std6ranges3__45__cpo4sizeE)
_ZN34_INTERNAL_9bed0c73_4_k_cu_5577b58a4cuda3std6ranges3__45__cpo4sizeE:
	.zero		1
	.type		_ZN34_INTERNAL_9bed0c73_4_k_cu_5577b58a6thrust24THRUST_300001_SM_1000_NS12placeholders2_3E,@object
	.size		_ZN34_INTERNAL_9bed0c73_4_k_cu_5577b58a6thrust24THRUST_300001_SM_1000_NS12placeholders2_3E,(_ZN34_INTERNAL_9bed0c73_4_k_cu_5577b58a4cuda3std3__45__cpo6cbeginE - _ZN34_INTERNAL_9bed0c73_4_k_cu_5577b58a6thrust24THRUST_300001_SM_1000_NS12placeholders2_3E)
_ZN34_INTERNAL_9bed0c73_4_k_cu_5577b58a6thrust24THRUST_300001_SM_1000_NS12placeholders2_3E:
	.zero		1
	.type		_ZN34_INTERNAL_9bed0c73_4_k_cu_5577b58a4cuda3std3__45__cpo6cbeginE,@object
	.size		_ZN34_INTERNAL_9bed0c73_4_k_cu_5577b58a4cuda3std3__45__cpo6cbeginE,(_ZN34_INTERNAL_9bed0c73_4_k_cu_5577b58a4cuda3std6ranges3__45__cpo6cbeginE - _ZN34_INTERNAL_9bed0c73_4_k_cu_5577b58a4cuda3std3__45__cpo6cbeginE)
_ZN34_INTERNAL_9bed0c73_4_k_cu_5577b58a4cuda3std3__45__cpo6cbeginE:
	.zero		1
	.type		_ZN34_INTERNAL_9bed0c73_4_k_cu_5577b58a4cuda3std6ranges3__45__cpo6cbeginE,@object
	.size		_ZN34_INTERNAL_9bed0c73_4_k_cu_5577b58a4cuda3std6ranges3__45__cpo6cbeginE,(_ZN34_INTERNAL_9bed0c73_4_k_cu_5577b58a6thrust24THRUST_300001_SM_1000_NS12placeholders2_7E - _ZN34_INTERNAL_9bed0c73_4_k_cu_5577b58a4cuda3std6ranges3__45__cpo6cbeginE)
_ZN34_INTERNAL_9bed0c73_4_k_cu_5577b58a4cuda3std6ranges3__45__cpo6cbeginE:
	.zero		1
	.type		_ZN34_INTERNAL_9bed0c73_4_k_cu_5577b58a6thrust24THRUST_300001_SM_1000_NS12placeholders2_7E,@object
	.size		_ZN34_INTERNAL_9bed0c73_4_k_cu_5577b58a6thrust24THRUST_300001_SM_1000_NS12placeholders2_7E,(_ZN34_INTERNAL_9bed0c73_4_k_cu_5577b58a4cuda3std3__45__cpo7crbeginE - _ZN34_INTERNAL_9bed0c73_4_k_cu_5577b58a6thrust24THRUST_300001_SM_1000_NS12placeholders2_7E)
_ZN34_INTERNAL_9bed0c73_4_k_cu_5577b58a6thrust24THRUST_300001_SM_1000_NS12placeholders2_7E:
	.zero		1
	.type		_ZN34_INTERNAL_9bed0c73_4_k_cu_5577b58a4cuda3std3__45__cpo7crbeginE,@object
	.size		_ZN34_INTERNAL_9bed0c73_4_k_cu_5577b58a4cuda3std3__45__cpo7crbeginE,(_ZN34_INTERNAL_9bed0c73_4_k_cu_5577b58a4cuda3std6ranges3__45__cpo4nextE - _ZN34_INTERNAL_9bed0c73_4_k_cu_5577b58a4cuda3std3__45__cpo7crbeginE)
_ZN34_INTERNAL_9bed0c73_4_k_cu_5577b58a4cuda3std3__45__cpo7crbeginE:
	.zero		1
	.type		_ZN34_INTERNAL_9bed0c73_4_k_cu_5577b58a4cuda3std6ranges3__45__cpo4nextE,@object
	.size		_ZN34_INTERNAL_9bed0c73_4_k_cu_5577b58a4cuda3std6ranges3__45__cpo4nextE,(_ZN34_INTERNAL_9bed0c73_4_k_cu_5577b58a4cuda3std6ranges3__45__cpo4swapE - _ZN34_INTERNAL_9bed0c73_4_k_cu_5577b58a4cuda3std6ranges3__45__cpo4nextE)
_ZN34_INTERNAL_9bed0c73_4_k_cu_5577b58a4cuda3std6ranges3__45__cpo4nextE:
	.zero		1
	.type		_ZN34_INTERNAL_9bed0c73_4_k_cu_5577b58a4cuda3std6ranges3__45__cpo4swapE,@object
	.size		_ZN34_INTERNAL_9bed0c73_4_k_cu_5577b58a4cuda3std6ranges3__45__cpo4swapE,(_ZN34_INTERNAL_9bed0c73_4_k_cu_5577b58a6thrust24THRUST_300001_SM_1000_NS8cuda_cub10par_nosyncE - _ZN34_INTERNAL_9bed0c73_4_k_cu_5577b58a4cuda3std6ranges3__45__cpo4swapE)
_ZN34_INTERNAL_9bed0c73_4_k_cu_5577b58a4cuda3std6ranges3__45__cpo4swapE:
	.zero		1
	.type		_ZN34_INTERNAL_9bed0c73_4_k_cu_5577b58a6thrust24THRUST_300001_SM_1000_NS8cuda_cub10par_nosyncE,@object
	.size		_ZN34_INTERNAL_9bed0c73_4_k_cu_5577b58a6thrust24THRUST_300001_SM_1000_NS8cuda_cub10par_nosyncE,(_ZN34_INTERNAL_9bed0c73_4_k_cu_5577b58a6thrust24THRUST_300001_SM_1000_NS12placeholders2_9E - _ZN34_INTERNAL_9bed0c73_4_k_cu_5577b58a6thrust24THRUST_300001_SM_1000_NS8cuda_cub10par_nosyncE)
_ZN34_INTERNAL_9bed0c73_4_k_cu_5577b58a6thrust24THRUST_300001_SM_1000_NS8cuda_cub10par_nosyncE:
	.zero		1
	.type		_ZN34_INTERNAL_9bed0c73_4_k_cu_5577b58a6thrust24THRUST_300001_SM_1000_NS12placeholders2_9E,@object
	.size		_ZN34_INTERNAL_9bed0c73_4_k_cu_5577b58a6thrust24THRUST_300001_SM_1000_NS12placeholders2_9E,(_ZN34_INTERNAL_9bed0c73_4_k_cu_5577b58a4cuda3std3__436_GLOBAL__N__9bed0c73_4_k_cu_5577b58a6ignoreE - _ZN34_INTERNAL_9bed0c73_4_k_cu_5577b58a6thrust24THRUST_300001_SM_1000_NS12placeholders2_9E)
_ZN34_INTERNAL_9bed0c73_4_k_cu_5577b58a6thrust24THRUST_300001_SM_1000_NS12placeholders2_9E:
	.zero		1
	.type		_ZN34_INTERNAL_9bed0c73_4_k_cu_5577b58a4cuda3std3__436_GLOBAL__N__9bed0c73_4_k_cu_5577b58a6ignoreE,@object
	.size		_ZN34_INTERNAL_9bed0c73_4_k_cu_5577b58a4cuda3std3__436_GLOBAL__N__9bed0c73_4_k_cu_5577b58a6ignoreE,(_ZN34_INTERNAL_9bed0c73_4_k_cu_5577b58a4cuda3std6ranges3__45__cpo4dataE - _ZN34_INTERNAL_9bed0c73_4_k_cu_5577b58a4cuda3std3__436_GLOBAL__N__9bed0c73_4_k_cu_5577b58a6ignoreE)
_ZN34_INTERNAL_9bed0c73_4_k_cu_5577b58a4cuda3std3__436_GLOBAL__N__9bed0c73_4_k_cu_5577b58a6ignoreE:
	.zero		1
	.type		_ZN34_INTERNAL_9bed0c73_4_k_cu_5577b58a4cuda3std6ranges3__45__cpo4dataE,@object
	.size		_ZN34_INTERNAL_9bed0c73_4_k_cu_5577b58a4cuda3std6ranges3__45__cpo4dataE,(_ZN34_INTERNAL_9bed0c73_4_k_cu_5577b58a6thrust24THRUST_300001_SM_1000_NS12placeholders2_1E - _ZN34_INTERNAL_9bed0c73_4_k_cu_5577b58a4cuda3std6ranges3__45__cpo4dataE)
_ZN34_INTERNAL_9bed0c73_4_k_cu_5577b58a4cuda3std6ranges3__45__cpo4dataE:
	.zero		1
	.type		_ZN34_INTERNAL_9bed0c73_4_k_cu_5577b58a6thrust24THRUST_300001_SM_1000_NS12placeholders2_1E,@object
	.size		_ZN34_INTERNAL_9bed0c73_4_k_cu_5577b58a6thrust24THRUST_300001_SM_1000_NS12placeholders2_1E,(_ZN34_INTERNAL_9bed0c73_4_k_cu_5577b58a4cuda3std3__45__cpo5beginE - _ZN34_INTERNAL_9bed0c73_4_k_cu_5577b58a6thrust24THRUST_300001_SM_1000_NS12placeholders2_1E)
_ZN34_INTERNAL_9bed0c73_4_k_cu_5577b58a6thrust24THRUST_300001_SM_1000_NS12placeholders2_1E:
	.zero		1
	.type		_ZN34_INTERNAL_9bed0c73_4_k_cu_5577b58a4cuda3std3__45__cpo5beginE,@object
	.size		_ZN34_INTERNAL_9bed0c73_4_k_cu_5577b58a4cuda3std3__45__cpo5beginE,(_ZN34_INTERNAL_9bed0c73_4_k_cu_5577b58a4cuda3std6ranges3__45__cpo5beginE - _ZN34_INTERNAL_9bed0c73_4_k_cu_5577b58a4cuda3std3__45__cpo5beginE)
_ZN34_INTERNAL_9bed0c73_4_k_cu_5577b58a4cuda3std3__45__cpo5beginE:
	.zero		1
	.type		_ZN34_INTERNAL_9bed0c73_4_k_cu_5577b58a4cuda3std6ranges3__45__cpo5beginE,@object
	.size		_ZN34_INTERNAL_9bed0c73_4_k_cu_5577b58a4cuda3std6ranges3__45__cpo5beginE,(_ZN34_INTERNAL_9bed0c73_4_k_cu_5577b58a6thrust24THRUST_300001_SM_1000_NS12placeholders2_5E - _ZN34_INTERNAL_9bed0c73_4_k_cu_5577b58a4cuda3std6ranges3__45__cpo5beginE)
_ZN34_INTERNAL_9bed0c73_4_k_cu_5577b58a4cuda3std6ranges3__45__cpo5beginE:
	.zero		1
	.type		_ZN34_INTERNAL_9bed0c73_4_k_cu_5577b58a6thrust24THRUST_300001_SM_1000_NS12placeholders2_5E,@object
	.size		_ZN34_INTERNAL_9bed0c73_4_k_cu_5577b58a6thrust24THRUST_300001_SM_1000_NS12placeholders2_5E,(_ZN34_INTERNAL_9bed0c73_4_k_cu_5577b58a4cuda3std3__45__cpo6rbeginE - _ZN34_INTERNAL_9bed0c73_4_k_cu_5577b58a6thrust24THRUST_300001_SM_1000_NS12placeholders2_5E)
_ZN34_INTERNAL_9bed0c73_4_k_cu_5577b58a6thrust24THRUST_300001_SM_1000_NS12placeholders2_5E:
	.zero		1
	.type		_ZN34_INTERNAL_9bed0c73_4_k_cu_5577b58a4cuda3std3__45__cpo6rbeginE,@object
	.size		_ZN34_INTERNAL_9bed0c73_4_k_cu_5577b58a4cuda3std3__45__cpo6rbeginE,(_ZN34_INTERNAL_9bed0c73_4_k_cu_5577b58a4cuda3std6ranges3__45__cpo7advanceE - _ZN34_INTERNAL_9bed0c73_4_k_cu_5577b58a4cuda3std3__45__cpo6rbeginE)
_ZN34_INTERNAL_9bed0c73_4_k_cu_5577b58a4cuda3std3__45__cpo6rbeginE:
	.zero		1
	.type		_ZN34_INTERNAL_9bed0c73_4_k_cu_5577b58a4cuda3std6ranges3__45__cpo7advanceE,@object
	.size		_ZN34_INTERNAL_9bed0c73_4_k_cu_5577b58a4cuda3std6ranges3__45__cpo7advanceE,(_ZN34_INTERNAL_9bed0c73_4_k_cu_5577b58a4cuda3std3__47nulloptE - _ZN34_INTERNAL_9bed0c73_4_k_cu_5577b58a4cuda3std6ranges3__45__cpo7advanceE)
_ZN34_INTERNAL_9bed0c73_4_k_cu_5577b58a4cuda3std6ranges3__45__cpo7advanceE:
	.zero		1
	.type		_ZN34_INTERNAL_9bed0c73_4_k_cu_5577b58a4cuda3std3__47nulloptE,@object
	.size		_ZN34_INTERNAL_9bed0c73_4_k_cu_5577b58a4cuda3std3__47nulloptE,(_ZN34_INTERNAL_9bed0c73_4_k_cu_5577b58a4cuda3std6ranges3__45__cpo8distanceE - _ZN34_INTERNAL_9bed0c73_4_k_cu_5577b58a4cuda3std3__47nulloptE)
_ZN34_INTERNAL_9bed0c73_4_k_cu_5577b58a4cuda3std3__47nulloptE:
	.zero		1
	.type		_ZN34_INTERNAL_9bed0c73_4_k_cu_5577b58a4cuda3std6ranges3__45__cpo8distanceE,@object
	.size		_ZN34_INTERNAL_9bed0c73_4_k_cu_5577b58a4cuda3std6ranges3__45__cpo8distanceE,(_ZN34_INTERNAL_9bed0c73_4_k_cu_5577b58a6thrust24THRUST_300001_SM_1000_NS12placeholders3_10E - _ZN34_INTERNAL_9bed0c73_4_k_cu_5577b58a4cuda3std6ranges3__45__cpo8distanceE)
_ZN34_INTERNAL_9bed0c73_4_k_cu_5577b58a4cuda3std6ranges3__45__cpo8distanceE:
	.zero		1
	.type		_ZN34_INTERNAL_9bed0c73_4_k_cu_5577b58a6thrust24THRUST_300001_SM_1000_NS12placeholders3_10E,@object
	.size		_ZN34_INTERNAL_9bed0c73_4_k_cu_5577b58a6thrust24THRUST_300001_SM_1000_NS12placeholders3_10E,(_ZN34_INTERNAL_9bed0c73_4_k_cu_5577b58a4cuda3std3__419piecewise_constructE - _ZN34_INTERNAL_9bed0c73_4_k_cu_5577b58a6thrust24THRUST_300001_SM_1000_NS12placeholders3_10E)
_ZN34_INTERNAL_9bed0c73_4_k_cu_5577b58a6thrust24THRUST_300001_SM_1000_NS12placeholders3_10E:
	.zero		1
	.type		_ZN34_INTERNAL_9bed0c73_4_k_cu_5577b58a4cuda3std3__419piecewise_constructE,@object
	.size		_ZN34_INTERNAL_9bed0c73_4_k_cu_5577b58a4cuda3std3__419piecewise_constructE,(_ZN34_INTERNAL_9bed0c73_4_k_cu_5577b58a4cuda3std6ranges3__45__cpo5cdataE - _ZN34_INTERNAL_9bed0c73_4_k_cu_5577b58a4cuda3std3__419piecewise_constructE)
_ZN34_INTERNAL_9bed0c73_4_k_cu_5577b58a4cuda3std3__419piecewise_constructE:
	.zero		1
	.type		_ZN34_INTERNAL_9bed0c73_4_k_cu_5577b58a4cuda3std6ranges3__45__cpo5cdataE,@object
	.size		_ZN34_INTERNAL_9bed0c73_4_k_cu_5577b58a4cuda3std6ranges3__45__cpo5cdataE,(_ZN34_INTERNAL_9bed0c73_4_k_cu_5577b58a6thrust24THRUST_300001_SM_1000_NS12placeholders2_2E - _ZN34_INTERNAL_9bed0c73_4_k_cu_5577b58a4cuda3std6ranges3__45__cpo5cdataE)
_ZN34_INTERNAL_9bed0c73_4_k_cu_5577b58a4cuda3std6ranges3__45__cpo5cdataE:
	.zero		1
	.type		_ZN34_INTERNAL_9bed0c73_4_k_cu_5577b58a6thrust24THRUST_300001_SM_1000_NS12placeholders2_2E,@object
	.size		_ZN34_INTERNAL_9bed0c73_4_k_cu_5577b58a6thrust24THRUST_300001_SM_1000_NS12placeholders2_2E,(_ZN34_INTERNAL_9bed0c73_4_k_cu_5577b58a4cuda3std3__45__cpo3endE - _ZN34_INTERNAL_9bed0c73_4_k_cu_5577b58a6thrust24THRUST_300001_SM_1000_NS12placeholders2_2E)
_ZN34_INTERNAL_9bed0c73_4_k_cu_5577b58a6thrust24THRUST_300001_SM_1000_NS12placeholders2_2E:
	.zero		1
	.type		_ZN34_INTERNAL_9bed0c73_4_k_cu_5577b58a4cuda3std3__45__cpo3endE,@object
	.size		_ZN34_INTERNAL_9bed0c73_4_k_cu_5577b58a4cuda3std3__45__cpo3endE,(_ZN34_INTERNAL_9bed0c73_4_k_cu_5577b58a4cuda3std6ranges3__45__cpo3endE - _ZN34_INTERNAL_9bed0c73_4_k_cu_5577b58a4cuda3std3__45__cpo3endE)
_ZN34_INTERNAL_9bed0c73_4_k_cu_5577b58a4cuda3std3__45__cpo3endE:
	.zero		1
	.type		_ZN34_INTERNAL_9bed0c73_4_k_cu_5577b58a4cuda3std6ranges3__45__cpo3endE,@object
	.size		_ZN34_INTERNAL_9bed0c73_4_k_cu_5577b58a4cuda3std6ranges3__45__cpo3endE,(_ZN34_INTERNAL_9bed0c73_4_k_cu_5577b58a6thrust24THRUST_300001_SM_1000_NS12placeholders2_6E - _ZN34_INTERNAL_9bed0c73_4_k_cu_5577b58a4cuda3std6ranges3__45__cpo3endE)
_ZN34_INTERNAL_9bed0c73_4_k_cu_5577b58a4cuda3std6ranges3__45__cpo3endE:
	.zero		1
	.type		_ZN34_INTERNAL_9bed0c73_4_k_cu_5577b58a6thrust24THRUST_300001_SM_1000_NS12placeholders2_6E,@object
	.size		_ZN34_INTERNAL_9bed0c73_4_k_cu_5577b58a6thrust24THRUST_300001_SM_1000_NS12placeholders2_6E,(_ZN34_INTERNAL_9bed0c73_4_k_cu_5577b58a4cuda3std3__45__cpo4rendE - _ZN34_INTERNAL_9bed0c73_4_k_cu_5577b58a6thrust24THRUST_300001_SM_1000_NS12placeholders2_6E)
_ZN34_INTERNAL_9bed0c73_4_k_cu_5577b58a6thrust24THRUST_300001_SM_1000_NS12placeholders2_6E:
	.zero		1
	.type		_ZN34_INTERNAL_9bed0c73_4_k_cu_5577b58a4cuda3std3__45__cpo4rendE,@object
	.size		_ZN34_INTERNAL_9bed0c73_4_k_cu_5577b58a4cuda3std3__45__cpo4rendE,(_ZN34_INTERNAL_9bed0c73_4_k_cu_5577b58a4cuda3std6ranges3__45__cpo9iter_swapE - _ZN34_INTERNAL_9bed0c73_4_k_cu_5577b58a4cuda3std3__45__cpo4rendE)
_ZN34_INTERNAL_9bed0c73_4_k_cu_5577b58a4cuda3std3__45__cpo4rendE:
	.zero		1
	.type		_ZN34_INTERNAL_9bed0c73_4_k_cu_5577b58a4cuda3std6ranges3__45__cpo9iter_swapE,@object
	.size		_ZN34_INTERNAL_9bed0c73_4_k_cu_5577b58a4cuda3std6ranges3__45__cpo9iter_swapE,(_ZN34_INTERNAL_9bed0c73_4_k_cu_5577b58a4cuda3std3__48unexpectE - _ZN34_INTERNAL_9bed0c73_4_k_cu_5577b58a4cuda3std6ranges3__45__cpo9iter_swapE)
_ZN34_INTERNAL_9bed0c73_4_k_cu_5577b58a4cuda3std6ranges3__45__cpo9iter_swapE:
	.zero		1
	.type		_ZN34_INTERNAL_9bed0c73_4_k_cu_5577b58a4cuda3std3__48unexpectE,@object
	.size		_ZN34_INTERNAL_9bed0c73_4_k_cu_5577b58a4cuda3std3__48unexpectE,(_ZN34_INTERNAL_9bed0c73_4_k_cu_5577b58a6thrust24THRUST_300001_SM_1000_NS8cuda_cub3parE - _ZN34_INTERNAL_9bed0c73_4_k_cu_5577b58a4cuda3std3__48unexpectE)
_ZN34_INTERNAL_9bed0c73_4_k_cu_5577b58a4cuda3std3__48unexpectE:
	.zero		1
	.type		_ZN34_INTERNAL_9bed0c73_4_k_cu_5577b58a6thrust24THRUST_300001_SM_1000_NS8cuda_cub3parE,@object
	.size		_ZN34_INTERNAL_9bed0c73_4_k_cu_5577b58a6thrust24THRUST_300001_SM_1000_NS8cuda_cub3parE,(_ZN34_INTERNAL_9bed0c73_4_k_cu_5577b58a6thrust24THRUST_300001_SM_1000_NS12placeholders2_4E - _ZN34_INTERNAL_9bed0c73_4_k_cu_5577b58a6thrust24THRUST_300001_SM_1000_NS8cuda_cub3parE)
_ZN34_INTERNAL_9bed0c73_4_k_cu_5577b58a6thrust24THRUST_300001_SM_1000_NS8cuda_cub3parE:
	.zero		1
	.type		_ZN34_INTERNAL_9bed0c73_4_k_cu_5577b58a6thrust24THRUST_300001_SM_1000_NS12placeholders2_4E,@object
	.size		_ZN34_INTERNAL_9bed0c73_4_k_cu_5577b58a6thrust24THRUST_300001_SM_1000_NS12placeholders2_4E,(_ZN34_INTERNAL_9bed0c73_4_k_cu_5577b58a4cuda3std3__45__cpo4cendE - _ZN34_INTERNAL_9bed0c73_4_k_cu_5577b58a6thrust24THRUST_300001_SM_1000_NS12placeholders2_4E)
_ZN34_INTERNAL_9bed0c73_4_k_cu_5577b58a6thrust24THRUST_300001_SM_1000_NS12placeholders2_4E:
	.zero		1
	.type		_ZN34_INTERNAL_9bed0c73_4_k_cu_5577b58a4cuda3std3__45__cpo4cendE,@object
	.size		_ZN34_INTERNAL_9bed0c73_4_k_cu_5577b58a4cuda3std3__45__cpo4cendE,(_ZN34_INTERNAL_9bed0c73_4_k_cu_5577b58a4cuda3std6ranges3__45__cpo4cendE - _ZN34_INTERNAL_9bed0c73_4_k_cu_5577b58a4cuda3std3__45__cpo4cendE)
_ZN34_INTERNAL_9bed0c73_4_k_cu_5577b58a4cuda3std3__45__cpo4cendE:
	.zero		1
	.type		_ZN34_INTERNAL_9bed0c73_4_k_cu_5577b58a4cuda3std6ranges3__45__cpo4cendE,@object
	.size		_ZN34_INTERNAL_9bed0c73_4_k_cu_5577b58a4cuda3std6ranges3__45__cpo4cendE,(_ZN34_INTERNAL_9bed0c73_4_k_cu_5577b58a4cuda3std3__420unreachable_sentinelE - _ZN34_INTERNAL_9bed0c73_4_k_cu_5577b58a4cuda3std6ranges3__45__cpo4cendE)
_ZN34_INTERNAL_9bed0c73_4_k_cu_5577b58a4cuda3std6ranges3__45__cpo4cendE:
	.zero		1
	.type		_ZN34_INTERNAL_9bed0c73_4_k_cu_5577b58a4cuda3std3__420unreachable_sentinelE,@object
	.size		_ZN34_INTERNAL_9bed0c73_4_k_cu_5577b58a4cuda3std3__420unreachable_sentinelE,(_ZN34_INTERNAL_9bed0c73_4_k_cu_5577b58a4cuda3std6ranges3__45__cpo5ssizeE - _ZN34_INTERNAL_9bed0c73_4_k_cu_5577b58a4cuda3std3__420unreachable_sentinelE)
_ZN34_INTERNAL_9bed0c73_4_k_cu_5577b58a4cuda3std3__420unreachable_sentinelE:
	.zero		1
	.type		_ZN34_INTERNAL_9bed0c73_4_k_cu_5577b58a4cuda3std6ranges3__45__cpo5ssizeE,@object
	.size		_ZN34_INTERNAL_9bed0c73_4_k_cu_5577b58a4cuda3std6ranges3__45__cpo5ssizeE,(_ZN34_INTERNAL_9bed0c73_4_k_cu_5577b58a6thrust24THRUST_300001_SM_1000_NS12placeholders2_8E - _ZN34_INTERNAL_9bed0c73_4_k_cu_5577b58a4cuda3std6ranges3__45__cpo5ssizeE)
_ZN34_INTERNAL_9bed0c73_4_k_cu_5577b58a4cuda3std6ranges3__45__cpo5ssizeE:
	.zero		1
	.type		_ZN34_INTERNAL_9bed0c73_4_k_cu_5577b58a6thrust24THRUST_300001_SM_1000_NS12placeholders2_8E,@object
	.size		_ZN34_INTERNAL_9bed0c73_4_k_cu_5577b58a6thrust24THRUST_300001_SM_1000_NS12placeholders2_8E,(_ZN34_INTERNAL_9bed0c73_4_k_cu_5577b58a4cuda3std3__45__cpo5crendE - _ZN34_INTERNAL_9bed0c73_4_k_cu_5577b58a6thrust24THRUST_300001_SM_1000_NS12placeholders2_8E)
_ZN34_INTERNAL_9bed0c73_4_k_cu_5577b58a6thrust24THRUST_300001_SM_1000_NS12placeholders2_8E:
	.zero		1
	.type		_ZN34_INTERNAL_9bed0c73_4_k_cu_5577b58a4cuda3std3__45__cpo5crendE,@object
	.size		_ZN34_INTERNAL_9bed0c73_4_k_cu_5577b58a4cuda3std3__45__cpo5crendE,(_ZN34_INTERNAL_9bed0c73_4_k_cu_5577b58a4cuda3std6ranges3__45__cpo4prevE - _ZN34_INTERNAL_9bed0c73_4_k_cu_5577b58a4cuda3std3__45__cpo5crendE)
_ZN34_INTERNAL_9bed0c73_4_k_cu_5577b58a4cuda3std3__45__cpo5crendE:
	.zero		1
	.type		_ZN34_INTERNAL_9bed0c73_4_k_cu_5577b58a4cuda3std6ranges3__45__cpo4prevE,@object
	.size		_ZN34_INTERNAL_9bed0c73_4_k_cu_5577b58a4cuda3std6ranges3__45__cpo4prevE,(_ZN34_INTERNAL_9bed0c73_4_k_cu_5577b58a4cuda3std6ranges3__45__cpo9iter_moveE - _ZN34_INTERNAL_9bed0c73_4_k_cu_5577b58a4cuda3std6ranges3__45__cpo4prevE)
_ZN34_INTERNAL_9bed0c73_4_k_cu_5577b58a4cuda3std6ranges3__45__cpo4prevE:
	.zero		1
	.type		_ZN34_INTERNAL_9bed0c73_4_k_cu_5577b58a4cuda3std6ranges3__45__cpo9iter_moveE,@object
	.size		_ZN34_INTERNAL_9bed0c73_4_k_cu_5577b58a4cuda3std6ranges3__45__cpo9iter_moveE,(_ZN34_INTERNAL_9bed0c73_4_k_cu_5577b58a6thrust24THRUST_300001_SM_1000_NS6system6detail10sequential3seqE - _ZN34_INTERNAL_9bed0c73_4_k_cu_5577b58a4cuda3std6ranges3__45__cpo9iter_moveE)
_ZN34_INTERNAL_9bed0c73_4_k_cu_5577b58a4cuda3std6ranges3__45__cpo9iter_moveE:
	.zero		1
	.type		_ZN34_INTERNAL_9bed0c73_4_k_cu_5577b58a6thrust24THRUST_300001_SM_1000_NS6system6detail10sequential3seqE,@object
	.size		_ZN34_INTERNAL_9bed0c73_4_k_cu_5577b58a6thrust24THRUST_300001_SM_1000_NS6system6detail10sequential3seqE,(.L_31 - _ZN34_INTERNAL_9bed0c73_4_k_cu_5577b58a6thrust24THRUST_300001_SM_1000_NS6system6detail10sequential3seqE)
_ZN34_INTERNAL_9bed0c73_4_k_cu_5577b58a6thrust24THRUST_300001_SM_1000_NS6system6detail10sequential3seqE:
	.zero		1
.L_31:


//--------------------- .nv.shared._ZN3cub18CUB_300001_SM_10006detail6reduce18DeviceReduceKernelINS2_10policy_hubIdyN4cuda3std3__44plusIdEEE10Policy1000EN6thrust24THRUST_300001_SM_1000_NS6detail15normal_iteratorINSD_10device_ptrIdEEEEyS9_dNS7_10__identityEEEvT0_PT3_T1_NS0_13GridEvenShareISN_EET2_T4_ --------------------------
	.section	.nv.shared._ZN3cub18CUB_300001_SM_10006detail6reduce18DeviceReduceKernelINS2_10policy_hubIdyN4cuda3std3__44plusIdEEE10Policy1000EN6thrust24THRUST_300001_SM_1000_NS6detail15normal_iteratorINSD_10device_ptrIdEEEEyS9_dNS7_10__identityEEEvT0_PT3_T1_NS0_13GridEvenShareISN_EET2_T4_,"aw",@nobits
	.sectionflags	@""
	.align	8
.nv.shared._ZN3cub18CUB_300001_SM_10006detail6reduce18DeviceReduceKernelINS2_10policy_hubIdyN4cuda3std3__44plusIdEEE10Policy1000EN6thrust24THRUST_300001_SM_1000_NS6detail15normal_iteratorINSD_10device_ptrIdEEEEyS9_dNS7_10__identityEEEvT0_PT3_T1_NS0_13GridEvenShareISN_EET2_T4_:
	.zero		1176


//--------------------- .nv.shared._ZN3cub18CUB_300001_SM_10006detail6reduce28DeviceReduceSingleTileKernelINS2_10policy_hubIdyN4cuda3std3__44plusIdEEE10Policy1000EN6thrust24THRUST_300001_SM_1000_NS6detail15normal_iteratorINSD_10device_ptrIdEEEEPdyS9_ddNS7_10__identityEEEvT0_T1_T2_T3_T4_T6_ --------------------------
	.section	.nv.shared._ZN3cub18CUB_300001_SM_10006detail6reduce28DeviceReduceSingleTileKernelINS2_10policy_hubIdyN4cuda3std3__44plusIdEEE10Policy1000EN6thrust24THRUST_300001_SM_1000_NS6detail15normal_iteratorINSD_10device_ptrIdEEEEPdyS9_ddNS7_10__identityEEEvT0_T1_T2_T3_T4_T6_,"aw",@nobits
	.sectionflags	@""
	.align	8
.nv.shared._ZN3cub18CUB_300001_SM_10006detail6reduce28DeviceReduceSingleTileKernelINS2_10policy_hubIdyN4cuda3std3__44plusIdEEE10Policy1000EN6thrust24THRUST_300001_SM_1000_NS6detail15normal_iteratorINSD_10device_ptrIdEEEEPdyS9_ddNS7_10__identityEEEvT0_T1_T2_T3_T4_T6_:
	.zero		1176


//--------------------- .nv.shared._ZN3cub18CUB_300001_SM_10006detail6reduce28DeviceReduceSingleTileKernelINS2_10policy_hubIdjN4cuda3std3__44plusIdEEE10Policy1000EPdSC_iS9_ddNS7_10__identityEEEvT0_T1_T2_T3_T4_T6_ --------------------------
	.section	.nv.shared._ZN3cub18CUB_300001_SM_10006detail6reduce28DeviceReduceSingleTileKernelINS2_10policy_hubIdjN4cuda3std3__44plusIdEEE10Policy1000EPdSC_iS9_ddNS7_10__identityEEEvT0_T1_T2_T3_T4_T6_,"aw",@nobits
	.sectionflags	@""
	.align	8
.nv.shared._ZN3cub18CUB_300001_SM_10006detail6reduce28DeviceReduceSingleTileKernelINS2_10policy_hubIdjN4cuda3std3__44plusIdEEE10Policy1000EPdSC_iS9_ddNS7_10__identityEEEvT0_T1_T2_T3_T4_T6_:
	.zero		1216


//--------------------- .nv.shared._ZN3cub18CUB_300001_SM_10006detail6reduce18DeviceReduceKernelINS2_10policy_hubIdjN4cuda3std3__44plusIdEEE10Policy1000EN6thrust24THRUST_300001_SM_1000_NS6detail15normal_iteratorINSD_10device_ptrIdEEEEjS9_dNS7_10__identityEEEvT0_PT3_T1_NS0_13GridEvenShareISN_EET2_T4_ --------------------------
	.section	.nv.shared._ZN3cub18CUB_300001_SM_10006detail6reduce18DeviceReduceKernelINS2_10policy_hubIdjN4cuda3std3__44plusIdEEE10Policy1000EN6thrust24THRUST_300001_SM_1000_NS6detail15normal_iteratorINSD_10device_ptrIdEEEEjS9_dNS7_10__identityEEEvT0_PT3_T1_NS0_13GridEvenShareISN_EET2_T4_,"aw",@nobits
	.sectionflags	@""
	.align	8
.nv.shared._ZN3cub18CUB_300001_SM_10006detail6reduce18DeviceReduceKernelINS2_10policy_hubIdjN4cuda3std3__44plusIdEEE10Policy1000EN6thrust24THRUST_300001_SM_1000_NS6detail15normal_iteratorINSD_10device_ptrIdEEEEjS9_dNS7_10__identityEEEvT0_PT3_T1_NS0_13GridEvenShareISN_EET2_T4_:
	.zero		1216


//--------------------- .nv.shared._ZN3cub18CUB_300001_SM_10006detail6reduce28DeviceReduceSingleTileKernelINS2_10policy_hubIdjN4cuda3std3__44plusIdEEE10Policy1000EN6thrust24THRUST_300001_SM_1000_NS6detail15normal_iteratorINSD_10device_ptrIdEEEEPdjS9_ddNS7_10__identityEEEvT0_T1_T2_T3_T4_T6_ --------------------------
	.section	.nv.shared._ZN3cub18CUB_300001_SM_10006detail6reduce28DeviceReduceSingleTileKernelINS2_10policy_hubIdjN4cuda3std3__44plusIdEEE10Policy1000EN6thrust24THRUST_300001_SM_1000_NS6detail15normal_iteratorINSD_10device_ptrIdEEEEPdjS9_ddNS7_10__identityEEEvT0_T1_T2_T3_T4_T6_,"aw",@nobits
	.sectionflags	@""
	.align	8
.nv.shared._ZN3cub18CUB_300001_SM_10006detail6reduce28DeviceReduceSingleTileKernelINS2_10policy_hubIdjN4cuda3std3__44plusIdEEE10Policy1000EN6thrust24THRUST_300001_SM_1000_NS6detail15normal_iteratorINSD_10device_ptrIdEEEEPdjS9_ddNS7_10__identityEEEvT0_T1_T2_T3_T4_T6_:
	.zero		1216


//--------------------- .nv.constant0._ZN3cub18CUB_300001_SM_10006detail6reduce28DeviceReduceSingleTileKernelINS2_10policy_hubIdyN4cuda3std3__44plusIdEEE10Policy1000EPdSC_iS9_ddNS7_10__identityEEEvT0_T1_T2_T3_T4_T6_ --------------------------
	.section	.nv.constant0._ZN3cub18CUB_300001_SM_10006detail6reduce28DeviceReduceSingleTileKernelINS2_10policy_hubIdyN4cuda3std3__44plusIdEEE10Policy1000EPdSC_iS9_ddNS7_10__identityEEEvT0_T1_T2_T3_T4_T6_,"a",@progbits
	.sectionflags	@""
	.align	4
.nv.constant0._ZN3cub18CUB_300001_SM_10006detail6reduce28DeviceReduceSingleTileKernelINS2_10policy_hubIdyN4cuda3std3__44plusIdEEE10Policy1000EPdSC_iS9_ddNS7_10__identityEEEvT0_T1_T2_T3_T4_T6_:
	.zero		929


//--------------------- .nv.constant0._ZN3cub18CUB_300001_SM_10006detail6reduce18DeviceReduceKernelINS2_10policy_hubIdyN4cuda3std3__44plusIdEEE10Policy1000EN6thrust24THRUST_300001_SM_1000_NS6detail15normal_iteratorINSD_10device_ptrIdEEEEyS9_dNS7_10__identityEEEvT0_PT3_T1_NS0_13GridEvenShareISN_EET2_T4_ --------------------------
	.section	.nv.constant0._ZN3cub18CUB_300001_SM_10006detail6reduce18DeviceReduceKernelINS2_10policy_hubIdyN4cuda3std3__44plusIdEEE10Policy1000EN6thrust24THRUST_300001_SM_1000_NS6detail15normal_iteratorINSD_10device_ptrIdEEEEyS9_dNS7_10__identityEEEvT0_PT3_T1_NS0_13GridEvenShareISN_EET2_T4_,"a",@progbits
	.sectionflags	@""
	.align	4
.nv.constant0._ZN3cub18CUB_300001_SM_10006detail6reduce18DeviceReduceKernelINS2_10policy_hubIdyN4cuda3std3__44plusIdEEE10Policy1000EN6thrust24THRUST_300001_SM_1000_NS6detail15normal_iteratorINSD_10device_ptrIdEEEEyS9_dNS7_10__identityEEEvT0_PT3_T1_NS0_13GridEvenShareISN_EET2_T4_:
	.zero		994


//--------------------- .nv.constant0._ZN3cub18CUB_300001_SM_10006detail6reduce28DeviceReduceSingleTileKernelINS2_10policy_hubIdyN4cuda3std3__44plusIdEEE10Policy1000EN6thrust24THRUST_300001_SM_1000_NS6detail15normal_iteratorINSD_10device_ptrIdEEEEPdyS9_ddNS7_10__identityEEEvT0_T1_T2_T3_T4_T6_ --------------------------
	.section	.nv.constant0._ZN3cub18CUB_300001_SM_10006detail6reduce28DeviceReduceSingleTileKernelINS2_10policy_hubIdyN4cuda3std3__44plusIdEEE10Policy1000EN6thrust24THRUST_300001_SM_1000_NS6detail15normal_iteratorINSD_10device_ptrIdEEEEPdyS9_ddNS7_10__identityEEEvT0_T1_T2_T3_T4_T6_,"a",@progbits
	.sectionflags	@""
	.align	4
.nv.constant0._ZN3cub18CUB_300001_SM_10006detail6reduce28DeviceReduceSingleTileKernelINS2_10policy_hubIdyN4cuda3std3__44plusIdEEE10Policy1000EN6thrust24THRUST_300001_SM_1000_NS6detail15normal_iteratorINSD_10device_ptrIdEEEEPdyS9_ddNS7_10__identityEEEvT0_T1_T2_T3_T4_T6_:
	.zero		937


//--------------------- .nv.constant0._ZN3cub18CUB_300001_SM_10006detail6reduce28DeviceReduceSingleTileKernelINS2_10policy_hubIdjN4cuda3std3__44plusIdEEE10Policy1000EPdSC_iS9_ddNS7_10__identityEEEvT0_T1_T2_T3_T4_T6_ --------------------------
	.section	.nv.constant0._ZN3cub18CUB_300001_SM_10006detail6reduce28DeviceReduceSingleTileKernelINS2_10policy_hubIdjN4cuda3std3__44plusIdEEE10Policy1000EPdSC_iS9_ddNS7_10__identityEEEvT0_T1_T2_T3_T4_T6_,"a",@progbits
	.sectionflags	@""
	.align	4
.nv.constant0._ZN3cub18CUB_300001_SM_10006detail6reduce28DeviceReduceSingleTileKernelINS2_10policy_hubIdjN4cuda3std3__44plusIdEEE10Policy1000EPdSC_iS9_ddNS7_10__identityEEEvT0_T1_T2_T3_T4_T6_:
	.zero		929


//--------------------- .nv.constant0._ZN3cub18CUB_300001_SM_10006detail6reduce18DeviceReduceKernelINS2_10policy_hubIdjN4cuda3std3__44plusIdEEE10Policy1000EN6thrust24THRUST_300001_SM_1000_NS6detail15normal_iteratorINSD_10device_ptrIdEEEEjS9_dNS7_10__identityEEEvT0_PT3_T1_NS0_13GridEvenShareISN_EET2_T4_ --------------------------
	.section	.nv.constant0._ZN3cub18CUB_300001_SM_10006detail6reduce18DeviceReduceKernelINS2_10policy_hubIdjN4cuda3std3__44plusIdEEE10Policy1000EN6thrust24THRUST_300001_SM_1000_NS6detail15normal_iteratorINSD_10device_ptrIdEEEEjS9_dNS7_10__identityEEEvT0_PT3_T1_NS0_13GridEvenShareISN_EET2_T4_,"a",@progbits
	.sectionflags	@""
	.align	4
.nv.constant0._ZN3cub18CUB_300001_SM_10006detail6reduce18DeviceReduceKernelINS2_10policy_hubIdjN4cuda3std3__44plusIdEEE10Policy1000EN6thrust24THRUST_300001_SM_1000_NS6detail15normal_iteratorINSD_10device_ptrIdEEEEjS9_dNS7_10__identityEEEvT0_PT3_T1_NS0_13GridEvenShareISN_EET2_T4_:
	.zero		958


//--------------------- .nv.constant0._ZN3cub18CUB_300001_SM_10006detail6reduce28DeviceReduceSingleTileKernelINS2_10policy_hubIdjN4cuda3std3__44plusIdEEE10Policy1000EN6thrust24THRUST_300001_SM_1000_NS6detail15normal_iteratorINSD_10device_ptrIdEEEEPdjS9_ddNS7_10__identityEEEvT0_T1_T2_T3_T4_T6_ --------------------------
	.section	.nv.constant0._ZN3cub18CUB_300001_SM_10006detail6reduce28DeviceReduceSingleTileKernelINS2_10policy_hubIdjN4cuda3std3__44plusIdEEE10Policy1000EN6thrust24THRUST_300001_SM_1000_NS6detail15normal_iteratorINSD_10device_ptrIdEEEEPdjS9_ddNS7_10__identityEEEvT0_T1_T2_T3_T4_T6_,"a",@progbits
	.sectionflags	@""
	.align	4
.nv.constant0._ZN3cub18CUB_300001_SM_10006detail6reduce28DeviceReduceSingleTileKernelINS2_10policy_hubIdjN4cuda3std3__44plusIdEEE10Policy1000EN6thrust24THRUST_300001_SM_1000_NS6detail15normal_iteratorINSD_10device_ptrIdEEEEPdjS9_ddNS7_10__identityEEEvT0_T1_T2_T3_T4_T6_:
	.zero		929


//--------------------- .nv.constant0._ZN3cub18CUB_300001_SM_10006detail8for_each13static_kernelINS2_12policy_hub_t12policy_500_tEmN6thrust24THRUST_300001_SM_1000_NS8cuda_cub20__uninitialized_fill7functorINS7_10device_ptrIdEEdEEEEvT0_T1_ --------------------------
	.section	.nv.constant0._ZN3cub18CUB_300001_SM_10006detail8for_each13static_kernelINS2_12policy_hub_t12policy_500_tEmN6thrust24THRUST_300001_SM_1000_NS8cuda_cub20__uninitialized_fill7functorINS7_10device_ptrIdEEdEEEEvT0_T1_,"a",@progbits
	.sectionflags	@""
	.align	4
.nv.constant0._ZN3cub18CUB_300001_SM_10006detail8for_each13static_kernelINS2_12policy_hub_t12policy_500_tEmN6thrust24THRUST_300001_SM_1000_NS8cuda_cub20__uninitialized_fill7functorINS7_10device_ptrIdEEdEEEEvT0_T1_:
	.zero		920


//--------------------- .nv.constant0._ZN3cub18CUB_300001_SM_10006detail11EmptyKernelIvEEvv --------------------------
	.section	.nv.constant0._ZN3cub18CUB_300001_SM_10006detail11EmptyKernelIvEEvv,"a",@progbits
	.sectionflags	@""
	.align	4
.nv.constant0._ZN3cub18CUB_300001_SM_10006detail11EmptyKernelIvEEvv:
	.zero		896


//--------------------- .nv.constant0._Z7pi_cudaPdd --------------------------
	.section	.nv.constant0._Z7pi_cudaPdd,"a",@progbits
	.sectionflags	@""
	.align	4
.nv.constant0._Z7pi_cudaPdd:
	.zero		912


//--------------------- SYMBOLS --------------------------

	.type		.nv.reservedSmem.offset0,@object
	.size		.nv.reservedSmem.offset0,0x4
	.type		.nv.reservedSmem.cap,@object
	.size		.nv.reservedSmem.cap,0x4
